//
// Generated by NVIDIA NVVM Compiler
//
// Compiler Build ID: CL-36424714
// Cuda compilation tools, release 13.0, V13.0.88
// Based on NVVM 20.0.0
//

.version 9.0
.target sm_100
.address_size 64

.extern .func  (.param .b64 func_retval0) malloc
(
	.param .b64 malloc_param_0
)
;
.extern .func free
(
	.param .b64 free_param_0
)
;

.func  (.param .b32 func_retval0) IsAccuratePredictionForCategoricalCrossentropyWithHierarchy(
	.param .b64 IsAccuratePredictionForCategoricalCrossentropyWithHierarchy_param_0,
	.param .b64 IsAccuratePredictionForCategoricalCrossentropyWithHierarchy_param_1,
	.param .b32 IsAccuratePredictionForCategoricalCrossentropyWithHierarchy_param_2,
	.param .b64 IsAccuratePredictionForCategoricalCrossentropyWithHierarchy_param_3,
	.param .b32 IsAccuratePredictionForCategoricalCrossentropyWithHierarchy_param_4
)
{
	.reg .pred 	%p<18>;
	.reg .b16 	%rs<22>;
	.reg .b32 	%r<43>;
	.reg .b32 	%f<16>;
	.reg .b64 	%rd<12>;

	ld.param.u64 	%rd5, [IsAccuratePredictionForCategoricalCrossentropyWithHierarchy_param_0];
	ld.param.u64 	%rd6, [IsAccuratePredictionForCategoricalCrossentropyWithHierarchy_param_1];
	ld.param.u32 	%r17, [IsAccuratePredictionForCategoricalCrossentropyWithHierarchy_param_2];
	ld.param.u64 	%rd7, [IsAccuratePredictionForCategoricalCrossentropyWithHierarchy_param_3];
	ld.param.u32 	%r18, [IsAccuratePredictionForCategoricalCrossentropyWithHierarchy_param_4];
	cvta.to.local.u64 	%rd1, %rd7;
	setp.lt.s32 	%p4, %r18, 1;
	mov.pred 	%p17, -1;
	mov.b32 	%r34, -1;
	mov.u32 	%r33, %r34;
	@%p4 bra 	$L__BB0_11;
	cvta.to.global.u64 	%rd2, %rd5;
	cvta.to.global.u64 	%rd3, %rd6;
	mov.b32 	%r35, 0;
	mov.b32 	%r33, -1;
	mov.f32 	%f12, 0fBF800000;
	mov.b16 	%rs2, 1;
	mov.b16 	%rs16, 0;
	mov.f32 	%f13, %f12;
	mov.u32 	%r34, %r33;
$L__BB0_2:
	ld.local.u32 	%r4, [%rd1];
	setp.ge.s32 	%p5, %r4, %r17;
	@%p5 bra 	$L__BB0_10;
	cvt.s64.s32 	%rd4, %r4;
	mul.wide.s32 	%rd8, %r4, 4;
	add.s64 	%rd9, %rd2, %rd8;
	ld.global.f32 	%f3, [%rd9];
	abs.f32 	%f4, %f3;
	setp.geu.f32 	%p6, %f4, 0f41180000;
	@%p6 bra 	$L__BB0_5;
	shl.b64 	%rd10, %rd4, 2;
	add.s64 	%rd11, %rd3, %rd10;
	ld.global.f32 	%f11, [%rd11];
	add.s32 	%r5, %r35, 1;
	setp.gt.f32 	%p12, %f3, %f12;
	selp.b32 	%r33, %r35, %r33, %p12;
	selp.f32 	%f12, %f3, %f12, %p12;
	setp.gt.f32 	%p13, %f11, %f13;
	selp.b32 	%r34, %r35, %r34, %p13;
	selp.f32 	%f13, %f11, %f13, %p13;
	add.s32 	%r31, %r4, 1;
	st.local.u32 	[%rd1], %r31;
	mov.b16 	%rs16, 1;
	mov.u32 	%r35, %r5;
	bra.uni 	$L__BB0_9;
$L__BB0_5:
	add.f32 	%f10, %f4, 0f3F000000;
	cvt.rzi.s32.f32 	%r22, %f10;
	mul.hi.s32 	%r23, %r22, 1717986919;
	shr.u32 	%r24, %r23, 31;
	shr.s32 	%r25, %r23, 2;
	add.s32 	%r8, %r25, %r24;
	setp.geu.f32 	%p7, %f3, 0f00000000;
	@%p7 bra 	$L__BB0_7;
	add.s32 	%r29, %r4, %r8;
	st.local.u32 	[%rd1], %r29;
	bra.uni 	$L__BB0_8;
$L__BB0_7:
	add.s32 	%r26, %r4, 1;
	st.local.u32 	[%rd1], %r26;
	{ // callseq 0, 0
	.param .b64 param0;
	st.param.b64 	[param0], %rd5;
	.param .b64 param1;
	st.param.b64 	[param1], %rd6;
	.param .b32 param2;
	st.param.b32 	[param2], %r17;
	.param .b64 param3;
	st.param.b64 	[param3], %rd7;
	.param .b32 param4;
	st.param.b32 	[param4], %r8;
	.param .b32 retval0;
	call.uni (retval0), 
	IsAccuratePredictionForCategoricalCrossentropyWithHierarchy, 
	(
	param0, 
	param1, 
	param2, 
	param3, 
	param4
	);
	ld.param.b32 	%r27, [retval0];
	} // callseq 0
	cvt.u16.u32 	%rs10, %r27;
	setp.ne.s16 	%p8, %rs10, 0;
	and.b16  	%rs11, %rs2, 255;
	setp.ne.s16 	%p9, %rs11, 0;
	and.pred  	%p10, %p8, %p9;
	selp.u16 	%rs2, 1, 0, %p10;
$L__BB0_8:
	and.b16  	%rs13, %rs16, 255;
	setp.eq.s16 	%p11, %rs13, 0;
	selp.u32 	%r30, 1, 0, %p11;
	add.s32 	%r35, %r35, %r30;
	mov.b16 	%rs16, 0;
$L__BB0_9:
	setp.lt.s32 	%p14, %r35, %r18;
	@%p14 bra 	$L__BB0_2;
$L__BB0_10:
	and.b16  	%rs15, %rs2, 255;
	setp.ne.s16 	%p17, %rs15, 0;
$L__BB0_11:
	setp.eq.s32 	%p15, %r33, %r34;
	and.pred  	%p16, %p15, %p17;
	selp.u32 	%r32, 1, 0, %p16;
	st.param.b32 	[func_retval0], %r32;
	ret;

}
.func SoftmaxWithHierarchy(
	.param .b64 SoftmaxWithHierarchy_param_0,
	.param .b64 SoftmaxWithHierarchy_param_1,
	.param .b32 SoftmaxWithHierarchy_param_2,
	.param .b64 SoftmaxWithHierarchy_param_3
)
{
	.local .align 8 .b8 	__local_depot1[40];
	.reg .b64 	%SP;
	.reg .b64 	%SPL;
	.reg .pred 	%p<42>;
	.reg .b16 	%rs<45>;
	.reg .b32 	%r<119>;
	.reg .b32 	%f<154>;
	.reg .b64 	%rd<93>;

	mov.u64 	%SPL, __local_depot1;
	cvta.local.u64 	%SP, %SPL;
	ld.param.u64 	%rd24, [SoftmaxWithHierarchy_param_0];
	ld.param.u64 	%rd25, [SoftmaxWithHierarchy_param_1];
	ld.param.u32 	%r39, [SoftmaxWithHierarchy_param_2];
	ld.param.u64 	%rd26, [SoftmaxWithHierarchy_param_3];
	cvta.to.global.u64 	%rd1, %rd25;
	cvta.to.global.u64 	%rd2, %rd24;
	cvta.to.local.u64 	%rd3, %rd26;
	ld.local.u32 	%r40, [%rd3];
	mul.wide.s32 	%rd28, %r40, 4;
	add.s64 	%rd29, %rd2, %rd28;
	ld.global.f32 	%f29, [%rd29];
	add.s64 	%rd30, %rd1, %rd28;
	st.global.f32 	[%rd30], %f29;
	abs.f32 	%f30, %f29;
	add.f32 	%f31, %f30, 0f3F000000;
	cvt.rzi.s32.f32 	%r41, %f31;
	mul.hi.s32 	%r42, %r41, 1717986919;
	shr.u32 	%r43, %r42, 31;
	shr.s32 	%r44, %r42, 2;
	add.s32 	%r45, %r44, %r43;
	cvt.rn.f32.s32 	%f32, %r45;
	cvt.rzi.s32.f32 	%r1, %f32;
	add.s32 	%r46, %r40, 1;
	st.local.u32 	[%rd3], %r46;
	setp.lt.s32 	%p3, %r1, 11;
	add.u64 	%rd86, %SP, 0;
	@%p3 bra 	$L__BB1_2;
	mul.wide.u32 	%rd31, %r1, 4;
	{ // callseq 1, 0
	.param .b64 param0;
	st.param.b64 	[param0], %rd31;
	.param .b64 retval0;
	call.uni (retval0), 
	malloc, 
	(
	param0
	);
	ld.param.b64 	%rd86, [retval0];
	} // callseq 1
$L__BB1_2:
	setp.lt.s32 	%p5, %r1, 1;
	mov.pred 	%p41, -1;
	mov.f32 	%f142, 0fCE6E6B28;
	@%p5 bra 	$L__BB1_40;
	and.b32  	%r2, %r1, 3;
	setp.lt.u32 	%p6, %r1, 4;
	mov.f32 	%f142, 0fCE6E6B28;
	mov.b16 	%rs39, 0;
	mov.b32 	%r111, 0;
	@%p6 bra 	$L__BB1_30;
	and.b32  	%r111, %r1, 2147483644;
	neg.s32 	%r110, %r111;
	add.s64 	%rd87, %rd86, 8;
	mov.f32 	%f142, 0fCE6E6B28;
	mov.b16 	%rs39, 0;
$L__BB1_5:
	ld.local.u32 	%r6, [%rd3];
	mul.wide.s32 	%rd33, %r6, 4;
	add.s64 	%rd34, %rd2, %rd33;
	ld.global.f32 	%f37, [%rd34];
	abs.f32 	%f38, %f37;
	setp.geu.f32 	%p7, %f38, 0f40A00000;
	@%p7 bra 	$L__BB1_10;
	add.s64 	%rd36, %rd1, %rd33;
	ld.global.f32 	%f39, [%rd36];
	max.f32 	%f142, %f142, %f39;
	st.u32 	[%rd87+-8], %r6;
	ld.local.u32 	%r7, [%rd3];
	add.s32 	%r48, %r7, 1;
	st.local.u32 	[%rd3], %r48;
	setp.ge.s32 	%p8, %r48, %r39;
	mov.b16 	%rs39, 1;
	@%p8 bra 	$L__BB1_11;
	mul.wide.s32 	%rd37, %r7, 4;
	add.s64 	%rd38, %rd2, %rd37;
	ld.global.f32 	%f3, [%rd38+4];
	setp.leu.f32 	%p9, %f3, 0f40A00000;
	@%p9 bra 	$L__BB1_11;
	add.f32 	%f40, %f3, 0f3DCCCCCD;
	cvt.rzi.s32.f32 	%r49, %f40;
	mul.hi.s32 	%r50, %r49, 1717986919;
	shr.u32 	%r51, %r50, 31;
	shr.s32 	%r52, %r50, 2;
	add.s32 	%r53, %r52, %r51;
	mul.lo.s32 	%r54, %r53, 10;
	sub.s32 	%r55, %r49, %r54;
	setp.ne.s32 	%p10, %r55, 1;
	@%p10 bra 	$L__BB1_11;
	{ // callseq 3, 0
	.param .b64 param0;
	st.param.b64 	[param0], %rd24;
	.param .b64 param1;
	st.param.b64 	[param1], %rd25;
	.param .b32 param2;
	st.param.b32 	[param2], %r39;
	.param .b64 param3;
	st.param.b64 	[param3], %rd26;
	call.uni 
	SoftmaxWithHierarchy, 
	(
	param0, 
	param1, 
	param2, 
	param3
	);
	} // callseq 3
	bra.uni 	$L__BB1_11;
$L__BB1_10:
	{ // callseq 2, 0
	.param .b64 param0;
	st.param.b64 	[param0], %rd24;
	.param .b64 param1;
	st.param.b64 	[param1], %rd25;
	.param .b32 param2;
	st.param.b32 	[param2], %r39;
	.param .b64 param3;
	st.param.b64 	[param3], %rd26;
	call.uni 
	SoftmaxWithHierarchy, 
	(
	param0, 
	param1, 
	param2, 
	param3
	);
	} // callseq 2
$L__BB1_11:
	ld.local.u32 	%r8, [%rd3];
	mul.wide.s32 	%rd39, %r8, 4;
	add.s64 	%rd40, %rd2, %rd39;
	ld.global.f32 	%f41, [%rd40];
	abs.f32 	%f42, %f41;
	setp.lt.f32 	%p11, %f42, 0f40A00000;
	@%p11 bra 	$L__BB1_13;
	{ // callseq 4, 0
	.param .b64 param0;
	st.param.b64 	[param0], %rd24;
	.param .b64 param1;
	st.param.b64 	[param1], %rd25;
	.param .b32 param2;
	st.param.b32 	[param2], %r39;
	.param .b64 param3;
	st.param.b64 	[param3], %rd26;
	call.uni 
	SoftmaxWithHierarchy, 
	(
	param0, 
	param1, 
	param2, 
	param3
	);
	} // callseq 4
	bra.uni 	$L__BB1_17;
$L__BB1_13:
	add.s64 	%rd42, %rd1, %rd39;
	ld.global.f32 	%f43, [%rd42];
	max.f32 	%f142, %f142, %f43;
	st.u32 	[%rd87+-4], %r8;
	ld.local.u32 	%r9, [%rd3];
	add.s32 	%r56, %r9, 1;
	st.local.u32 	[%rd3], %r56;
	setp.ge.s32 	%p12, %r56, %r39;
	mov.b16 	%rs39, 1;
	@%p12 bra 	$L__BB1_17;
	mul.wide.s32 	%rd43, %r9, 4;
	add.s64 	%rd44, %rd2, %rd43;
	ld.global.f32 	%f6, [%rd44+4];
	setp.leu.f32 	%p13, %f6, 0f40A00000;
	@%p13 bra 	$L__BB1_17;
	add.f32 	%f44, %f6, 0f3DCCCCCD;
	cvt.rzi.s32.f32 	%r57, %f44;
	mul.hi.s32 	%r58, %r57, 1717986919;
	shr.u32 	%r59, %r58, 31;
	shr.s32 	%r60, %r58, 2;
	add.s32 	%r61, %r60, %r59;
	mul.lo.s32 	%r62, %r61, 10;
	sub.s32 	%r63, %r57, %r62;
	setp.ne.s32 	%p14, %r63, 1;
	@%p14 bra 	$L__BB1_17;
	{ // callseq 5, 0
	.param .b64 param0;
	st.param.b64 	[param0], %rd24;
	.param .b64 param1;
	st.param.b64 	[param1], %rd25;
	.param .b32 param2;
	st.param.b32 	[param2], %r39;
	.param .b64 param3;
	st.param.b64 	[param3], %rd26;
	call.uni 
	SoftmaxWithHierarchy, 
	(
	param0, 
	param1, 
	param2, 
	param3
	);
	} // callseq 5
$L__BB1_17:
	ld.local.u32 	%r10, [%rd3];
	mul.wide.s32 	%rd45, %r10, 4;
	add.s64 	%rd46, %rd2, %rd45;
	ld.global.f32 	%f45, [%rd46];
	abs.f32 	%f46, %f45;
	setp.lt.f32 	%p15, %f46, 0f40A00000;
	@%p15 bra 	$L__BB1_19;
	{ // callseq 6, 0
	.param .b64 param0;
	st.param.b64 	[param0], %rd24;
	.param .b64 param1;
	st.param.b64 	[param1], %rd25;
	.param .b32 param2;
	st.param.b32 	[param2], %r39;
	.param .b64 param3;
	st.param.b64 	[param3], %rd26;
	call.uni 
	SoftmaxWithHierarchy, 
	(
	param0, 
	param1, 
	param2, 
	param3
	);
	} // callseq 6
	bra.uni 	$L__BB1_23;
$L__BB1_19:
	add.s64 	%rd48, %rd1, %rd45;
	ld.global.f32 	%f47, [%rd48];
	max.f32 	%f142, %f142, %f47;
	st.u32 	[%rd87], %r10;
	ld.local.u32 	%r11, [%rd3];
	add.s32 	%r64, %r11, 1;
	st.local.u32 	[%rd3], %r64;
	setp.ge.s32 	%p16, %r64, %r39;
	mov.b16 	%rs39, 1;
	@%p16 bra 	$L__BB1_23;
	mul.wide.s32 	%rd49, %r11, 4;
	add.s64 	%rd50, %rd2, %rd49;
	ld.global.f32 	%f9, [%rd50+4];
	setp.leu.f32 	%p17, %f9, 0f40A00000;
	@%p17 bra 	$L__BB1_23;
	add.f32 	%f48, %f9, 0f3DCCCCCD;
	cvt.rzi.s32.f32 	%r65, %f48;
	mul.hi.s32 	%r66, %r65, 1717986919;
	shr.u32 	%r67, %r66, 31;
	shr.s32 	%r68, %r66, 2;
	add.s32 	%r69, %r68, %r67;
	mul.lo.s32 	%r70, %r69, 10;
	sub.s32 	%r71, %r65, %r70;
	setp.ne.s32 	%p18, %r71, 1;
	@%p18 bra 	$L__BB1_23;
	{ // callseq 7, 0
	.param .b64 param0;
	st.param.b64 	[param0], %rd24;
	.param .b64 param1;
	st.param.b64 	[param1], %rd25;
	.param .b32 param2;
	st.param.b32 	[param2], %r39;
	.param .b64 param3;
	st.param.b64 	[param3], %rd26;
	call.uni 
	SoftmaxWithHierarchy, 
	(
	param0, 
	param1, 
	param2, 
	param3
	);
	} // callseq 7
$L__BB1_23:
	ld.local.u32 	%r12, [%rd3];
	mul.wide.s32 	%rd51, %r12, 4;
	add.s64 	%rd52, %rd2, %rd51;
	ld.global.f32 	%f49, [%rd52];
	abs.f32 	%f50, %f49;
	setp.lt.f32 	%p19, %f50, 0f40A00000;
	@%p19 bra 	$L__BB1_25;
	{ // callseq 8, 0
	.param .b64 param0;
	st.param.b64 	[param0], %rd24;
	.param .b64 param1;
	st.param.b64 	[param1], %rd25;
	.param .b32 param2;
	st.param.b32 	[param2], %r39;
	.param .b64 param3;
	st.param.b64 	[param3], %rd26;
	call.uni 
	SoftmaxWithHierarchy, 
	(
	param0, 
	param1, 
	param2, 
	param3
	);
	} // callseq 8
	bra.uni 	$L__BB1_29;
$L__BB1_25:
	add.s64 	%rd54, %rd1, %rd51;
	ld.global.f32 	%f51, [%rd54];
	max.f32 	%f142, %f142, %f51;
	st.u32 	[%rd87+4], %r12;
	ld.local.u32 	%r13, [%rd3];
	add.s32 	%r72, %r13, 1;
	st.local.u32 	[%rd3], %r72;
	setp.ge.s32 	%p20, %r72, %r39;
	mov.b16 	%rs39, 1;
	@%p20 bra 	$L__BB1_29;
	mul.wide.s32 	%rd55, %r13, 4;
	add.s64 	%rd56, %rd2, %rd55;
	ld.global.f32 	%f12, [%rd56+4];
	setp.leu.f32 	%p21, %f12, 0f40A00000;
	@%p21 bra 	$L__BB1_29;
	add.f32 	%f52, %f12, 0f3DCCCCCD;
	cvt.rzi.s32.f32 	%r73, %f52;
	mul.hi.s32 	%r74, %r73, 1717986919;
	shr.u32 	%r75, %r74, 31;
	shr.s32 	%r76, %r74, 2;
	add.s32 	%r77, %r76, %r75;
	mul.lo.s32 	%r78, %r77, 10;
	sub.s32 	%r79, %r73, %r78;
	setp.ne.s32 	%p22, %r79, 1;
	@%p22 bra 	$L__BB1_29;
	{ // callseq 9, 0
	.param .b64 param0;
	st.param.b64 	[param0], %rd24;
	.param .b64 param1;
	st.param.b64 	[param1], %rd25;
	.param .b32 param2;
	st.param.b32 	[param2], %r39;
	.param .b64 param3;
	st.param.b64 	[param3], %rd26;
	call.uni 
	SoftmaxWithHierarchy, 
	(
	param0, 
	param1, 
	param2, 
	param3
	);
	} // callseq 9
$L__BB1_29:
	add.s32 	%r110, %r110, 4;
	add.s64 	%rd87, %rd87, 16;
	setp.ne.s32 	%p23, %r110, 0;
	@%p23 bra 	$L__BB1_5;
$L__BB1_30:
	setp.eq.s32 	%p24, %r2, 0;
	@%p24 bra 	$L__BB1_39;
	mul.wide.u32 	%rd57, %r111, 4;
	add.s64 	%rd88, %rd86, %rd57;
	neg.s32 	%r112, %r2;
$L__BB1_32:
	.pragma "nounroll";
	ld.local.u32 	%r18, [%rd3];
	mul.wide.s32 	%rd58, %r18, 4;
	add.s64 	%rd59, %rd2, %rd58;
	ld.global.f32 	%f53, [%rd59];
	abs.f32 	%f54, %f53;
	setp.lt.f32 	%p25, %f54, 0f40A00000;
	@%p25 bra 	$L__BB1_34;
	{ // callseq 10, 0
	.param .b64 param0;
	st.param.b64 	[param0], %rd24;
	.param .b64 param1;
	st.param.b64 	[param1], %rd25;
	.param .b32 param2;
	st.param.b32 	[param2], %r39;
	.param .b64 param3;
	st.param.b64 	[param3], %rd26;
	call.uni 
	SoftmaxWithHierarchy, 
	(
	param0, 
	param1, 
	param2, 
	param3
	);
	} // callseq 10
	bra.uni 	$L__BB1_38;
$L__BB1_34:
	add.s64 	%rd61, %rd1, %rd58;
	ld.global.f32 	%f55, [%rd61];
	max.f32 	%f142, %f142, %f55;
	st.u32 	[%rd88], %r18;
	ld.local.u32 	%r19, [%rd3];
	add.s32 	%r80, %r19, 1;
	st.local.u32 	[%rd3], %r80;
	setp.ge.s32 	%p26, %r80, %r39;
	mov.b16 	%rs39, 1;
	@%p26 bra 	$L__BB1_38;
	mul.wide.s32 	%rd62, %r19, 4;
	add.s64 	%rd63, %rd2, %rd62;
	ld.global.f32 	%f18, [%rd63+4];
	setp.leu.f32 	%p27, %f18, 0f40A00000;
	@%p27 bra 	$L__BB1_38;
	add.f32 	%f56, %f18, 0f3DCCCCCD;
	cvt.rzi.s32.f32 	%r81, %f56;
	mul.hi.s32 	%r82, %r81, 1717986919;
	shr.u32 	%r83, %r82, 31;
	shr.s32 	%r84, %r82, 2;
	add.s32 	%r85, %r84, %r83;
	mul.lo.s32 	%r86, %r85, 10;
	sub.s32 	%r87, %r81, %r86;
	setp.ne.s32 	%p28, %r87, 1;
	@%p28 bra 	$L__BB1_38;
	{ // callseq 11, 0
	.param .b64 param0;
	st.param.b64 	[param0], %rd24;
	.param .b64 param1;
	st.param.b64 	[param1], %rd25;
	.param .b32 param2;
	st.param.b32 	[param2], %r39;
	.param .b64 param3;
	st.param.b64 	[param3], %rd26;
	call.uni 
	SoftmaxWithHierarchy, 
	(
	param0, 
	param1, 
	param2, 
	param3
	);
	} // callseq 11
$L__BB1_38:
	add.s64 	%rd88, %rd88, 4;
	add.s32 	%r112, %r112, 1;
	setp.ne.s32 	%p29, %r112, 0;
	@%p29 bra 	$L__BB1_32;
$L__BB1_39:
	and.b16  	%rs34, %rs39, 255;
	setp.eq.s16 	%p41, %rs34, 0;
$L__BB1_40:
	@%p41 bra 	$L__BB1_55;
	setp.lt.s32 	%p30, %r1, 1;
	mov.f32 	%f152, 0f00000000;
	@%p30 bra 	$L__BB1_48;
	and.b32  	%r21, %r1, 3;
	setp.lt.u32 	%p31, %r1, 4;
	mov.f32 	%f152, 0f00000000;
	mov.b32 	%r113, 0;
	@%p31 bra 	$L__BB1_45;
	and.b32  	%r113, %r1, 2147483644;
	neg.s32 	%r115, %r113;
	add.s64 	%rd90, %rd86, 8;
	mov.f32 	%f152, 0f00000000;
$L__BB1_44:
	ld.u32 	%r89, [%rd90+-8];
	mul.wide.s32 	%rd64, %r89, 4;
	add.s64 	%rd65, %rd1, %rd64;
	ld.global.f32 	%f61, [%rd65];
	sub.f32 	%f62, %f61, %f142;
	fma.rn.f32 	%f63, %f62, 0f3BBB989D, 0f3F000000;
	cvt.sat.f32.f32 	%f64, %f63;
	mov.f32 	%f65, 0f4B400001;
	mov.f32 	%f66, 0f437C0000;
	fma.rm.f32 	%f67, %f64, %f66, %f65;
	add.f32 	%f68, %f67, 0fCB40007F;
	neg.f32 	%f69, %f68;
	fma.rn.f32 	%f70, %f62, 0f3FB8AA3B, %f69;
	fma.rn.f32 	%f71, %f62, 0f32A57060, %f70;
	mov.b32 	%r90, %f67;
	shl.b32 	%r91, %r90, 23;
	mov.b32 	%f72, %r91;
	ex2.approx.ftz.f32 	%f73, %f71;
	mul.f32 	%f74, %f73, %f72;
	add.f32 	%f75, %f152, %f74;
	st.global.f32 	[%rd65], %f74;
	ld.u32 	%r92, [%rd90+-4];
	mul.wide.s32 	%rd66, %r92, 4;
	add.s64 	%rd67, %rd1, %rd66;
	ld.global.f32 	%f76, [%rd67];
	sub.f32 	%f77, %f76, %f142;
	fma.rn.f32 	%f78, %f77, 0f3BBB989D, 0f3F000000;
	cvt.sat.f32.f32 	%f79, %f78;
	fma.rm.f32 	%f80, %f79, %f66, %f65;
	add.f32 	%f81, %f80, 0fCB40007F;
	neg.f32 	%f82, %f81;
	fma.rn.f32 	%f83, %f77, 0f3FB8AA3B, %f82;
	fma.rn.f32 	%f84, %f77, 0f32A57060, %f83;
	mov.b32 	%r93, %f80;
	shl.b32 	%r94, %r93, 23;
	mov.b32 	%f85, %r94;
	ex2.approx.ftz.f32 	%f86, %f84;
	mul.f32 	%f87, %f86, %f85;
	add.f32 	%f88, %f75, %f87;
	st.global.f32 	[%rd67], %f87;
	ld.u32 	%r95, [%rd90];
	mul.wide.s32 	%rd68, %r95, 4;
	add.s64 	%rd69, %rd1, %rd68;
	ld.global.f32 	%f89, [%rd69];
	sub.f32 	%f90, %f89, %f142;
	fma.rn.f32 	%f91, %f90, 0f3BBB989D, 0f3F000000;
	cvt.sat.f32.f32 	%f92, %f91;
	fma.rm.f32 	%f93, %f92, %f66, %f65;
	add.f32 	%f94, %f93, 0fCB40007F;
	neg.f32 	%f95, %f94;
	fma.rn.f32 	%f96, %f90, 0f3FB8AA3B, %f95;
	fma.rn.f32 	%f97, %f90, 0f32A57060, %f96;
	mov.b32 	%r96, %f93;
	shl.b32 	%r97, %r96, 23;
	mov.b32 	%f98, %r97;
	ex2.approx.ftz.f32 	%f99, %f97;
	mul.f32 	%f100, %f99, %f98;
	add.f32 	%f101, %f88, %f100;
	st.global.f32 	[%rd69], %f100;
	ld.u32 	%r98, [%rd90+4];
	mul.wide.s32 	%rd70, %r98, 4;
	add.s64 	%rd71, %rd1, %rd70;
	ld.global.f32 	%f102, [%rd71];
	sub.f32 	%f103, %f102, %f142;
	fma.rn.f32 	%f104, %f103, 0f3BBB989D, 0f3F000000;
	cvt.sat.f32.f32 	%f105, %f104;
	fma.rm.f32 	%f106, %f105, %f66, %f65;
	add.f32 	%f107, %f106, 0fCB40007F;
	neg.f32 	%f108, %f107;
	fma.rn.f32 	%f109, %f103, 0f3FB8AA3B, %f108;
	fma.rn.f32 	%f110, %f103, 0f32A57060, %f109;
	mov.b32 	%r99, %f106;
	shl.b32 	%r100, %r99, 23;
	mov.b32 	%f111, %r100;
	ex2.approx.ftz.f32 	%f112, %f110;
	mul.f32 	%f113, %f112, %f111;
	add.f32 	%f152, %f101, %f113;
	st.global.f32 	[%rd71], %f113;
	add.s32 	%r115, %r115, 4;
	add.s64 	%rd90, %rd90, 16;
	setp.eq.s32 	%p32, %r115, 0;
	@%p32 bra 	$L__BB1_45;
	bra.uni 	$L__BB1_44;
$L__BB1_45:
	setp.eq.s32 	%p33, %r21, 0;
	@%p33 bra 	$L__BB1_48;
	mul.wide.u32 	%rd72, %r113, 4;
	add.s64 	%rd89, %rd86, %rd72;
	neg.s32 	%r114, %r21;
$L__BB1_47:
	.pragma "nounroll";
	ld.u32 	%r101, [%rd89];
	mul.wide.s32 	%rd73, %r101, 4;
	add.s64 	%rd74, %rd1, %rd73;
	ld.global.f32 	%f114, [%rd74];
	sub.f32 	%f115, %f114, %f142;
	fma.rn.f32 	%f116, %f115, 0f3BBB989D, 0f3F000000;
	cvt.sat.f32.f32 	%f117, %f116;
	mov.f32 	%f118, 0f4B400001;
	mov.f32 	%f119, 0f437C0000;
	fma.rm.f32 	%f120, %f117, %f119, %f118;
	add.f32 	%f121, %f120, 0fCB40007F;
	neg.f32 	%f122, %f121;
	fma.rn.f32 	%f123, %f115, 0f3FB8AA3B, %f122;
	fma.rn.f32 	%f124, %f115, 0f32A57060, %f123;
	mov.b32 	%r102, %f120;
	shl.b32 	%r103, %r102, 23;
	mov.b32 	%f125, %r103;
	ex2.approx.ftz.f32 	%f126, %f124;
	mul.f32 	%f127, %f126, %f125;
	add.f32 	%f152, %f152, %f127;
	st.global.f32 	[%rd74], %f127;
	add.s64 	%rd89, %rd89, 4;
	add.s32 	%r114, %r114, 1;
	setp.ne.s32 	%p34, %r114, 0;
	@%p34 bra 	$L__BB1_47;
$L__BB1_48:
	setp.lt.s32 	%p35, %r1, 1;
	@%p35 bra 	$L__BB1_55;
	and.b32  	%r28, %r1, 3;
	setp.lt.u32 	%p36, %r1, 4;
	mov.b32 	%r117, 0;
	@%p36 bra 	$L__BB1_52;
	and.b32  	%r117, %r1, 2147483644;
	neg.s32 	%r116, %r117;
	add.s64 	%rd91, %rd86, 8;
$L__BB1_51:
	ld.u32 	%r105, [%rd91+-8];
	mul.wide.s32 	%rd75, %r105, 4;
	add.s64 	%rd76, %rd1, %rd75;
	ld.global.f32 	%f128, [%rd76];
	div.rn.f32 	%f129, %f128, %f152;
	st.global.f32 	[%rd76], %f129;
	ld.u32 	%r106, [%rd91+-4];
	mul.wide.s32 	%rd77, %r106, 4;
	add.s64 	%rd78, %rd1, %rd77;
	ld.global.f32 	%f130, [%rd78];
	div.rn.f32 	%f131, %f130, %f152;
	st.global.f32 	[%rd78], %f131;
	ld.u32 	%r107, [%rd91];
	mul.wide.s32 	%rd79, %r107, 4;
	add.s64 	%rd80, %rd1, %rd79;
	ld.global.f32 	%f132, [%rd80];
	div.rn.f32 	%f133, %f132, %f152;
	st.global.f32 	[%rd80], %f133;
	ld.u32 	%r108, [%rd91+4];
	mul.wide.s32 	%rd81, %r108, 4;
	add.s64 	%rd82, %rd1, %rd81;
	ld.global.f32 	%f134, [%rd82];
	div.rn.f32 	%f135, %f134, %f152;
	st.global.f32 	[%rd82], %f135;
	add.s32 	%r116, %r116, 4;
	add.s64 	%rd91, %rd91, 16;
	setp.ne.s32 	%p37, %r116, 0;
	@%p37 bra 	$L__BB1_51;
$L__BB1_52:
	setp.eq.s32 	%p38, %r28, 0;
	@%p38 bra 	$L__BB1_55;
	mul.wide.u32 	%rd83, %r117, 4;
	add.s64 	%rd92, %rd86, %rd83;
	neg.s32 	%r118, %r28;
$L__BB1_54:
	.pragma "nounroll";
	ld.u32 	%r109, [%rd92];
	mul.wide.s32 	%rd84, %r109, 4;
	add.s64 	%rd85, %rd1, %rd84;
	ld.global.f32 	%f136, [%rd85];
	div.rn.f32 	%f137, %f136, %f152;
	st.global.f32 	[%rd85], %f137;
	add.s64 	%rd92, %rd92, 4;
	add.s32 	%r118, %r118, 1;
	setp.ne.s32 	%p39, %r118, 0;
	@%p39 bra 	$L__BB1_54;
$L__BB1_55:
	setp.lt.s32 	%p40, %r1, 11;
	@%p40 bra 	$L__BB1_57;
	{ // callseq 12, 0
	.param .b64 param0;
	st.param.b64 	[param0], %rd86;
	call.uni 
	free, 
	(
	param0
	);
	} // callseq 12
$L__BB1_57:
	ret;

}
	// .globl	Sum
.visible .entry Sum(
	.param .u32 Sum_param_0,
	.param .u64 .ptr .align 1 Sum_param_1,
	.param .u64 .ptr .align 1 Sum_param_2,
	.param .u64 .ptr .align 1 Sum_param_3
)
{
	.reg .pred 	%p<3>;
	.reg .b32 	%r<11>;
	.reg .b32 	%f<4>;
	.reg .b64 	%rd<11>;

	ld.param.u32 	%r6, [Sum_param_0];
	ld.param.u64 	%rd4, [Sum_param_1];
	ld.param.u64 	%rd5, [Sum_param_2];
	ld.param.u64 	%rd6, [Sum_param_3];
	mov.u32 	%r7, %ctaid.x;
	mov.u32 	%r1, %ntid.x;
	mov.u32 	%r8, %tid.x;
	mad.lo.s32 	%r10, %r7, %r1, %r8;
	setp.ge.s32 	%p1, %r10, %r6;
	@%p1 bra 	$L__BB2_3;
	mov.u32 	%r9, %nctaid.x;
	mul.lo.s32 	%r3, %r1, %r9;
	cvta.to.global.u64 	%rd1, %rd4;
	cvta.to.global.u64 	%rd2, %rd5;
	cvta.to.global.u64 	%rd3, %rd6;
$L__BB2_2:
	mul.wide.s32 	%rd7, %r10, 4;
	add.s64 	%rd8, %rd1, %rd7;
	ld.global.nc.f32 	%f1, [%rd8];
	add.s64 	%rd9, %rd2, %rd7;
	ld.global.nc.f32 	%f2, [%rd9];
	add.f32 	%f3, %f1, %f2;
	add.s64 	%rd10, %rd3, %rd7;
	st.global.f32 	[%rd10], %f3;
	add.s32 	%r10, %r10, %r3;
	setp.lt.s32 	%p2, %r10, %r6;
	@%p2 bra 	$L__BB2_2;
$L__BB2_3:
	ret;

}
	// .globl	UpdateAdamOptimizer
.visible .entry UpdateAdamOptimizer(
	.param .u32 UpdateAdamOptimizer_param_0,
	.param .f32 UpdateAdamOptimizer_param_1,
	.param .f32 UpdateAdamOptimizer_param_2,
	.param .f32 UpdateAdamOptimizer_param_3,
	.param .f32 UpdateAdamOptimizer_param_4,
	.param .u64 .ptr .align 1 UpdateAdamOptimizer_param_5,
	.param .u64 .ptr .align 1 UpdateAdamOptimizer_param_6,
	.param .u64 .ptr .align 1 UpdateAdamOptimizer_param_7,
	.param .u64 .ptr .align 1 UpdateAdamOptimizer_param_8
)
{
	.reg .pred 	%p<3>;
	.reg .b32 	%r<11>;
	.reg .b32 	%f<22>;
	.reg .b64 	%rd<14>;

	ld.param.u32 	%r6, [UpdateAdamOptimizer_param_0];
	ld.param.f32 	%f3, [UpdateAdamOptimizer_param_1];
	ld.param.f32 	%f4, [UpdateAdamOptimizer_param_2];
	ld.param.f32 	%f5, [UpdateAdamOptimizer_param_3];
	ld.param.f32 	%f6, [UpdateAdamOptimizer_param_4];
	ld.param.u64 	%rd5, [UpdateAdamOptimizer_param_5];
	ld.param.u64 	%rd6, [UpdateAdamOptimizer_param_6];
	ld.param.u64 	%rd7, [UpdateAdamOptimizer_param_7];
	ld.param.u64 	%rd8, [UpdateAdamOptimizer_param_8];
	mov.u32 	%r7, %ctaid.x;
	mov.u32 	%r1, %ntid.x;
	mov.u32 	%r8, %tid.x;
	mad.lo.s32 	%r10, %r7, %r1, %r8;
	setp.ge.s32 	%p1, %r10, %r6;
	@%p1 bra 	$L__BB3_3;
	mov.f32 	%f7, 0f3F800000;
	sub.f32 	%f1, %f7, %f3;
	sub.f32 	%f2, %f7, %f4;
	mov.u32 	%r9, %nctaid.x;
	mul.lo.s32 	%r3, %r1, %r9;
	cvta.to.global.u64 	%rd1, %rd5;
	cvta.to.global.u64 	%rd2, %rd7;
	cvta.to.global.u64 	%rd3, %rd8;
	cvta.to.global.u64 	%rd4, %rd6;
$L__BB3_2:
	mul.wide.s32 	%rd9, %r10, 4;
	add.s64 	%rd10, %rd1, %rd9;
	ld.global.nc.f32 	%f8, [%rd10];
	add.s64 	%rd11, %rd2, %rd9;
	ld.global.f32 	%f9, [%rd11];
	mul.f32 	%f10, %f3, %f9;
	fma.rn.f32 	%f11, %f1, %f8, %f10;
	st.global.f32 	[%rd11], %f11;
	add.s64 	%rd12, %rd3, %rd9;
	ld.global.f32 	%f12, [%rd12];
	mul.f32 	%f13, %f4, %f12;
	mul.f32 	%f14, %f2, %f8;
	fma.rn.f32 	%f15, %f8, %f14, %f13;
	st.global.f32 	[%rd12], %f15;
	mul.f32 	%f16, %f6, %f11;
	sqrt.rn.f32 	%f17, %f15;
	add.f32 	%f18, %f5, %f17;
	div.rn.f32 	%f19, %f16, %f18;
	add.s64 	%rd13, %rd4, %rd9;
	ld.global.f32 	%f20, [%rd13];
	sub.f32 	%f21, %f20, %f19;
	st.global.f32 	[%rd13], %f21;
	add.s32 	%r10, %r10, %r3;
	setp.lt.s32 	%p2, %r10, %r6;
	@%p2 bra 	$L__BB3_2;
$L__BB3_3:
	ret;

}
	// .globl	ComputeAccuracy
.visible .entry ComputeAccuracy(
	.param .u32 ComputeAccuracy_param_0,
	.param .u32 ComputeAccuracy_param_1,
	.param .u64 .ptr .align 1 ComputeAccuracy_param_2,
	.param .u64 .ptr .align 1 ComputeAccuracy_param_3,
	.param .u64 .ptr .align 1 ComputeAccuracy_param_4
)
{
	.reg .pred 	%p<44>;
	.reg .b32 	%r<113>;
	.reg .b32 	%f<67>;
	.reg .b64 	%rd<85>;

	ld.param.u32 	%r44, [ComputeAccuracy_param_0];
	ld.param.u32 	%r43, [ComputeAccuracy_param_1];
	ld.param.u64 	%rd4, [ComputeAccuracy_param_2];
	ld.param.u64 	%rd5, [ComputeAccuracy_param_3];
	ld.param.u64 	%rd6, [ComputeAccuracy_param_4];
	cvta.to.global.u64 	%rd1, %rd5;
	cvta.to.global.u64 	%rd2, %rd6;
	cvta.to.global.u64 	%rd3, %rd4;
	mov.u32 	%r45, %ctaid.x;
	mov.u32 	%r46, %ntid.x;
	mov.u32 	%r47, %tid.x;
	mad.lo.s32 	%r1, %r45, %r46, %r47;
	setp.ge.s32 	%p1, %r1, %r44;
	@%p1 bra 	$L__BB4_17;
	setp.ne.s32 	%p2, %r43, 1;
	@%p2 bra 	$L__BB4_3;
	mul.wide.s32 	%rd81, %r1, 4;
	add.s64 	%rd82, %rd1, %rd81;
	ld.global.nc.f32 	%f62, [%rd82];
	add.s64 	%rd83, %rd2, %rd81;
	ld.global.nc.f32 	%f63, [%rd83];
	sub.f32 	%f64, %f62, %f63;
	abs.f32 	%f65, %f64;
	setp.lt.f32 	%p43, %f65, 0f3F000000;
	selp.f32 	%f66, 0f3F800000, 0f00000000, %p43;
	add.s64 	%rd84, %rd3, %rd81;
	st.global.f32 	[%rd84], %f66;
	bra.uni 	$L__BB4_17;
$L__BB4_3:
	mul.lo.s32 	%r111, %r43, %r1;
	setp.lt.s32 	%p3, %r43, 2;
	mov.u32 	%r112, %r111;
	@%p3 bra 	$L__BB4_16;
	add.s32 	%r103, %r111, 1;
	add.s32 	%r49, %r111, 2;
	add.s32 	%r50, %r111, %r43;
	max.s32 	%r51, %r50, %r49;
	not.b32 	%r52, %r111;
	add.s32 	%r4, %r51, %r52;
	sub.s32 	%r53, %r51, %r111;
	add.s32 	%r54, %r53, -2;
	and.b32  	%r5, %r4, 7;
	setp.lt.u32 	%p4, %r54, 7;
	mov.u32 	%r112, %r111;
	@%p4 bra 	$L__BB4_8;
	add.s32 	%r93, %r111, 4;
	and.b32  	%r55, %r4, -8;
	neg.s32 	%r92, %r55;
	mov.u32 	%r112, %r111;
$L__BB4_6:
	.pragma "nounroll";
	add.s32 	%r56, %r93, -3;
	mul.wide.s32 	%rd7, %r56, 4;
	add.s64 	%rd8, %rd2, %rd7;
	ld.global.nc.f32 	%f1, [%rd8];
	mul.wide.s32 	%rd9, %r111, 4;
	add.s64 	%rd10, %rd2, %rd9;
	ld.global.nc.f32 	%f2, [%rd10];
	setp.gt.f32 	%p5, %f1, %f2;
	selp.b32 	%r57, %r56, %r111, %p5;
	add.s64 	%rd11, %rd1, %rd7;
	ld.global.nc.f32 	%f3, [%rd11];
	mul.wide.s32 	%rd12, %r112, 4;
	add.s64 	%rd13, %rd1, %rd12;
	ld.global.nc.f32 	%f4, [%rd13];
	setp.gt.f32 	%p6, %f3, %f4;
	selp.b32 	%r58, %r56, %r112, %p6;
	add.s32 	%r59, %r93, -2;
	ld.global.nc.f32 	%f5, [%rd8+4];
	mul.wide.s32 	%rd14, %r57, 4;
	add.s64 	%rd15, %rd2, %rd14;
	ld.global.nc.f32 	%f6, [%rd15];
	setp.gt.f32 	%p7, %f5, %f6;
	selp.b32 	%r60, %r59, %r57, %p7;
	ld.global.nc.f32 	%f7, [%rd11+4];
	mul.wide.s32 	%rd16, %r58, 4;
	add.s64 	%rd17, %rd1, %rd16;
	ld.global.nc.f32 	%f8, [%rd17];
	setp.gt.f32 	%p8, %f7, %f8;
	selp.b32 	%r61, %r59, %r58, %p8;
	add.s32 	%r62, %r93, -1;
	ld.global.nc.f32 	%f9, [%rd8+8];
	mul.wide.s32 	%rd18, %r60, 4;
	add.s64 	%rd19, %rd2, %rd18;
	ld.global.nc.f32 	%f10, [%rd19];
	setp.gt.f32 	%p9, %f9, %f10;
	selp.b32 	%r63, %r62, %r60, %p9;
	ld.global.nc.f32 	%f11, [%rd11+8];
	mul.wide.s32 	%rd20, %r61, 4;
	add.s64 	%rd21, %rd1, %rd20;
	ld.global.nc.f32 	%f12, [%rd21];
	setp.gt.f32 	%p10, %f11, %f12;
	selp.b32 	%r64, %r62, %r61, %p10;
	add.s32 	%r65, %r93, 4;
	ld.global.nc.f32 	%f13, [%rd8+12];
	mul.wide.s32 	%rd22, %r63, 4;
	add.s64 	%rd23, %rd2, %rd22;
	ld.global.nc.f32 	%f14, [%rd23];
	setp.gt.f32 	%p11, %f13, %f14;
	selp.b32 	%r66, %r93, %r63, %p11;
	ld.global.nc.f32 	%f15, [%rd11+12];
	mul.wide.s32 	%rd24, %r64, 4;
	add.s64 	%rd25, %rd1, %rd24;
	ld.global.nc.f32 	%f16, [%rd25];
	setp.gt.f32 	%p12, %f15, %f16;
	selp.b32 	%r67, %r93, %r64, %p12;
	add.s32 	%r68, %r93, 1;
	ld.global.nc.f32 	%f17, [%rd8+16];
	mul.wide.s32 	%rd26, %r66, 4;
	add.s64 	%rd27, %rd2, %rd26;
	ld.global.nc.f32 	%f18, [%rd27];
	setp.gt.f32 	%p13, %f17, %f18;
	selp.b32 	%r69, %r68, %r66, %p13;
	ld.global.nc.f32 	%f19, [%rd11+16];
	mul.wide.s32 	%rd28, %r67, 4;
	add.s64 	%rd29, %rd1, %rd28;
	ld.global.nc.f32 	%f20, [%rd29];
	setp.gt.f32 	%p14, %f19, %f20;
	selp.b32 	%r70, %r68, %r67, %p14;
	add.s32 	%r71, %r93, 2;
	ld.global.nc.f32 	%f21, [%rd8+20];
	mul.wide.s32 	%rd30, %r69, 4;
	add.s64 	%rd31, %rd2, %rd30;
	ld.global.nc.f32 	%f22, [%rd31];
	setp.gt.f32 	%p15, %f21, %f22;
	selp.b32 	%r72, %r71, %r69, %p15;
	ld.global.nc.f32 	%f23, [%rd11+20];
	mul.wide.s32 	%rd32, %r70, 4;
	add.s64 	%rd33, %rd1, %rd32;
	ld.global.nc.f32 	%f24, [%rd33];
	setp.gt.f32 	%p16, %f23, %f24;
	selp.b32 	%r73, %r71, %r70, %p16;
	add.s32 	%r74, %r93, 3;
	ld.global.nc.f32 	%f25, [%rd8+24];
	mul.wide.s32 	%rd34, %r72, 4;
	add.s64 	%rd35, %rd2, %rd34;
	ld.global.nc.f32 	%f26, [%rd35];
	setp.gt.f32 	%p17, %f25, %f26;
	selp.b32 	%r75, %r74, %r72, %p17;
	ld.global.nc.f32 	%f27, [%rd11+24];
	mul.wide.s32 	%rd36, %r73, 4;
	add.s64 	%rd37, %rd1, %rd36;
	ld.global.nc.f32 	%f28, [%rd37];
	setp.gt.f32 	%p18, %f27, %f28;
	selp.b32 	%r76, %r74, %r73, %p18;
	ld.global.nc.f32 	%f29, [%rd8+28];
	mul.wide.s32 	%rd38, %r75, 4;
	add.s64 	%rd39, %rd2, %rd38;
	ld.global.nc.f32 	%f30, [%rd39];
	setp.gt.f32 	%p19, %f29, %f30;
	selp.b32 	%r111, %r65, %r75, %p19;
	ld.global.nc.f32 	%f31, [%rd11+28];
	mul.wide.s32 	%rd40, %r76, 4;
	add.s64 	%rd41, %rd1, %rd40;
	ld.global.nc.f32 	%f32, [%rd41];
	setp.gt.f32 	%p20, %f31, %f32;
	selp.b32 	%r112, %r65, %r76, %p20;
	add.s32 	%r93, %r93, 8;
	add.s32 	%r92, %r92, 8;
	setp.ne.s32 	%p21, %r92, 0;
	@%p21 bra 	$L__BB4_6;
	add.s32 	%r103, %r93, -3;
$L__BB4_8:
	setp.eq.s32 	%p22, %r5, 0;
	@%p22 bra 	$L__BB4_16;
	and.b32  	%r22, %r4, 3;
	setp.lt.u32 	%p23, %r5, 4;
	@%p23 bra 	$L__BB4_11;
	mul.wide.s32 	%rd42, %r103, 4;
	add.s64 	%rd43, %rd2, %rd42;
	ld.global.nc.f32 	%f33, [%rd43];
	mul.wide.s32 	%rd44, %r111, 4;
	add.s64 	%rd45, %rd2, %rd44;
	ld.global.nc.f32 	%f34, [%rd45];
	setp.gt.f32 	%p24, %f33, %f34;
	selp.b32 	%r78, %r103, %r111, %p24;
	add.s64 	%rd46, %rd1, %rd42;
	ld.global.nc.f32 	%f35, [%rd46];
	mul.wide.s32 	%rd47, %r112, 4;
	add.s64 	%rd48, %rd1, %rd47;
	ld.global.nc.f32 	%f36, [%rd48];
	setp.gt.f32 	%p25, %f35, %f36;
	selp.b32 	%r79, %r103, %r112, %p25;
	add.s32 	%r80, %r103, 1;
	ld.global.nc.f32 	%f37, [%rd43+4];
	mul.wide.s32 	%rd49, %r78, 4;
	add.s64 	%rd50, %rd2, %rd49;
	ld.global.nc.f32 	%f38, [%rd50];
	setp.gt.f32 	%p26, %f37, %f38;
	selp.b32 	%r81, %r80, %r78, %p26;
	ld.global.nc.f32 	%f39, [%rd46+4];
	mul.wide.s32 	%rd51, %r79, 4;
	add.s64 	%rd52, %rd1, %rd51;
	ld.global.nc.f32 	%f40, [%rd52];
	setp.gt.f32 	%p27, %f39, %f40;
	selp.b32 	%r82, %r80, %r79, %p27;
	add.s32 	%r83, %r103, 2;
	ld.global.nc.f32 	%f41, [%rd43+8];
	mul.wide.s32 	%rd53, %r81, 4;
	add.s64 	%rd54, %rd2, %rd53;
	ld.global.nc.f32 	%f42, [%rd54];
	setp.gt.f32 	%p28, %f41, %f42;
	selp.b32 	%r84, %r83, %r81, %p28;
	ld.global.nc.f32 	%f43, [%rd46+8];
	mul.wide.s32 	%rd55, %r82, 4;
	add.s64 	%rd56, %rd1, %rd55;
	ld.global.nc.f32 	%f44, [%rd56];
	setp.gt.f32 	%p29, %f43, %f44;
	selp.b32 	%r85, %r83, %r82, %p29;
	add.s32 	%r86, %r103, 3;
	ld.global.nc.f32 	%f45, [%rd43+12];
	mul.wide.s32 	%rd57, %r84, 4;
	add.s64 	%rd58, %rd2, %rd57;
	ld.global.nc.f32 	%f46, [%rd58];
	setp.gt.f32 	%p30, %f45, %f46;
	selp.b32 	%r111, %r86, %r84, %p30;
	ld.global.nc.f32 	%f47, [%rd46+12];
	mul.wide.s32 	%rd59, %r85, 4;
	add.s64 	%rd60, %rd1, %rd59;
	ld.global.nc.f32 	%f48, [%rd60];
	setp.gt.f32 	%p31, %f47, %f48;
	selp.b32 	%r112, %r86, %r85, %p31;
	add.s32 	%r103, %r103, 4;
$L__BB4_11:
	setp.eq.s32 	%p32, %r22, 0;
	@%p32 bra 	$L__BB4_16;
	setp.eq.s32 	%p33, %r22, 1;
	@%p33 bra 	$L__BB4_14;
	mul.wide.s32 	%rd61, %r103, 4;
	add.s64 	%rd62, %rd2, %rd61;
	ld.global.nc.f32 	%f49, [%rd62];
	mul.wide.s32 	%rd63, %r111, 4;
	add.s64 	%rd64, %rd2, %rd63;
	ld.global.nc.f32 	%f50, [%rd64];
	setp.gt.f32 	%p34, %f49, %f50;
	selp.b32 	%r88, %r103, %r111, %p34;
	add.s64 	%rd65, %rd1, %rd61;
	ld.global.nc.f32 	%f51, [%rd65];
	mul.wide.s32 	%rd66, %r112, 4;
	add.s64 	%rd67, %rd1, %rd66;
	ld.global.nc.f32 	%f52, [%rd67];
	setp.gt.f32 	%p35, %f51, %f52;
	selp.b32 	%r89, %r103, %r112, %p35;
	add.s32 	%r90, %r103, 1;
	ld.global.nc.f32 	%f53, [%rd62+4];
	mul.wide.s32 	%rd68, %r88, 4;
	add.s64 	%rd69, %rd2, %rd68;
	ld.global.nc.f32 	%f54, [%rd69];
	setp.gt.f32 	%p36, %f53, %f54;
	selp.b32 	%r111, %r90, %r88, %p36;
	ld.global.nc.f32 	%f55, [%rd65+4];
	mul.wide.s32 	%rd70, %r89, 4;
	add.s64 	%rd71, %rd1, %rd70;
	ld.global.nc.f32 	%f56, [%rd71];
	setp.gt.f32 	%p37, %f55, %f56;
	selp.b32 	%r112, %r90, %r89, %p37;
	add.s32 	%r103, %r103, 2;
$L__BB4_14:
	and.b32  	%r91, %r4, 1;
	setp.eq.b32 	%p38, %r91, 1;
	not.pred 	%p39, %p38;
	@%p39 bra 	$L__BB4_16;
	mul.wide.s32 	%rd72, %r103, 4;
	add.s64 	%rd73, %rd2, %rd72;
	ld.global.nc.f32 	%f57, [%rd73];
	mul.wide.s32 	%rd74, %r111, 4;
	add.s64 	%rd75, %rd2, %rd74;
	ld.global.nc.f32 	%f58, [%rd75];
	setp.gt.f32 	%p40, %f57, %f58;
	selp.b32 	%r111, %r103, %r111, %p40;
	add.s64 	%rd76, %rd1, %rd72;
	ld.global.nc.f32 	%f59, [%rd76];
	mul.wide.s32 	%rd77, %r112, 4;
	add.s64 	%rd78, %rd1, %rd77;
	ld.global.nc.f32 	%f60, [%rd78];
	setp.gt.f32 	%p41, %f59, %f60;
	selp.b32 	%r112, %r103, %r112, %p41;
$L__BB4_16:
	setp.eq.s32 	%p42, %r111, %r112;
	selp.f32 	%f61, 0f3F800000, 0f00000000, %p42;
	mul.wide.s32 	%rd79, %r1, 4;
	add.s64 	%rd80, %rd3, %rd79;
	st.global.f32 	[%rd80], %f61;
$L__BB4_17:
	ret;

}
	// .globl	ComputeMae
.visible .entry ComputeMae(
	.param .u32 ComputeMae_param_0,
	.param .u32 ComputeMae_param_1,
	.param .u64 .ptr .align 1 ComputeMae_param_2,
	.param .u64 .ptr .align 1 ComputeMae_param_3,
	.param .u64 .ptr .align 1 ComputeMae_param_4
)
{
	.reg .pred 	%p<11>;
	.reg .b32 	%r<39>;
	.reg .b32 	%f<172>;
	.reg .b64 	%rd<23>;

	ld.param.u32 	%r23, [ComputeMae_param_0];
	ld.param.u32 	%r22, [ComputeMae_param_1];
	ld.param.u64 	%rd6, [ComputeMae_param_2];
	ld.param.u64 	%rd7, [ComputeMae_param_3];
	ld.param.u64 	%rd8, [ComputeMae_param_4];
	cvta.to.global.u64 	%rd1, %rd7;
	cvta.to.global.u64 	%rd2, %rd8;
	mov.u32 	%r24, %ctaid.x;
	mov.u32 	%r25, %ntid.x;
	mov.u32 	%r26, %tid.x;
	mad.lo.s32 	%r1, %r24, %r25, %r26;
	setp.ge.s32 	%p1, %r1, %r23;
	@%p1 bra 	$L__BB5_15;
	cvta.to.global.u64 	%rd3, %rd6;
	mul.lo.s32 	%r34, %r22, %r1;
	setp.lt.s32 	%p2, %r22, 1;
	mov.f32 	%f171, 0f00000000;
	@%p2 bra 	$L__BB5_14;
	add.s32 	%r27, %r34, 1;
	add.s32 	%r28, %r34, %r22;
	max.s32 	%r29, %r28, %r27;
	sub.s32 	%r3, %r29, %r34;
	and.b32  	%r4, %r3, 15;
	sub.s32 	%r30, %r34, %r29;
	setp.gt.u32 	%p3, %r30, -16;
	mov.f32 	%f171, 0f00000000;
	@%p3 bra 	$L__BB5_5;
	and.b32  	%r31, %r3, -16;
	neg.s32 	%r32, %r31;
	add.s64 	%rd4, %rd2, 32;
	add.s64 	%rd5, %rd1, 32;
	mov.f32 	%f171, 0f00000000;
$L__BB5_4:
	.pragma "nounroll";
	mul.wide.s32 	%rd9, %r34, 4;
	add.s64 	%rd10, %rd4, %rd9;
	add.s64 	%rd11, %rd5, %rd9;
	ld.global.nc.f32 	%f18, [%rd10+-32];
	ld.global.nc.f32 	%f19, [%rd11+-32];
	sub.f32 	%f20, %f18, %f19;
	abs.f32 	%f21, %f20;
	add.f32 	%f22, %f171, %f21;
	ld.global.nc.f32 	%f23, [%rd10+-28];
	ld.global.nc.f32 	%f24, [%rd11+-28];
	sub.f32 	%f25, %f23, %f24;
	abs.f32 	%f26, %f25;
	add.f32 	%f27, %f22, %f26;
	ld.global.nc.f32 	%f28, [%rd10+-24];
	ld.global.nc.f32 	%f29, [%rd11+-24];
	sub.f32 	%f30, %f28, %f29;
	abs.f32 	%f31, %f30;
	add.f32 	%f32, %f27, %f31;
	ld.global.nc.f32 	%f33, [%rd10+-20];
	ld.global.nc.f32 	%f34, [%rd11+-20];
	sub.f32 	%f35, %f33, %f34;
	abs.f32 	%f36, %f35;
	add.f32 	%f37, %f32, %f36;
	ld.global.nc.f32 	%f38, [%rd10+-16];
	ld.global.nc.f32 	%f39, [%rd11+-16];
	sub.f32 	%f40, %f38, %f39;
	abs.f32 	%f41, %f40;
	add.f32 	%f42, %f37, %f41;
	ld.global.nc.f32 	%f43, [%rd10+-12];
	ld.global.nc.f32 	%f44, [%rd11+-12];
	sub.f32 	%f45, %f43, %f44;
	abs.f32 	%f46, %f45;
	add.f32 	%f47, %f42, %f46;
	ld.global.nc.f32 	%f48, [%rd10+-8];
	ld.global.nc.f32 	%f49, [%rd11+-8];
	sub.f32 	%f50, %f48, %f49;
	abs.f32 	%f51, %f50;
	add.f32 	%f52, %f47, %f51;
	ld.global.nc.f32 	%f53, [%rd10+-4];
	ld.global.nc.f32 	%f54, [%rd11+-4];
	sub.f32 	%f55, %f53, %f54;
	abs.f32 	%f56, %f55;
	add.f32 	%f57, %f52, %f56;
	ld.global.nc.f32 	%f58, [%rd10];
	ld.global.nc.f32 	%f59, [%rd11];
	sub.f32 	%f60, %f58, %f59;
	abs.f32 	%f61, %f60;
	add.f32 	%f62, %f57, %f61;
	ld.global.nc.f32 	%f63, [%rd10+4];
	ld.global.nc.f32 	%f64, [%rd11+4];
	sub.f32 	%f65, %f63, %f64;
	abs.f32 	%f66, %f65;
	add.f32 	%f67, %f62, %f66;
	ld.global.nc.f32 	%f68, [%rd10+8];
	ld.global.nc.f32 	%f69, [%rd11+8];
	sub.f32 	%f70, %f68, %f69;
	abs.f32 	%f71, %f70;
	add.f32 	%f72, %f67, %f71;
	ld.global.nc.f32 	%f73, [%rd10+12];
	ld.global.nc.f32 	%f74, [%rd11+12];
	sub.f32 	%f75, %f73, %f74;
	abs.f32 	%f76, %f75;
	add.f32 	%f77, %f72, %f76;
	ld.global.nc.f32 	%f78, [%rd10+16];
	ld.global.nc.f32 	%f79, [%rd11+16];
	sub.f32 	%f80, %f78, %f79;
	abs.f32 	%f81, %f80;
	add.f32 	%f82, %f77, %f81;
	ld.global.nc.f32 	%f83, [%rd10+20];
	ld.global.nc.f32 	%f84, [%rd11+20];
	sub.f32 	%f85, %f83, %f84;
	abs.f32 	%f86, %f85;
	add.f32 	%f87, %f82, %f86;
	ld.global.nc.f32 	%f88, [%rd10+24];
	ld.global.nc.f32 	%f89, [%rd11+24];
	sub.f32 	%f90, %f88, %f89;
	abs.f32 	%f91, %f90;
	add.f32 	%f92, %f87, %f91;
	ld.global.nc.f32 	%f93, [%rd10+28];
	ld.global.nc.f32 	%f94, [%rd11+28];
	sub.f32 	%f95, %f93, %f94;
	abs.f32 	%f96, %f95;
	add.f32 	%f171, %f92, %f96;
	add.s32 	%r34, %r34, 16;
	add.s32 	%r32, %r32, 16;
	setp.ne.s32 	%p4, %r32, 0;
	@%p4 bra 	$L__BB5_4;
$L__BB5_5:
	setp.eq.s32 	%p5, %r4, 0;
	@%p5 bra 	$L__BB5_14;
	and.b32  	%r11, %r3, 7;
	setp.lt.u32 	%p6, %r4, 8;
	@%p6 bra 	$L__BB5_8;
	mul.wide.s32 	%rd12, %r34, 4;
	add.s64 	%rd13, %rd2, %rd12;
	ld.global.nc.f32 	%f98, [%rd13];
	add.s64 	%rd14, %rd1, %rd12;
	ld.global.nc.f32 	%f99, [%rd14];
	sub.f32 	%f100, %f98, %f99;
	abs.f32 	%f101, %f100;
	add.f32 	%f102, %f171, %f101;
	ld.global.nc.f32 	%f103, [%rd13+4];
	ld.global.nc.f32 	%f104, [%rd14+4];
	sub.f32 	%f105, %f103, %f104;
	abs.f32 	%f106, %f105;
	add.f32 	%f107, %f102, %f106;
	ld.global.nc.f32 	%f108, [%rd13+8];
	ld.global.nc.f32 	%f109, [%rd14+8];
	sub.f32 	%f110, %f108, %f109;
	abs.f32 	%f111, %f110;
	add.f32 	%f112, %f107, %f111;
	ld.global.nc.f32 	%f113, [%rd13+12];
	ld.global.nc.f32 	%f114, [%rd14+12];
	sub.f32 	%f115, %f113, %f114;
	abs.f32 	%f116, %f115;
	add.f32 	%f117, %f112, %f116;
	ld.global.nc.f32 	%f118, [%rd13+16];
	ld.global.nc.f32 	%f119, [%rd14+16];
	sub.f32 	%f120, %f118, %f119;
	abs.f32 	%f121, %f120;
	add.f32 	%f122, %f117, %f121;
	ld.global.nc.f32 	%f123, [%rd13+20];
	ld.global.nc.f32 	%f124, [%rd14+20];
	sub.f32 	%f125, %f123, %f124;
	abs.f32 	%f126, %f125;
	add.f32 	%f127, %f122, %f126;
	ld.global.nc.f32 	%f128, [%rd13+24];
	ld.global.nc.f32 	%f129, [%rd14+24];
	sub.f32 	%f130, %f128, %f129;
	abs.f32 	%f131, %f130;
	add.f32 	%f132, %f127, %f131;
	ld.global.nc.f32 	%f133, [%rd13+28];
	ld.global.nc.f32 	%f134, [%rd14+28];
	sub.f32 	%f135, %f133, %f134;
	abs.f32 	%f136, %f135;
	add.f32 	%f171, %f132, %f136;
	add.s32 	%r34, %r34, 8;
$L__BB5_8:
	setp.eq.s32 	%p7, %r11, 0;
	@%p7 bra 	$L__BB5_14;
	and.b32  	%r14, %r3, 3;
	setp.lt.u32 	%p8, %r11, 4;
	@%p8 bra 	$L__BB5_11;
	mul.wide.s32 	%rd15, %r34, 4;
	add.s64 	%rd16, %rd2, %rd15;
	ld.global.nc.f32 	%f138, [%rd16];
	add.s64 	%rd17, %rd1, %rd15;
	ld.global.nc.f32 	%f139, [%rd17];
	sub.f32 	%f140, %f138, %f139;
	abs.f32 	%f141, %f140;
	add.f32 	%f142, %f171, %f141;
	ld.global.nc.f32 	%f143, [%rd16+4];
	ld.global.nc.f32 	%f144, [%rd17+4];
	sub.f32 	%f145, %f143, %f144;
	abs.f32 	%f146, %f145;
	add.f32 	%f147, %f142, %f146;
	ld.global.nc.f32 	%f148, [%rd16+8];
	ld.global.nc.f32 	%f149, [%rd17+8];
	sub.f32 	%f150, %f148, %f149;
	abs.f32 	%f151, %f150;
	add.f32 	%f152, %f147, %f151;
	ld.global.nc.f32 	%f153, [%rd16+12];
	ld.global.nc.f32 	%f154, [%rd17+12];
	sub.f32 	%f155, %f153, %f154;
	abs.f32 	%f156, %f155;
	add.f32 	%f171, %f152, %f156;
	add.s32 	%r34, %r34, 4;
$L__BB5_11:
	setp.eq.s32 	%p9, %r14, 0;
	@%p9 bra 	$L__BB5_14;
	neg.s32 	%r37, %r14;
$L__BB5_13:
	.pragma "nounroll";
	mul.wide.s32 	%rd18, %r34, 4;
	add.s64 	%rd19, %rd1, %rd18;
	add.s64 	%rd20, %rd2, %rd18;
	ld.global.nc.f32 	%f157, [%rd20];
	ld.global.nc.f32 	%f158, [%rd19];
	sub.f32 	%f159, %f157, %f158;
	abs.f32 	%f160, %f159;
	add.f32 	%f171, %f171, %f160;
	add.s32 	%r34, %r34, 1;
	add.s32 	%r37, %r37, 1;
	setp.ne.s32 	%p10, %r37, 0;
	@%p10 bra 	$L__BB5_13;
$L__BB5_14:
	cvt.rn.f32.s32 	%f161, %r22;
	div.rn.f32 	%f162, %f171, %f161;
	mul.wide.s32 	%rd21, %r1, 4;
	add.s64 	%rd22, %rd3, %rd21;
	st.global.f32 	[%rd22], %f162;
$L__BB5_15:
	ret;

}
	// .globl	ComputeMse
.visible .entry ComputeMse(
	.param .u32 ComputeMse_param_0,
	.param .u32 ComputeMse_param_1,
	.param .u64 .ptr .align 1 ComputeMse_param_2,
	.param .u64 .ptr .align 1 ComputeMse_param_3,
	.param .u64 .ptr .align 1 ComputeMse_param_4
)
{
	.reg .pred 	%p<11>;
	.reg .b32 	%r<39>;
	.reg .b32 	%f<143>;
	.reg .b64 	%rd<23>;

	ld.param.u32 	%r23, [ComputeMse_param_0];
	ld.param.u32 	%r22, [ComputeMse_param_1];
	ld.param.u64 	%rd6, [ComputeMse_param_2];
	ld.param.u64 	%rd7, [ComputeMse_param_3];
	ld.param.u64 	%rd8, [ComputeMse_param_4];
	cvta.to.global.u64 	%rd1, %rd7;
	cvta.to.global.u64 	%rd2, %rd8;
	mov.u32 	%r24, %ctaid.x;
	mov.u32 	%r25, %ntid.x;
	mov.u32 	%r26, %tid.x;
	mad.lo.s32 	%r1, %r24, %r25, %r26;
	setp.ge.s32 	%p1, %r1, %r23;
	@%p1 bra 	$L__BB6_15;
	cvta.to.global.u64 	%rd3, %rd6;
	mul.lo.s32 	%r34, %r22, %r1;
	setp.lt.s32 	%p2, %r22, 1;
	mov.f32 	%f142, 0f00000000;
	@%p2 bra 	$L__BB6_14;
	add.s32 	%r27, %r34, 1;
	add.s32 	%r28, %r34, %r22;
	max.s32 	%r29, %r28, %r27;
	sub.s32 	%r3, %r29, %r34;
	and.b32  	%r4, %r3, 15;
	sub.s32 	%r30, %r34, %r29;
	setp.gt.u32 	%p3, %r30, -16;
	mov.f32 	%f142, 0f00000000;
	@%p3 bra 	$L__BB6_5;
	and.b32  	%r31, %r3, -16;
	neg.s32 	%r32, %r31;
	add.s64 	%rd4, %rd2, 32;
	add.s64 	%rd5, %rd1, 32;
	mov.f32 	%f142, 0f00000000;
$L__BB6_4:
	.pragma "nounroll";
	mul.wide.s32 	%rd9, %r34, 4;
	add.s64 	%rd10, %rd4, %rd9;
	add.s64 	%rd11, %rd5, %rd9;
	ld.global.nc.f32 	%f18, [%rd10+-32];
	ld.global.nc.f32 	%f19, [%rd11+-32];
	sub.f32 	%f20, %f18, %f19;
	fma.rn.f32 	%f21, %f20, %f20, %f142;
	ld.global.nc.f32 	%f22, [%rd10+-28];
	ld.global.nc.f32 	%f23, [%rd11+-28];
	sub.f32 	%f24, %f22, %f23;
	fma.rn.f32 	%f25, %f24, %f24, %f21;
	ld.global.nc.f32 	%f26, [%rd10+-24];
	ld.global.nc.f32 	%f27, [%rd11+-24];
	sub.f32 	%f28, %f26, %f27;
	fma.rn.f32 	%f29, %f28, %f28, %f25;
	ld.global.nc.f32 	%f30, [%rd10+-20];
	ld.global.nc.f32 	%f31, [%rd11+-20];
	sub.f32 	%f32, %f30, %f31;
	fma.rn.f32 	%f33, %f32, %f32, %f29;
	ld.global.nc.f32 	%f34, [%rd10+-16];
	ld.global.nc.f32 	%f35, [%rd11+-16];
	sub.f32 	%f36, %f34, %f35;
	fma.rn.f32 	%f37, %f36, %f36, %f33;
	ld.global.nc.f32 	%f38, [%rd10+-12];
	ld.global.nc.f32 	%f39, [%rd11+-12];
	sub.f32 	%f40, %f38, %f39;
	fma.rn.f32 	%f41, %f40, %f40, %f37;
	ld.global.nc.f32 	%f42, [%rd10+-8];
	ld.global.nc.f32 	%f43, [%rd11+-8];
	sub.f32 	%f44, %f42, %f43;
	fma.rn.f32 	%f45, %f44, %f44, %f41;
	ld.global.nc.f32 	%f46, [%rd10+-4];
	ld.global.nc.f32 	%f47, [%rd11+-4];
	sub.f32 	%f48, %f46, %f47;
	fma.rn.f32 	%f49, %f48, %f48, %f45;
	ld.global.nc.f32 	%f50, [%rd10];
	ld.global.nc.f32 	%f51, [%rd11];
	sub.f32 	%f52, %f50, %f51;
	fma.rn.f32 	%f53, %f52, %f52, %f49;
	ld.global.nc.f32 	%f54, [%rd10+4];
	ld.global.nc.f32 	%f55, [%rd11+4];
	sub.f32 	%f56, %f54, %f55;
	fma.rn.f32 	%f57, %f56, %f56, %f53;
	ld.global.nc.f32 	%f58, [%rd10+8];
	ld.global.nc.f32 	%f59, [%rd11+8];
	sub.f32 	%f60, %f58, %f59;
	fma.rn.f32 	%f61, %f60, %f60, %f57;
	ld.global.nc.f32 	%f62, [%rd10+12];
	ld.global.nc.f32 	%f63, [%rd11+12];
	sub.f32 	%f64, %f62, %f63;
	fma.rn.f32 	%f65, %f64, %f64, %f61;
	ld.global.nc.f32 	%f66, [%rd10+16];
	ld.global.nc.f32 	%f67, [%rd11+16];
	sub.f32 	%f68, %f66, %f67;
	fma.rn.f32 	%f69, %f68, %f68, %f65;
	ld.global.nc.f32 	%f70, [%rd10+20];
	ld.global.nc.f32 	%f71, [%rd11+20];
	sub.f32 	%f72, %f70, %f71;
	fma.rn.f32 	%f73, %f72, %f72, %f69;
	ld.global.nc.f32 	%f74, [%rd10+24];
	ld.global.nc.f32 	%f75, [%rd11+24];
	sub.f32 	%f76, %f74, %f75;
	fma.rn.f32 	%f77, %f76, %f76, %f73;
	ld.global.nc.f32 	%f78, [%rd10+28];
	ld.global.nc.f32 	%f79, [%rd11+28];
	sub.f32 	%f80, %f78, %f79;
	fma.rn.f32 	%f142, %f80, %f80, %f77;
	add.s32 	%r34, %r34, 16;
	add.s32 	%r32, %r32, 16;
	setp.ne.s32 	%p4, %r32, 0;
	@%p4 bra 	$L__BB6_4;
$L__BB6_5:
	setp.eq.s32 	%p5, %r4, 0;
	@%p5 bra 	$L__BB6_14;
	and.b32  	%r11, %r3, 7;
	setp.lt.u32 	%p6, %r4, 8;
	@%p6 bra 	$L__BB6_8;
	mul.wide.s32 	%rd12, %r34, 4;
	add.s64 	%rd13, %rd2, %rd12;
	ld.global.nc.f32 	%f82, [%rd13];
	add.s64 	%rd14, %rd1, %rd12;
	ld.global.nc.f32 	%f83, [%rd14];
	sub.f32 	%f84, %f82, %f83;
	fma.rn.f32 	%f85, %f84, %f84, %f142;
	ld.global.nc.f32 	%f86, [%rd13+4];
	ld.global.nc.f32 	%f87, [%rd14+4];
	sub.f32 	%f88, %f86, %f87;
	fma.rn.f32 	%f89, %f88, %f88, %f85;
	ld.global.nc.f32 	%f90, [%rd13+8];
	ld.global.nc.f32 	%f91, [%rd14+8];
	sub.f32 	%f92, %f90, %f91;
	fma.rn.f32 	%f93, %f92, %f92, %f89;
	ld.global.nc.f32 	%f94, [%rd13+12];
	ld.global.nc.f32 	%f95, [%rd14+12];
	sub.f32 	%f96, %f94, %f95;
	fma.rn.f32 	%f97, %f96, %f96, %f93;
	ld.global.nc.f32 	%f98, [%rd13+16];
	ld.global.nc.f32 	%f99, [%rd14+16];
	sub.f32 	%f100, %f98, %f99;
	fma.rn.f32 	%f101, %f100, %f100, %f97;
	ld.global.nc.f32 	%f102, [%rd13+20];
	ld.global.nc.f32 	%f103, [%rd14+20];
	sub.f32 	%f104, %f102, %f103;
	fma.rn.f32 	%f105, %f104, %f104, %f101;
	ld.global.nc.f32 	%f106, [%rd13+24];
	ld.global.nc.f32 	%f107, [%rd14+24];
	sub.f32 	%f108, %f106, %f107;
	fma.rn.f32 	%f109, %f108, %f108, %f105;
	ld.global.nc.f32 	%f110, [%rd13+28];
	ld.global.nc.f32 	%f111, [%rd14+28];
	sub.f32 	%f112, %f110, %f111;
	fma.rn.f32 	%f142, %f112, %f112, %f109;
	add.s32 	%r34, %r34, 8;
$L__BB6_8:
	setp.eq.s32 	%p7, %r11, 0;
	@%p7 bra 	$L__BB6_14;
	and.b32  	%r14, %r3, 3;
	setp.lt.u32 	%p8, %r11, 4;
	@%p8 bra 	$L__BB6_11;
	mul.wide.s32 	%rd15, %r34, 4;
	add.s64 	%rd16, %rd2, %rd15;
	ld.global.nc.f32 	%f114, [%rd16];
	add.s64 	%rd17, %rd1, %rd15;
	ld.global.nc.f32 	%f115, [%rd17];
	sub.f32 	%f116, %f114, %f115;
	fma.rn.f32 	%f117, %f116, %f116, %f142;
	ld.global.nc.f32 	%f118, [%rd16+4];
	ld.global.nc.f32 	%f119, [%rd17+4];
	sub.f32 	%f120, %f118, %f119;
	fma.rn.f32 	%f121, %f120, %f120, %f117;
	ld.global.nc.f32 	%f122, [%rd16+8];
	ld.global.nc.f32 	%f123, [%rd17+8];
	sub.f32 	%f124, %f122, %f123;
	fma.rn.f32 	%f125, %f124, %f124, %f121;
	ld.global.nc.f32 	%f126, [%rd16+12];
	ld.global.nc.f32 	%f127, [%rd17+12];
	sub.f32 	%f128, %f126, %f127;
	fma.rn.f32 	%f142, %f128, %f128, %f125;
	add.s32 	%r34, %r34, 4;
$L__BB6_11:
	setp.eq.s32 	%p9, %r14, 0;
	@%p9 bra 	$L__BB6_14;
	neg.s32 	%r37, %r14;
$L__BB6_13:
	.pragma "nounroll";
	mul.wide.s32 	%rd18, %r34, 4;
	add.s64 	%rd19, %rd1, %rd18;
	add.s64 	%rd20, %rd2, %rd18;
	ld.global.nc.f32 	%f129, [%rd20];
	ld.global.nc.f32 	%f130, [%rd19];
	sub.f32 	%f131, %f129, %f130;
	fma.rn.f32 	%f142, %f131, %f131, %f142;
	add.s32 	%r34, %r34, 1;
	add.s32 	%r37, %r37, 1;
	setp.ne.s32 	%p10, %r37, 0;
	@%p10 bra 	$L__BB6_13;
$L__BB6_14:
	cvt.rn.f32.s32 	%f132, %r22;
	div.rn.f32 	%f133, %f142, %f132;
	mul.wide.s32 	%rd21, %r1, 4;
	add.s64 	%rd22, %rd3, %rd21;
	st.global.f32 	[%rd22], %f133;
$L__BB6_15:
	ret;

}
	// .globl	ComputeSingleAccuracyForCategoricalCrossentropyWithHierarchy
.visible .entry ComputeSingleAccuracyForCategoricalCrossentropyWithHierarchy(
	.param .u32 ComputeSingleAccuracyForCategoricalCrossentropyWithHierarchy_param_0,
	.param .u32 ComputeSingleAccuracyForCategoricalCrossentropyWithHierarchy_param_1,
	.param .u64 .ptr .align 1 ComputeSingleAccuracyForCategoricalCrossentropyWithHierarchy_param_2,
	.param .u64 .ptr .align 1 ComputeSingleAccuracyForCategoricalCrossentropyWithHierarchy_param_3,
	.param .u64 .ptr .align 1 ComputeSingleAccuracyForCategoricalCrossentropyWithHierarchy_param_4
)
{
	.local .align 4 .b8 	__local_depot7[4];
	.reg .b64 	%SP;
	.reg .b64 	%SPL;
	.reg .pred 	%p<3>;
	.reg .b16 	%rs<2>;
	.reg .b32 	%r<11>;
	.reg .b32 	%f<2>;
	.reg .b64 	%rd<12>;

	mov.u64 	%SPL, __local_depot7;
	cvta.local.u64 	%SP, %SPL;
	ld.param.u32 	%r3, [ComputeSingleAccuracyForCategoricalCrossentropyWithHierarchy_param_0];
	ld.param.u32 	%r2, [ComputeSingleAccuracyForCategoricalCrossentropyWithHierarchy_param_1];
	ld.param.u64 	%rd1, [ComputeSingleAccuracyForCategoricalCrossentropyWithHierarchy_param_2];
	ld.param.u64 	%rd2, [ComputeSingleAccuracyForCategoricalCrossentropyWithHierarchy_param_3];
	ld.param.u64 	%rd3, [ComputeSingleAccuracyForCategoricalCrossentropyWithHierarchy_param_4];
	mov.u32 	%r4, %ctaid.x;
	mov.u32 	%r5, %ntid.x;
	mov.u32 	%r6, %tid.x;
	mad.lo.s32 	%r1, %r4, %r5, %r6;
	setp.ge.s32 	%p1, %r1, %r3;
	@%p1 bra 	$L__BB7_2;
	add.u64 	%rd4, %SP, 0;
	add.u64 	%rd5, %SPL, 0;
	cvta.to.global.u64 	%rd6, %rd1;
	mov.b32 	%r7, 0;
	st.local.u32 	[%rd5], %r7;
	mul.lo.s32 	%r8, %r2, %r1;
	mul.wide.s32 	%rd7, %r8, 4;
	add.s64 	%rd8, %rd2, %rd7;
	add.s64 	%rd9, %rd3, %rd7;
	{ // callseq 13, 0
	.param .b64 param0;
	st.param.b64 	[param0], %rd8;
	.param .b64 param1;
	st.param.b64 	[param1], %rd9;
	.param .b32 param2;
	st.param.b32 	[param2], %r2;
	.param .b64 param3;
	st.param.b64 	[param3], %rd4;
	.param .b32 param4;
	st.param.b32 	[param4], 10000000;
	.param .b32 retval0;
	call.uni (retval0), 
	IsAccuratePredictionForCategoricalCrossentropyWithHierarchy, 
	(
	param0, 
	param1, 
	param2, 
	param3, 
	param4
	);
	ld.param.b32 	%r9, [retval0];
	} // callseq 13
	cvt.u16.u32 	%rs1, %r9;
	setp.eq.s16 	%p2, %rs1, 0;
	selp.f32 	%f1, 0f00000000, 0f3F800000, %p2;
	mul.wide.s32 	%rd10, %r1, 4;
	add.s64 	%rd11, %rd6, %rd10;
	st.global.f32 	[%rd11], %f1;
$L__BB7_2:
	ret;

}
	// .globl	ComputeSoftmaxWithHierarchy
.visible .entry ComputeSoftmaxWithHierarchy(
	.param .u32 ComputeSoftmaxWithHierarchy_param_0,
	.param .u32 ComputeSoftmaxWithHierarchy_param_1,
	.param .u64 .ptr .align 1 ComputeSoftmaxWithHierarchy_param_2,
	.param .u64 .ptr .align 1 ComputeSoftmaxWithHierarchy_param_3
)
{
	.local .align 4 .b8 	__local_depot8[4];
	.reg .b64 	%SP;
	.reg .b64 	%SPL;
	.reg .pred 	%p<2>;
	.reg .b32 	%r<9>;
	.reg .b64 	%rd<7>;

	mov.u64 	%SPL, __local_depot8;
	cvta.local.u64 	%SP, %SPL;
	ld.param.u32 	%r3, [ComputeSoftmaxWithHierarchy_param_0];
	ld.param.u32 	%r2, [ComputeSoftmaxWithHierarchy_param_1];
	ld.param.u64 	%rd1, [ComputeSoftmaxWithHierarchy_param_2];
	ld.param.u64 	%rd2, [ComputeSoftmaxWithHierarchy_param_3];
	mov.u32 	%r4, %ctaid.x;
	mov.u32 	%r5, %ntid.x;
	mov.u32 	%r6, %tid.x;
	mad.lo.s32 	%r1, %r4, %r5, %r6;
	setp.ge.s32 	%p1, %r1, %r3;
	@%p1 bra 	$L__BB8_2;
	add.u64 	%rd3, %SP, 0;
	add.u64 	%rd4, %SPL, 0;
	mov.b32 	%r7, 0;
	st.local.u32 	[%rd4], %r7;
	mul.lo.s32 	%r8, %r2, %r1;
	mul.wide.s32 	%rd5, %r8, 4;
	add.s64 	%rd6, %rd2, %rd5;
	{ // callseq 14, 0
	.param .b64 param0;
	st.param.b64 	[param0], %rd1;
	.param .b64 param1;
	st.param.b64 	[param1], %rd6;
	.param .b32 param2;
	st.param.b32 	[param2], %r2;
	.param .b64 param3;
	st.param.b64 	[param3], %rd3;
	call.uni 
	SoftmaxWithHierarchy, 
	(
	param0, 
	param1, 
	param2, 
	param3
	);
	} // callseq 14
$L__BB8_2:
	ret;

}
	// .globl	ComputeSoftmaxGradientWitHierarchy
.visible .entry ComputeSoftmaxGradientWitHierarchy(
	.param .u32 ComputeSoftmaxGradientWitHierarchy_param_0,
	.param .u32 ComputeSoftmaxGradientWitHierarchy_param_1,
	.param .u64 .ptr .align 1 ComputeSoftmaxGradientWitHierarchy_param_2,
	.param .u64 .ptr .align 1 ComputeSoftmaxGradientWitHierarchy_param_3,
	.param .u64 .ptr .align 1 ComputeSoftmaxGradientWitHierarchy_param_4,
	.param .u64 .ptr .align 1 ComputeSoftmaxGradientWitHierarchy_param_5
)
{
	.reg .pred 	%p<4>;
	.reg .b32 	%r<8>;
	.reg .b32 	%f<13>;
	.reg .b64 	%rd<17>;
	.reg .b64 	%fd<2>;

	ld.param.u32 	%r3, [ComputeSoftmaxGradientWitHierarchy_param_0];
	ld.param.u32 	%r2, [ComputeSoftmaxGradientWitHierarchy_param_1];
	ld.param.u64 	%rd2, [ComputeSoftmaxGradientWitHierarchy_param_2];
	ld.param.u64 	%rd3, [ComputeSoftmaxGradientWitHierarchy_param_3];
	ld.param.u64 	%rd4, [ComputeSoftmaxGradientWitHierarchy_param_4];
	ld.param.u64 	%rd5, [ComputeSoftmaxGradientWitHierarchy_param_5];
	cvta.to.global.u64 	%rd1, %rd5;
	mov.u32 	%r4, %ctaid.x;
	mov.u32 	%r5, %ntid.x;
	mov.u32 	%r6, %tid.x;
	mad.lo.s32 	%r1, %r4, %r5, %r6;
	setp.ge.s32 	%p1, %r1, %r3;
	@%p1 bra 	$L__BB9_4;
	cvta.to.global.u64 	%rd6, %rd2;
	rem.s32 	%r7, %r1, %r2;
	mul.wide.s32 	%rd7, %r7, 4;
	add.s64 	%rd8, %rd6, %rd7;
	ld.global.f32 	%f1, [%rd8];
	abs.f32 	%f2, %f1;
	setp.geu.f32 	%p2, %f2, 0f40A00000;
	@%p2 bra 	$L__BB9_3;
	cvta.to.global.u64 	%rd11, %rd4;
	mul.wide.s32 	%rd12, %r1, 4;
	add.s64 	%rd13, %rd11, %rd12;
	ld.global.f32 	%f3, [%rd13];
	cvta.to.global.u64 	%rd14, %rd3;
	add.s64 	%rd15, %rd14, %rd12;
	ld.global.f32 	%f4, [%rd15];
	add.f32 	%f5, %f3, 0fBF800000;
	abs.f32 	%f6, %f5;
	cvt.f64.f32 	%fd1, %f6;
	setp.lt.f64 	%p3, %fd1, 0d3EB0C6F7A0B5ED8D;
	mov.f32 	%f7, 0f3F800000;
	sub.f32 	%f8, %f7, %f4;
	mul.f32 	%f9, %f4, %f8;
	neg.f32 	%f10, %f4;
	mul.f32 	%f11, %f3, %f10;
	selp.f32 	%f12, %f9, %f11, %p3;
	add.s64 	%rd16, %rd1, %rd12;
	st.global.f32 	[%rd16], %f12;
	bra.uni 	$L__BB9_4;
$L__BB9_3:
	mul.wide.s32 	%rd9, %r1, 4;
	add.s64 	%rd10, %rd1, %rd9;
	st.global.f32 	[%rd10], %f1;
$L__BB9_4:
	ret;

}
	// .globl	SwishGradient
.visible .entry SwishGradient(
	.param .u32 SwishGradient_param_0,
	.param .u64 .ptr .align 1 SwishGradient_param_1,
	.param .u64 .ptr .align 1 SwishGradient_param_2,
	.param .u64 .ptr .align 1 SwishGradient_param_3,
	.param .u64 .ptr .align 1 SwishGradient_param_4
)
{
	.reg .pred 	%p<3>;
	.reg .b32 	%r<6>;
	.reg .b32 	%f<14>;
	.reg .b64 	%rd<16>;

	ld.param.u32 	%r2, [SwishGradient_param_0];
	ld.param.u64 	%rd1, [SwishGradient_param_1];
	ld.param.u64 	%rd2, [SwishGradient_param_2];
	ld.param.u64 	%rd3, [SwishGradient_param_3];
	ld.param.u64 	%rd4, [SwishGradient_param_4];
	mov.u32 	%r3, %ctaid.x;
	mov.u32 	%r4, %ntid.x;
	mov.u32 	%r5, %tid.x;
	mad.lo.s32 	%r1, %r3, %r4, %r5;
	setp.ge.s32 	%p1, %r1, %r2;
	@%p1 bra 	$L__BB10_4;
	cvta.to.global.u64 	%rd5, %rd3;
	mul.wide.s32 	%rd6, %r1, 4;
	add.s64 	%rd7, %rd5, %rd6;
	ld.global.nc.f32 	%f1, [%rd7];
	abs.f32 	%f5, %f1;
	setp.lt.f32 	%p2, %f5, 0f38D1B717;
	mov.f32 	%f13, 0f3F000000;
	@%p2 bra 	$L__BB10_3;
	cvta.to.global.u64 	%rd8, %rd1;
	add.s64 	%rd10, %rd8, %rd6;
	ld.global.nc.f32 	%f6, [%rd10];
	div.rn.f32 	%f13, %f6, %f1;
$L__BB10_3:
	cvta.to.global.u64 	%rd11, %rd2;
	add.s64 	%rd13, %rd11, %rd6;
	ld.global.nc.f32 	%f7, [%rd13];
	mul.f32 	%f8, %f1, %f13;
	mov.f32 	%f9, 0f3F800000;
	sub.f32 	%f10, %f9, %f13;
	fma.rn.f32 	%f11, %f8, %f10, %f13;
	mul.f32 	%f12, %f7, %f11;
	cvta.to.global.u64 	%rd14, %rd4;
	add.s64 	%rd15, %rd14, %rd6;
	st.global.f32 	[%rd15], %f12;
$L__BB10_4:
	ret;

}
	// .globl	ComputeLn
.visible .entry ComputeLn(
	.param .u32 ComputeLn_param_0,
	.param .u64 .ptr .align 1 ComputeLn_param_1,
	.param .u64 .ptr .align 1 ComputeLn_param_2
)
{
	.reg .pred 	%p<6>;
	.reg .b32 	%r<10>;
	.reg .b32 	%f<26>;
	.reg .b64 	%rd<9>;

	ld.param.u32 	%r2, [ComputeLn_param_0];
	ld.param.u64 	%rd1, [ComputeLn_param_1];
	ld.param.u64 	%rd2, [ComputeLn_param_2];
	mov.u32 	%r3, %ctaid.x;
	mov.u32 	%r4, %ntid.x;
	mov.u32 	%r5, %tid.x;
	mad.lo.s32 	%r1, %r3, %r4, %r5;
	setp.ge.s32 	%p1, %r1, %r2;
	@%p1 bra 	$L__BB11_4;
	cvta.to.global.u64 	%rd3, %rd1;
	mul.wide.s32 	%rd4, %r1, 4;
	add.s64 	%rd5, %rd3, %rd4;
	ld.global.nc.f32 	%f1, [%rd5];
	setp.le.f32 	%p2, %f1, 0f00000000;
	mov.f32 	%f25, 0fC2C80000;
	@%p2 bra 	$L__BB11_3;
	setp.lt.f32 	%p3, %f1, 0f00800000;
	mul.f32 	%f5, %f1, 0f4B000000;
	selp.f32 	%f6, %f5, %f1, %p3;
	selp.f32 	%f7, 0fC1B80000, 0f00000000, %p3;
	mov.b32 	%r6, %f6;
	add.s32 	%r7, %r6, -1059760811;
	and.b32  	%r8, %r7, -8388608;
	sub.s32 	%r9, %r6, %r8;
	mov.b32 	%f8, %r9;
	cvt.rn.f32.s32 	%f9, %r8;
	fma.rn.f32 	%f10, %f9, 0f34000000, %f7;
	add.f32 	%f11, %f8, 0fBF800000;
	fma.rn.f32 	%f12, %f11, 0fBE055027, 0f3E1039F6;
	fma.rn.f32 	%f13, %f12, %f11, 0fBDF8CDCC;
	fma.rn.f32 	%f14, %f13, %f11, 0f3E0F2955;
	fma.rn.f32 	%f15, %f14, %f11, 0fBE2AD8B9;
	fma.rn.f32 	%f16, %f15, %f11, 0f3E4CED0B;
	fma.rn.f32 	%f17, %f16, %f11, 0fBE7FFF22;
	fma.rn.f32 	%f18, %f17, %f11, 0f3EAAAA78;
	fma.rn.f32 	%f19, %f18, %f11, 0fBF000000;
	mul.f32 	%f20, %f11, %f19;
	fma.rn.f32 	%f21, %f20, %f11, %f11;
	fma.rn.f32 	%f22, %f10, 0f3F317218, %f21;
	setp.gt.u32 	%p4, %r6, 2139095039;
	fma.rn.f32 	%f23, %f6, 0f7F800000, 0f7F800000;
	selp.f32 	%f24, %f23, %f22, %p4;
	setp.eq.f32 	%p5, %f6, 0f00000000;
	selp.f32 	%f25, 0fFF800000, %f24, %p5;
$L__BB11_3:
	cvta.to.global.u64 	%rd6, %rd2;
	add.s64 	%rd8, %rd6, %rd4;
	st.global.f32 	[%rd8], %f25;
$L__BB11_4:
	ret;

}
	// .globl	LnGradient
.visible .entry LnGradient(
	.param .u32 LnGradient_param_0,
	.param .u64 .ptr .align 1 LnGradient_param_1,
	.param .u64 .ptr .align 1 LnGradient_param_2,
	.param .u64 .ptr .align 1 LnGradient_param_3
)
{
	.reg .pred 	%p<2>;
	.reg .b32 	%r<6>;
	.reg .b32 	%f<4>;
	.reg .b64 	%rd<11>;

	ld.param.u32 	%r2, [LnGradient_param_0];
	ld.param.u64 	%rd1, [LnGradient_param_1];
	ld.param.u64 	%rd2, [LnGradient_param_2];
	ld.param.u64 	%rd3, [LnGradient_param_3];
	mov.u32 	%r3, %ctaid.x;
	mov.u32 	%r4, %ntid.x;
	mov.u32 	%r5, %tid.x;
	mad.lo.s32 	%r1, %r3, %r4, %r5;
	setp.ge.s32 	%p1, %r1, %r2;
	@%p1 bra 	$L__BB12_2;
	cvta.to.global.u64 	%rd4, %rd2;
	cvta.to.global.u64 	%rd5, %rd1;
	cvta.to.global.u64 	%rd6, %rd3;
	mul.wide.s32 	%rd7, %r1, 4;
	add.s64 	%rd8, %rd4, %rd7;
	ld.global.nc.f32 	%f1, [%rd8];
	add.s64 	%rd9, %rd5, %rd7;
	ld.global.nc.f32 	%f2, [%rd9];
	div.rn.f32 	%f3, %f2, %f1;
	add.s64 	%rd10, %rd6, %rd7;
	st.global.f32 	[%rd10], %f3;
$L__BB12_2:
	ret;

}
	// .globl	MultiplyEachRowIntoSingleValue
.visible .entry MultiplyEachRowIntoSingleValue(
	.param .u32 MultiplyEachRowIntoSingleValue_param_0,
	.param .u32 MultiplyEachRowIntoSingleValue_param_1,
	.param .u64 .ptr .align 1 MultiplyEachRowIntoSingleValue_param_2,
	.param .u64 .ptr .align 1 MultiplyEachRowIntoSingleValue_param_3,
	.param .u64 .ptr .align 1 MultiplyEachRowIntoSingleValue_param_4
)
{
	.reg .pred 	%p<11>;
	.reg .b32 	%r<20>;
	.reg .b32 	%f<112>;
	.reg .b64 	%rd<40>;

	ld.param.u32 	%r12, [MultiplyEachRowIntoSingleValue_param_0];
	ld.param.u32 	%r11, [MultiplyEachRowIntoSingleValue_param_1];
	ld.param.u64 	%rd23, [MultiplyEachRowIntoSingleValue_param_2];
	ld.param.u64 	%rd24, [MultiplyEachRowIntoSingleValue_param_3];
	ld.param.u64 	%rd25, [MultiplyEachRowIntoSingleValue_param_4];
	mov.u32 	%r13, %ctaid.x;
	mov.u32 	%r14, %ntid.x;
	mov.u32 	%r15, %tid.x;
	mad.lo.s32 	%r1, %r13, %r14, %r15;
	setp.ge.s32 	%p1, %r1, %r12;
	@%p1 bra 	$L__BB13_15;
	cvta.to.global.u64 	%rd1, %rd24;
	cvta.to.global.u64 	%rd2, %rd25;
	setp.lt.s32 	%p2, %r11, 1;
	mov.f32 	%f111, 0f00000000;
	@%p2 bra 	$L__BB13_14;
	mul.lo.s32 	%r16, %r11, %r1;
	mul.wide.s32 	%rd26, %r16, 4;
	add.s64 	%rd33, %rd1, %rd26;
	add.s64 	%rd32, %rd2, %rd26;
	and.b32  	%r2, %r11, 15;
	setp.lt.u32 	%p3, %r11, 16;
	mov.f32 	%f111, 0f00000000;
	@%p3 bra 	$L__BB13_5;
	and.b32  	%r17, %r11, 2147483632;
	neg.s32 	%r18, %r17;
	mov.f32 	%f111, 0f00000000;
$L__BB13_4:
	.pragma "nounroll";
	ld.global.nc.f32 	%f18, [%rd33];
	ld.global.nc.f32 	%f19, [%rd32];
	fma.rn.f32 	%f20, %f18, %f19, %f111;
	ld.global.nc.f32 	%f21, [%rd33+4];
	ld.global.nc.f32 	%f22, [%rd32+4];
	fma.rn.f32 	%f23, %f21, %f22, %f20;
	ld.global.nc.f32 	%f24, [%rd33+8];
	ld.global.nc.f32 	%f25, [%rd32+8];
	fma.rn.f32 	%f26, %f24, %f25, %f23;
	ld.global.nc.f32 	%f27, [%rd33+12];
	ld.global.nc.f32 	%f28, [%rd32+12];
	fma.rn.f32 	%f29, %f27, %f28, %f26;
	ld.global.nc.f32 	%f30, [%rd33+16];
	ld.global.nc.f32 	%f31, [%rd32+16];
	fma.rn.f32 	%f32, %f30, %f31, %f29;
	ld.global.nc.f32 	%f33, [%rd33+20];
	ld.global.nc.f32 	%f34, [%rd32+20];
	fma.rn.f32 	%f35, %f33, %f34, %f32;
	ld.global.nc.f32 	%f36, [%rd33+24];
	ld.global.nc.f32 	%f37, [%rd32+24];
	fma.rn.f32 	%f38, %f36, %f37, %f35;
	ld.global.nc.f32 	%f39, [%rd33+28];
	ld.global.nc.f32 	%f40, [%rd32+28];
	fma.rn.f32 	%f41, %f39, %f40, %f38;
	ld.global.nc.f32 	%f42, [%rd33+32];
	ld.global.nc.f32 	%f43, [%rd32+32];
	fma.rn.f32 	%f44, %f42, %f43, %f41;
	ld.global.nc.f32 	%f45, [%rd33+36];
	ld.global.nc.f32 	%f46, [%rd32+36];
	fma.rn.f32 	%f47, %f45, %f46, %f44;
	ld.global.nc.f32 	%f48, [%rd33+40];
	ld.global.nc.f32 	%f49, [%rd32+40];
	fma.rn.f32 	%f50, %f48, %f49, %f47;
	ld.global.nc.f32 	%f51, [%rd33+44];
	ld.global.nc.f32 	%f52, [%rd32+44];
	fma.rn.f32 	%f53, %f51, %f52, %f50;
	ld.global.nc.f32 	%f54, [%rd33+48];
	ld.global.nc.f32 	%f55, [%rd32+48];
	fma.rn.f32 	%f56, %f54, %f55, %f53;
	ld.global.nc.f32 	%f57, [%rd33+52];
	ld.global.nc.f32 	%f58, [%rd32+52];
	fma.rn.f32 	%f59, %f57, %f58, %f56;
	ld.global.nc.f32 	%f60, [%rd33+56];
	ld.global.nc.f32 	%f61, [%rd32+56];
	fma.rn.f32 	%f62, %f60, %f61, %f59;
	ld.global.nc.f32 	%f63, [%rd33+60];
	ld.global.nc.f32 	%f64, [%rd32+60];
	fma.rn.f32 	%f111, %f63, %f64, %f62;
	add.s64 	%rd33, %rd33, 64;
	add.s64 	%rd32, %rd32, 64;
	add.s32 	%r18, %r18, 16;
	setp.ne.s32 	%p4, %r18, 0;
	@%p4 bra 	$L__BB13_4;
$L__BB13_5:
	setp.eq.s32 	%p5, %r2, 0;
	@%p5 bra 	$L__BB13_14;
	and.b32  	%r6, %r11, 7;
	setp.lt.u32 	%p6, %r2, 8;
	@%p6 bra 	$L__BB13_8;
	ld.global.nc.f32 	%f66, [%rd33];
	ld.global.nc.f32 	%f67, [%rd32];
	fma.rn.f32 	%f68, %f66, %f67, %f111;
	ld.global.nc.f32 	%f69, [%rd33+4];
	ld.global.nc.f32 	%f70, [%rd32+4];
	fma.rn.f32 	%f71, %f69, %f70, %f68;
	ld.global.nc.f32 	%f72, [%rd33+8];
	ld.global.nc.f32 	%f73, [%rd32+8];
	fma.rn.f32 	%f74, %f72, %f73, %f71;
	ld.global.nc.f32 	%f75, [%rd33+12];
	ld.global.nc.f32 	%f76, [%rd32+12];
	fma.rn.f32 	%f77, %f75, %f76, %f74;
	ld.global.nc.f32 	%f78, [%rd33+16];
	ld.global.nc.f32 	%f79, [%rd32+16];
	fma.rn.f32 	%f80, %f78, %f79, %f77;
	ld.global.nc.f32 	%f81, [%rd33+20];
	ld.global.nc.f32 	%f82, [%rd32+20];
	fma.rn.f32 	%f83, %f81, %f82, %f80;
	ld.global.nc.f32 	%f84, [%rd33+24];
	ld.global.nc.f32 	%f85, [%rd32+24];
	fma.rn.f32 	%f86, %f84, %f85, %f83;
	ld.global.nc.f32 	%f87, [%rd33+28];
	ld.global.nc.f32 	%f88, [%rd32+28];
	fma.rn.f32 	%f111, %f87, %f88, %f86;
	add.s64 	%rd33, %rd33, 32;
	add.s64 	%rd32, %rd32, 32;
$L__BB13_8:
	setp.eq.s32 	%p7, %r6, 0;
	@%p7 bra 	$L__BB13_14;
	and.b32  	%r7, %r11, 3;
	setp.lt.u32 	%p8, %r6, 4;
	@%p8 bra 	$L__BB13_11;
	ld.global.nc.f32 	%f90, [%rd33];
	ld.global.nc.f32 	%f91, [%rd32];
	fma.rn.f32 	%f92, %f90, %f91, %f111;
	ld.global.nc.f32 	%f93, [%rd33+4];
	ld.global.nc.f32 	%f94, [%rd32+4];
	fma.rn.f32 	%f95, %f93, %f94, %f92;
	ld.global.nc.f32 	%f96, [%rd33+8];
	ld.global.nc.f32 	%f97, [%rd32+8];
	fma.rn.f32 	%f98, %f96, %f97, %f95;
	ld.global.nc.f32 	%f99, [%rd33+12];
	ld.global.nc.f32 	%f100, [%rd32+12];
	fma.rn.f32 	%f111, %f99, %f100, %f98;
	add.s64 	%rd33, %rd33, 16;
	add.s64 	%rd32, %rd32, 16;
$L__BB13_11:
	setp.eq.s32 	%p9, %r7, 0;
	@%p9 bra 	$L__BB13_14;
	neg.s32 	%r19, %r7;
$L__BB13_13:
	.pragma "nounroll";
	ld.global.nc.f32 	%f101, [%rd33];
	ld.global.nc.f32 	%f102, [%rd32];
	fma.rn.f32 	%f111, %f101, %f102, %f111;
	add.s64 	%rd33, %rd33, 4;
	add.s64 	%rd32, %rd32, 4;
	add.s32 	%r19, %r19, 1;
	setp.ne.s32 	%p10, %r19, 0;
	@%p10 bra 	$L__BB13_13;
$L__BB13_14:
	cvta.to.global.u64 	%rd27, %rd23;
	mul.wide.s32 	%rd28, %r1, 4;
	add.s64 	%rd29, %rd27, %rd28;
	st.global.f32 	[%rd29], %f111;
$L__BB13_15:
	ret;

}
	// .globl	ApplyZeroPaddingForRowId
.visible .entry ApplyZeroPaddingForRowId(
	.param .u32 ApplyZeroPaddingForRowId_param_0,
	.param .u32 ApplyZeroPaddingForRowId_param_1,
	.param .u32 ApplyZeroPaddingForRowId_param_2,
	.param .u32 ApplyZeroPaddingForRowId_param_3,
	.param .u32 ApplyZeroPaddingForRowId_param_4,
	.param .u32 ApplyZeroPaddingForRowId_param_5,
	.param .u32 ApplyZeroPaddingForRowId_param_6,
	.param .u64 .ptr .align 1 ApplyZeroPaddingForRowId_param_7,
	.param .u64 .ptr .align 1 ApplyZeroPaddingForRowId_param_8,
	.param .u8 ApplyZeroPaddingForRowId_param_9
)
{
	.reg .pred 	%p<7>;
	.reg .b16 	%rs<4>;
	.reg .b32 	%r<23>;
	.reg .b64 	%rd<29>;

	ld.param.u32 	%r10, [ApplyZeroPaddingForRowId_param_0];
	ld.param.u32 	%r4, [ApplyZeroPaddingForRowId_param_1];
	ld.param.u32 	%r5, [ApplyZeroPaddingForRowId_param_2];
	ld.param.u32 	%r6, [ApplyZeroPaddingForRowId_param_3];
	ld.param.u32 	%r7, [ApplyZeroPaddingForRowId_param_4];
	ld.param.u32 	%r8, [ApplyZeroPaddingForRowId_param_5];
	ld.param.u32 	%r9, [ApplyZeroPaddingForRowId_param_6];
	ld.param.u64 	%rd15, [ApplyZeroPaddingForRowId_param_7];
	ld.param.u64 	%rd16, [ApplyZeroPaddingForRowId_param_8];
	ld.param.s8 	%rs1, [ApplyZeroPaddingForRowId_param_9];
	cvta.to.global.u64 	%rd1, %rd15;
	cvta.to.global.u64 	%rd2, %rd16;
	mov.u32 	%r11, %ctaid.x;
	mov.u32 	%r12, %ntid.x;
	mov.u32 	%r13, %tid.x;
	mad.lo.s32 	%r1, %r11, %r12, %r13;
	setp.ge.s32 	%p1, %r1, %r10;
	@%p1 bra 	$L__BB14_8;
	add.s32 	%r14, %r6, %r4;
	add.s32 	%r15, %r14, %r7;
	add.s32 	%r16, %r8, %r5;
	add.s32 	%r17, %r16, %r9;
	div.s32 	%r18, %r1, %r4;
	mul.lo.s32 	%r19, %r18, %r4;
	sub.s32 	%r20, %r1, %r19;
	add.s32 	%r21, %r20, %r6;
	mad.lo.s32 	%r22, %r18, %r15, %r21;
	mad.lo.s32 	%r2, %r22, %r17, %r8;
	mul.lo.s32 	%r3, %r5, %r1;
	setp.eq.s16 	%p2, %rs1, 0;
	@%p2 bra 	$L__BB14_5;
	mul.wide.s32 	%rd17, %r3, 4;
	add.s64 	%rd3, %rd2, %rd17;
	mul.wide.s32 	%rd18, %r2, 4;
	add.s64 	%rd4, %rd1, %rd18;
	cvt.s64.s32 	%rd5, %r5;
	setp.eq.s32 	%p3, %r5, 0;
	@%p3 bra 	$L__BB14_8;
	shl.b64 	%rd6, %rd5, 2;
	mov.b64 	%rd27, 0;
$L__BB14_4:
	add.s64 	%rd20, %rd4, %rd27;
	ld.global.u8 	%rs2, [%rd20];
	add.s64 	%rd21, %rd3, %rd27;
	st.global.u8 	[%rd21], %rs2;
	add.s64 	%rd27, %rd27, 1;
	setp.lt.u64 	%p4, %rd27, %rd6;
	@%p4 bra 	$L__BB14_4;
	bra.uni 	$L__BB14_8;
$L__BB14_5:
	mul.wide.s32 	%rd22, %r3, 4;
	add.s64 	%rd9, %rd2, %rd22;
	cvt.s64.s32 	%rd10, %r5;
	setp.eq.s32 	%p5, %r5, 0;
	@%p5 bra 	$L__BB14_8;
	mul.wide.s32 	%rd24, %r2, 4;
	add.s64 	%rd11, %rd1, %rd24;
	shl.b64 	%rd12, %rd10, 2;
	mov.b64 	%rd28, 0;
$L__BB14_7:
	add.s64 	%rd25, %rd9, %rd28;
	ld.global.u8 	%rs3, [%rd25];
	add.s64 	%rd26, %rd11, %rd28;
	st.global.u8 	[%rd26], %rs3;
	add.s64 	%rd28, %rd28, 1;
	setp.lt.u64 	%p6, %rd28, %rd12;
	@%p6 bra 	$L__BB14_7;
$L__BB14_8:
	ret;

}
	// .globl	WordEmbeddingForwardPropagation
.visible .entry WordEmbeddingForwardPropagation(
	.param .u32 WordEmbeddingForwardPropagation_param_0,
	.param .u32 WordEmbeddingForwardPropagation_param_1,
	.param .u32 WordEmbeddingForwardPropagation_param_2,
	.param .u32 WordEmbeddingForwardPropagation_param_3,
	.param .u64 .ptr .align 1 WordEmbeddingForwardPropagation_param_4,
	.param .u64 .ptr .align 1 WordEmbeddingForwardPropagation_param_5,
	.param .u64 .ptr .align 1 WordEmbeddingForwardPropagation_param_6
)
{
	.reg .pred 	%p<8>;
	.reg .b16 	%rs<4>;
	.reg .b32 	%r<18>;
	.reg .b32 	%f<3>;
	.reg .b64 	%rd<47>;

	ld.param.u32 	%r10, [WordEmbeddingForwardPropagation_param_0];
	ld.param.u32 	%r7, [WordEmbeddingForwardPropagation_param_1];
	ld.param.u32 	%r8, [WordEmbeddingForwardPropagation_param_2];
	ld.param.u32 	%r9, [WordEmbeddingForwardPropagation_param_3];
	ld.param.u64 	%rd20, [WordEmbeddingForwardPropagation_param_4];
	ld.param.u64 	%rd21, [WordEmbeddingForwardPropagation_param_5];
	ld.param.u64 	%rd19, [WordEmbeddingForwardPropagation_param_6];
	cvta.to.global.u64 	%rd1, %rd21;
	cvta.to.global.u64 	%rd2, %rd20;
	mov.u32 	%r11, %ctaid.x;
	mov.u32 	%r12, %ntid.x;
	mov.u32 	%r13, %tid.x;
	mad.lo.s32 	%r1, %r11, %r12, %r13;
	setp.ge.s32 	%p1, %r1, %r10;
	@%p1 bra 	$L__BB15_10;
	mul.lo.s32 	%r2, %r7, %r1;
	add.s32 	%r3, %r2, %r8;
	mul.wide.s32 	%rd22, %r3, 4;
	add.s64 	%rd23, %rd2, %rd22;
	ld.global.f32 	%f1, [%rd23];
	add.f32 	%f2, %f1, 0f3DCCCCCD;
	cvt.rzi.s32.f32 	%r4, %f2;
	add.s32 	%r14, %r7, %r9;
	add.s32 	%r15, %r14, -1;
	mul.lo.s32 	%r5, %r15, %r1;
	setp.lt.s32 	%p2, %r8, 1;
	@%p2 bra 	$L__BB15_4;
	mul.wide.s32 	%rd25, %r5, 4;
	add.s64 	%rd3, %rd1, %rd25;
	mul.wide.s32 	%rd26, %r2, 4;
	add.s64 	%rd4, %rd2, %rd26;
	mul.wide.u32 	%rd5, %r8, 4;
	mov.b64 	%rd44, 0;
$L__BB15_3:
	add.s64 	%rd27, %rd4, %rd44;
	ld.global.u8 	%rs1, [%rd27];
	add.s64 	%rd28, %rd3, %rd44;
	st.global.u8 	[%rd28], %rs1;
	add.s64 	%rd44, %rd44, 1;
	setp.lt.u64 	%p3, %rd44, %rd5;
	@%p3 bra 	$L__BB15_3;
$L__BB15_4:
	cvt.s64.s32 	%rd29, %r5;
	cvt.s64.s32 	%rd30, %r8;
	add.s64 	%rd8, %rd29, %rd30;
	mul.lo.s32 	%r16, %r4, %r9;
	cvta.to.global.u64 	%rd31, %rd19;
	mul.wide.s32 	%rd32, %r16, 4;
	add.s64 	%rd9, %rd31, %rd32;
	mul.wide.s32 	%rd10, %r9, 4;
	setp.eq.s32 	%p4, %r9, 0;
	@%p4 bra 	$L__BB15_7;
	shl.b64 	%rd34, %rd8, 2;
	add.s64 	%rd11, %rd1, %rd34;
	mov.b64 	%rd45, 0;
$L__BB15_6:
	add.s64 	%rd35, %rd9, %rd45;
	ld.global.u8 	%rs2, [%rd35];
	add.s64 	%rd36, %rd11, %rd45;
	st.global.u8 	[%rd36], %rs2;
	add.s64 	%rd45, %rd45, 1;
	setp.lt.u64 	%p5, %rd45, %rd10;
	@%p5 bra 	$L__BB15_6;
$L__BB15_7:
	not.b32 	%r17, %r8;
	add.s32 	%r6, %r7, %r17;
	setp.lt.s32 	%p6, %r6, 1;
	@%p6 bra 	$L__BB15_10;
	mul.wide.u32 	%rd14, %r6, 4;
	shl.b64 	%rd38, %rd8, 2;
	add.s64 	%rd39, %rd38, %rd10;
	add.s64 	%rd15, %rd1, %rd39;
	add.s64 	%rd41, %rd22, %rd2;
	add.s64 	%rd16, %rd41, 4;
	mov.b64 	%rd46, 0;
$L__BB15_9:
	add.s64 	%rd42, %rd16, %rd46;
	ld.global.u8 	%rs3, [%rd42];
	add.s64 	%rd43, %rd15, %rd46;
	st.global.u8 	[%rd43], %rs3;
	add.s64 	%rd46, %rd46, 1;
	setp.lt.u64 	%p7, %rd46, %rd14;
	@%p7 bra 	$L__BB15_9;
$L__BB15_10:
	ret;

}
	// .globl	WordEmbeddingBackwardPropagation
.visible .entry WordEmbeddingBackwardPropagation(
	.param .u32 WordEmbeddingBackwardPropagation_param_0,
	.param .u32 WordEmbeddingBackwardPropagation_param_1,
	.param .u32 WordEmbeddingBackwardPropagation_param_2,
	.param .u32 WordEmbeddingBackwardPropagation_param_3,
	.param .u64 .ptr .align 1 WordEmbeddingBackwardPropagation_param_4,
	.param .u64 .ptr .align 1 WordEmbeddingBackwardPropagation_param_5,
	.param .u64 .ptr .align 1 WordEmbeddingBackwardPropagation_param_6,
	.param .u64 .ptr .align 1 WordEmbeddingBackwardPropagation_param_7
)
{
	.reg .pred 	%p<15>;
	.reg .b16 	%rs<3>;
	.reg .b32 	%r<60>;
	.reg .b32 	%f<61>;
	.reg .b64 	%rd<58>;

	ld.param.u32 	%r38, [WordEmbeddingBackwardPropagation_param_0];
	ld.param.u32 	%r35, [WordEmbeddingBackwardPropagation_param_1];
	ld.param.u32 	%r36, [WordEmbeddingBackwardPropagation_param_2];
	ld.param.u32 	%r37, [WordEmbeddingBackwardPropagation_param_3];
	ld.param.u64 	%rd15, [WordEmbeddingBackwardPropagation_param_4];
	ld.param.u64 	%rd16, [WordEmbeddingBackwardPropagation_param_5];
	ld.param.u64 	%rd17, [WordEmbeddingBackwardPropagation_param_6];
	ld.param.u64 	%rd18, [WordEmbeddingBackwardPropagation_param_7];
	cvta.to.global.u64 	%rd1, %rd18;
	cvta.to.global.u64 	%rd2, %rd17;
	cvta.to.global.u64 	%rd3, %rd16;
	mov.u32 	%r39, %ctaid.x;
	mov.u32 	%r40, %ntid.x;
	mov.u32 	%r41, %tid.x;
	mad.lo.s32 	%r1, %r39, %r40, %r41;
	setp.ge.s32 	%p1, %r1, %r38;
	@%p1 bra 	$L__BB16_20;
	cvta.to.global.u64 	%rd19, %rd15;
	mul.lo.s32 	%r2, %r35, %r1;
	add.s32 	%r42, %r35, %r37;
	add.s32 	%r43, %r42, -1;
	mul.lo.s32 	%r3, %r43, %r1;
	add.s32 	%r4, %r2, %r36;
	mul.wide.s32 	%rd20, %r4, 4;
	add.s64 	%rd21, %rd19, %rd20;
	ld.global.f32 	%f1, [%rd21];
	add.f32 	%f2, %f1, 0f3DCCCCCD;
	cvt.rzi.s32.f32 	%r44, %f2;
	mul.lo.s32 	%r52, %r44, %r37;
	add.s32 	%r51, %r3, %r36;
	setp.lt.s32 	%p2, %r37, 1;
	@%p2 bra 	$L__BB16_14;
	and.b32  	%r7, %r37, 15;
	setp.lt.u32 	%p3, %r37, 16;
	@%p3 bra 	$L__BB16_5;
	and.b32  	%r45, %r37, 2147483632;
	neg.s32 	%r48, %r45;
	add.s64 	%rd4, %rd2, 32;
$L__BB16_4:
	.pragma "nounroll";
	mul.wide.s32 	%rd22, %r52, 4;
	add.s64 	%rd23, %rd1, %rd22;
	mul.wide.s32 	%rd24, %r51, 4;
	add.s64 	%rd25, %rd4, %rd24;
	ld.global.f32 	%f3, [%rd25+-32];
	atom.global.add.f32 	%f4, [%rd23], %f3;
	ld.global.f32 	%f5, [%rd25+-28];
	atom.global.add.f32 	%f6, [%rd23+4], %f5;
	ld.global.f32 	%f7, [%rd25+-24];
	atom.global.add.f32 	%f8, [%rd23+8], %f7;
	ld.global.f32 	%f9, [%rd25+-20];
	atom.global.add.f32 	%f10, [%rd23+12], %f9;
	ld.global.f32 	%f11, [%rd25+-16];
	atom.global.add.f32 	%f12, [%rd23+16], %f11;
	ld.global.f32 	%f13, [%rd25+-12];
	atom.global.add.f32 	%f14, [%rd23+20], %f13;
	ld.global.f32 	%f15, [%rd25+-8];
	atom.global.add.f32 	%f16, [%rd23+24], %f15;
	ld.global.f32 	%f17, [%rd25+-4];
	atom.global.add.f32 	%f18, [%rd23+28], %f17;
	ld.global.f32 	%f19, [%rd25];
	atom.global.add.f32 	%f20, [%rd23+32], %f19;
	ld.global.f32 	%f21, [%rd25+4];
	atom.global.add.f32 	%f22, [%rd23+36], %f21;
	ld.global.f32 	%f23, [%rd25+8];
	atom.global.add.f32 	%f24, [%rd23+40], %f23;
	ld.global.f32 	%f25, [%rd25+12];
	atom.global.add.f32 	%f26, [%rd23+44], %f25;
	ld.global.f32 	%f27, [%rd25+16];
	atom.global.add.f32 	%f28, [%rd23+48], %f27;
	ld.global.f32 	%f29, [%rd25+20];
	atom.global.add.f32 	%f30, [%rd23+52], %f29;
	ld.global.f32 	%f31, [%rd25+24];
	atom.global.add.f32 	%f32, [%rd23+56], %f31;
	ld.global.f32 	%f33, [%rd25+28];
	atom.global.add.f32 	%f34, [%rd23+60], %f33;
	add.s32 	%r52, %r52, 16;
	add.s32 	%r51, %r51, 16;
	add.s32 	%r48, %r48, 16;
	setp.ne.s32 	%p4, %r48, 0;
	@%p4 bra 	$L__BB16_4;
$L__BB16_5:
	setp.eq.s32 	%p5, %r7, 0;
	@%p5 bra 	$L__BB16_14;
	and.b32  	%r17, %r37, 7;
	setp.lt.u32 	%p6, %r7, 8;
	@%p6 bra 	$L__BB16_8;
	mul.wide.s32 	%rd26, %r51, 4;
	add.s64 	%rd27, %rd2, %rd26;
	ld.global.f32 	%f35, [%rd27];
	mul.wide.s32 	%rd28, %r52, 4;
	add.s64 	%rd29, %rd1, %rd28;
	atom.global.add.f32 	%f36, [%rd29], %f35;
	ld.global.f32 	%f37, [%rd27+4];
	atom.global.add.f32 	%f38, [%rd29+4], %f37;
	ld.global.f32 	%f39, [%rd27+8];
	atom.global.add.f32 	%f40, [%rd29+8], %f39;
	ld.global.f32 	%f41, [%rd27+12];
	atom.global.add.f32 	%f42, [%rd29+12], %f41;
	ld.global.f32 	%f43, [%rd27+16];
	atom.global.add.f32 	%f44, [%rd29+16], %f43;
	ld.global.f32 	%f45, [%rd27+20];
	atom.global.add.f32 	%f46, [%rd29+20], %f45;
	ld.global.f32 	%f47, [%rd27+24];
	atom.global.add.f32 	%f48, [%rd29+24], %f47;
	ld.global.f32 	%f49, [%rd27+28];
	atom.global.add.f32 	%f50, [%rd29+28], %f49;
	add.s32 	%r52, %r52, 8;
	add.s32 	%r51, %r51, 8;
$L__BB16_8:
	setp.eq.s32 	%p7, %r17, 0;
	@%p7 bra 	$L__BB16_14;
	and.b32  	%r22, %r37, 3;
	setp.lt.u32 	%p8, %r17, 4;
	@%p8 bra 	$L__BB16_11;
	mul.wide.s32 	%rd30, %r51, 4;
	add.s64 	%rd31, %rd2, %rd30;
	ld.global.f32 	%f51, [%rd31];
	mul.wide.s32 	%rd32, %r52, 4;
	add.s64 	%rd33, %rd1, %rd32;
	atom.global.add.f32 	%f52, [%rd33], %f51;
	ld.global.f32 	%f53, [%rd31+4];
	atom.global.add.f32 	%f54, [%rd33+4], %f53;
	ld.global.f32 	%f55, [%rd31+8];
	atom.global.add.f32 	%f56, [%rd33+8], %f55;
	ld.global.f32 	%f57, [%rd31+12];
	atom.global.add.f32 	%f58, [%rd33+12], %f57;
	add.s32 	%r52, %r52, 4;
	add.s32 	%r51, %r51, 4;
$L__BB16_11:
	setp.eq.s32 	%p9, %r22, 0;
	@%p9 bra 	$L__BB16_14;
	neg.s32 	%r57, %r22;
$L__BB16_13:
	.pragma "nounroll";
	mul.wide.s32 	%rd34, %r51, 4;
	add.s64 	%rd35, %rd2, %rd34;
	mul.wide.s32 	%rd36, %r52, 4;
	add.s64 	%rd37, %rd1, %rd36;
	ld.global.f32 	%f59, [%rd35];
	atom.global.add.f32 	%f60, [%rd37], %f59;
	add.s32 	%r52, %r52, 1;
	add.s32 	%r51, %r51, 1;
	add.s32 	%r57, %r57, 1;
	setp.ne.s32 	%p10, %r57, 0;
	@%p10 bra 	$L__BB16_13;
$L__BB16_14:
	setp.lt.s32 	%p11, %r36, 1;
	@%p11 bra 	$L__BB16_17;
	mul.wide.s32 	%rd39, %r2, 4;
	add.s64 	%rd5, %rd3, %rd39;
	mul.wide.s32 	%rd40, %r3, 4;
	add.s64 	%rd6, %rd2, %rd40;
	mul.wide.u32 	%rd7, %r36, 4;
	mov.b64 	%rd56, 0;
$L__BB16_16:
	add.s64 	%rd41, %rd6, %rd56;
	ld.global.u8 	%rs1, [%rd41];
	add.s64 	%rd42, %rd5, %rd56;
	st.global.u8 	[%rd42], %rs1;
	add.s64 	%rd56, %rd56, 1;
	setp.lt.u64 	%p12, %rd56, %rd7;
	@%p12 bra 	$L__BB16_16;
$L__BB16_17:
	mul.wide.s32 	%rd43, %r4, 4;
	add.s64 	%rd44, %rd3, %rd43;
	mov.b32 	%r46, 0;
	st.global.u32 	[%rd44], %r46;
	not.b32 	%r47, %r36;
	add.s32 	%r34, %r35, %r47;
	setp.lt.s32 	%p13, %r34, 1;
	@%p13 bra 	$L__BB16_20;
	cvt.s64.s32 	%rd46, %r36;
	cvt.s64.s32 	%rd47, %r3;
	cvt.s64.s32 	%rd48, %r37;
	add.s64 	%rd49, %rd48, %rd46;
	add.s64 	%rd50, %rd49, %rd47;
	shl.b64 	%rd51, %rd50, 2;
	add.s64 	%rd10, %rd2, %rd51;
	mul.wide.u32 	%rd11, %r34, 4;
	add.s64 	%rd53, %rd43, %rd3;
	add.s64 	%rd12, %rd53, 4;
	mov.b64 	%rd57, 0;
$L__BB16_19:
	add.s64 	%rd54, %rd10, %rd57;
	ld.global.u8 	%rs2, [%rd54];
	add.s64 	%rd55, %rd12, %rd57;
	st.global.u8 	[%rd55], %rs2;
	add.s64 	%rd57, %rd57, 1;
	setp.lt.u64 	%p14, %rd57, %rd11;
	@%p14 bra 	$L__BB16_19;
$L__BB16_20:
	ret;

}
	// .globl	YOLOV3Forward
.visible .entry YOLOV3Forward(
	.param .u32 YOLOV3Forward_param_0,
	.param .u64 .ptr .align 1 YOLOV3Forward_param_1,
	.param .u64 .ptr .align 1 YOLOV3Forward_param_2,
	.param .u32 YOLOV3Forward_param_3,
	.param .u32 YOLOV3Forward_param_4,
	.param .u32 YOLOV3Forward_param_5,
	.param .u32 YOLOV3Forward_param_6,
	.param .u32 YOLOV3Forward_param_7,
	.param .u32 YOLOV3Forward_param_8,
	.param .u32 YOLOV3Forward_param_9,
	.param .u32 YOLOV3Forward_param_10,
	.param .u32 YOLOV3Forward_param_11,
	.param .u32 YOLOV3Forward_param_12,
	.param .u32 YOLOV3Forward_param_13
)
{
	.reg .pred 	%p<11>;
	.reg .b32 	%r<115>;
	.reg .b32 	%f<141>;
	.reg .b64 	%rd<26>;

	ld.param.u32 	%r53, [YOLOV3Forward_param_0];
	ld.param.u64 	%rd8, [YOLOV3Forward_param_1];
	ld.param.u64 	%rd9, [YOLOV3Forward_param_2];
	ld.param.u32 	%r42, [YOLOV3Forward_param_3];
	ld.param.u32 	%r43, [YOLOV3Forward_param_4];
	ld.param.u32 	%r44, [YOLOV3Forward_param_5];
	ld.param.u32 	%r49, [YOLOV3Forward_param_10];
	ld.param.u32 	%r50, [YOLOV3Forward_param_11];
	ld.param.u32 	%r51, [YOLOV3Forward_param_12];
	ld.param.u32 	%r52, [YOLOV3Forward_param_13];
	cvta.to.global.u64 	%rd1, %rd8;
	cvta.to.global.u64 	%rd2, %rd9;
	mov.u32 	%r54, %ctaid.x;
	mov.u32 	%r55, %ntid.x;
	mov.u32 	%r56, %tid.x;
	mad.lo.s32 	%r1, %r54, %r55, %r56;
	setp.ge.s32 	%p1, %r1, %r53;
	@%p1 bra 	$L__BB17_15;
	ld.param.u32 	%r103, [YOLOV3Forward_param_8];
	ld.param.u32 	%r100, [YOLOV3Forward_param_7];
	ld.param.u32 	%r99, [YOLOV3Forward_param_6];
	mul.hi.s32 	%r57, %r42, 1431655766;
	shr.u32 	%r58, %r57, 31;
	add.s32 	%r2, %r57, %r58;
	div.s32 	%r59, %r99, %r43;
	div.s32 	%r60, %r100, %r44;
	mul.lo.s32 	%r4, %r44, %r43;
	mul.lo.s32 	%r61, %r4, 3;
	div.s32 	%r3, %r1, %r61;
	mul.lo.s32 	%r62, %r3, %r61;
	sub.s32 	%r63, %r1, %r62;
	div.s32 	%r5, %r63, %r4;
	mul.lo.s32 	%r64, %r5, %r4;
	sub.s32 	%r65, %r63, %r64;
	div.s32 	%r6, %r65, %r44;
	mul.lo.s32 	%r66, %r6, %r44;
	sub.s32 	%r7, %r65, %r66;
	mul.lo.s32 	%r67, %r4, %r42;
	mul.lo.s32 	%r68, %r67, %r3;
	mul.lo.s32 	%r8, %r5, %r2;
	mad.lo.s32 	%r69, %r8, %r43, %r6;
	add.s32 	%r70, %r7, %r68;
	mad.lo.s32 	%r9, %r69, %r44, %r70;
	add.s32 	%r71, %r8, %r68;
	mad.lo.s32 	%r10, %r65, %r42, %r71;
	cvt.rn.f32.s32 	%f1, %r7;
	mul.wide.s32 	%rd10, %r9, 4;
	add.s64 	%rd11, %rd2, %rd10;
	ld.global.f32 	%f2, [%rd11];
	fma.rn.f32 	%f3, %f2, 0fBBBB989D, 0f3F000000;
	cvt.sat.f32.f32 	%f4, %f3;
	mov.f32 	%f5, 0f4B400001;
	mov.f32 	%f6, 0f437C0000;
	fma.rm.f32 	%f7, %f4, %f6, %f5;
	add.f32 	%f8, %f7, 0fCB40007F;
	neg.f32 	%f9, %f8;
	fma.rn.f32 	%f10, %f2, 0fBFB8AA3B, %f9;
	fma.rn.f32 	%f11, %f2, 0fB2A57060, %f10;
	mov.b32 	%r72, %f7;
	shl.b32 	%r73, %r72, 23;
	mov.b32 	%f12, %r73;
	ex2.approx.ftz.f32 	%f13, %f11;
	fma.rn.f32 	%f14, %f13, %f12, 0f3F800000;
	rcp.rn.f32 	%f15, %f14;
	add.f32 	%f16, %f15, %f1;
	cvt.rn.f32.s32 	%f17, %r60;
	mul.f32 	%f18, %f16, %f17;
	mul.wide.s32 	%rd12, %r10, 4;
	add.s64 	%rd3, %rd1, %rd12;
	st.global.f32 	[%rd3], %f18;
	cvt.rn.f32.s32 	%f19, %r6;
	mul.wide.s32 	%rd4, %r4, 4;
	add.s64 	%rd5, %rd11, %rd4;
	ld.global.f32 	%f20, [%rd5];
	fma.rn.f32 	%f21, %f20, 0fBBBB989D, 0f3F000000;
	cvt.sat.f32.f32 	%f22, %f21;
	fma.rm.f32 	%f23, %f22, %f6, %f5;
	add.f32 	%f24, %f23, 0fCB40007F;
	neg.f32 	%f25, %f24;
	fma.rn.f32 	%f26, %f20, 0fBFB8AA3B, %f25;
	fma.rn.f32 	%f27, %f20, 0fB2A57060, %f26;
	mov.b32 	%r74, %f23;
	shl.b32 	%r75, %r74, 23;
	mov.b32 	%f28, %r75;
	ex2.approx.ftz.f32 	%f29, %f27;
	fma.rn.f32 	%f30, %f29, %f28, 0f3F800000;
	rcp.rn.f32 	%f31, %f30;
	add.f32 	%f32, %f31, %f19;
	cvt.rn.f32.s32 	%f33, %r59;
	mul.f32 	%f34, %f32, %f33;
	st.global.f32 	[%rd3+4], %f34;
	setp.eq.s32 	%p2, %r5, 0;
	@%p2 bra 	$L__BB17_4;
	setp.eq.s32 	%p3, %r5, 1;
	mov.u32 	%r103, %r51;
	@%p3 bra 	$L__BB17_3;
	bra.uni 	$L__BB17_4;
$L__BB17_3:
	mov.u32 	%r103, %r49;
$L__BB17_4:
	ld.param.u32 	%r104, [YOLOV3Forward_param_9];
	cvt.rn.f32.s32 	%f35, %r103;
	add.s64 	%rd6, %rd5, %rd4;
	ld.global.f32 	%f36, [%rd6];
	fma.rn.f32 	%f37, %f36, 0f3BBB989D, 0f3F000000;
	cvt.sat.f32.f32 	%f38, %f37;
	mov.f32 	%f39, 0f4B400001;
	mov.f32 	%f40, 0f437C0000;
	fma.rm.f32 	%f41, %f38, %f40, %f39;
	add.f32 	%f42, %f41, 0fCB40007F;
	neg.f32 	%f43, %f42;
	fma.rn.f32 	%f44, %f36, 0f3FB8AA3B, %f43;
	fma.rn.f32 	%f45, %f36, 0f32A57060, %f44;
	mov.b32 	%r76, %f41;
	shl.b32 	%r77, %r76, 23;
	mov.b32 	%f46, %r77;
	ex2.approx.ftz.f32 	%f47, %f45;
	mul.f32 	%f48, %f47, %f46;
	mul.f32 	%f49, %f48, %f35;
	st.global.f32 	[%rd3+8], %f49;
	setp.eq.s32 	%p4, %r5, 0;
	@%p4 bra 	$L__BB17_7;
	setp.eq.s32 	%p5, %r5, 1;
	mov.u32 	%r104, %r52;
	@%p5 bra 	$L__BB17_6;
	bra.uni 	$L__BB17_7;
$L__BB17_6:
	mov.u32 	%r104, %r50;
$L__BB17_7:
	cvt.rn.f32.s32 	%f50, %r104;
	add.s64 	%rd13, %rd6, %rd4;
	ld.global.f32 	%f51, [%rd13];
	fma.rn.f32 	%f52, %f51, 0f3BBB989D, 0f3F000000;
	cvt.sat.f32.f32 	%f53, %f52;
	mov.f32 	%f54, 0f4B400001;
	mov.f32 	%f55, 0f437C0000;
	fma.rm.f32 	%f56, %f53, %f55, %f54;
	add.f32 	%f57, %f56, 0fCB40007F;
	neg.f32 	%f58, %f57;
	fma.rn.f32 	%f59, %f51, 0f3FB8AA3B, %f58;
	fma.rn.f32 	%f60, %f51, 0f32A57060, %f59;
	mov.b32 	%r78, %f56;
	shl.b32 	%r79, %r78, 23;
	mov.b32 	%f61, %r79;
	ex2.approx.ftz.f32 	%f62, %f60;
	mul.f32 	%f63, %f62, %f61;
	mul.f32 	%f64, %f63, %f50;
	st.global.f32 	[%rd3+12], %f64;
	shl.b32 	%r13, %r4, 2;
	add.s32 	%r108, %r13, %r9;
	add.s64 	%rd14, %rd13, %rd4;
	ld.global.f32 	%f65, [%rd14];
	fma.rn.f32 	%f66, %f65, 0fBBBB989D, 0f3F000000;
	cvt.sat.f32.f32 	%f67, %f66;
	fma.rm.f32 	%f68, %f67, %f55, %f54;
	add.f32 	%f69, %f68, 0fCB40007F;
	neg.f32 	%f70, %f69;
	fma.rn.f32 	%f71, %f65, 0fBFB8AA3B, %f70;
	fma.rn.f32 	%f72, %f65, 0fB2A57060, %f71;
	mov.b32 	%r80, %f68;
	shl.b32 	%r81, %r80, 23;
	mov.b32 	%f73, %r81;
	ex2.approx.ftz.f32 	%f74, %f72;
	fma.rn.f32 	%f75, %f74, %f73, 0f3F800000;
	rcp.rn.f32 	%f76, %f75;
	st.global.f32 	[%rd3+16], %f76;
	setp.lt.s32 	%p6, %r42, 18;
	@%p6 bra 	$L__BB17_15;
	add.s32 	%r109, %r10, 5;
	max.s32 	%r82, %r2, 6;
	add.s32 	%r16, %r82, -5;
	and.b32  	%r17, %r16, 3;
	setp.lt.u32 	%p7, %r42, 27;
	@%p7 bra 	$L__BB17_12;
	mad.lo.s32 	%r83, %r3, %r42, %r8;
	add.s32 	%r84, %r83, 5;
	mad.lo.s32 	%r85, %r43, %r84, %r6;
	mad.lo.s32 	%r107, %r44, %r85, %r7;
	mad.lo.s32 	%r86, %r3, %r43, %r6;
	mad.lo.s32 	%r87, %r44, %r86, %r7;
	mad.lo.s32 	%r106, %r42, %r87, %r8;
	add.s64 	%rd7, %rd1, 8;
	and.b32  	%r88, %r16, -4;
	neg.s32 	%r105, %r88;
$L__BB17_10:
	mul.wide.s32 	%rd15, %r109, 4;
	add.s64 	%rd16, %rd7, %rd15;
	mul.wide.s32 	%rd17, %r107, 4;
	add.s64 	%rd18, %rd2, %rd17;
	ld.global.f32 	%f77, [%rd18];
	fma.rn.f32 	%f78, %f77, 0fBBBB989D, 0f3F000000;
	cvt.sat.f32.f32 	%f79, %f78;
	mov.f32 	%f80, 0f4B400001;
	mov.f32 	%f81, 0f437C0000;
	fma.rm.f32 	%f82, %f79, %f81, %f80;
	add.f32 	%f83, %f82, 0fCB40007F;
	neg.f32 	%f84, %f83;
	fma.rn.f32 	%f85, %f77, 0fBFB8AA3B, %f84;
	fma.rn.f32 	%f86, %f77, 0fB2A57060, %f85;
	mov.b32 	%r89, %f82;
	shl.b32 	%r90, %r89, 23;
	mov.b32 	%f87, %r90;
	ex2.approx.ftz.f32 	%f88, %f86;
	fma.rn.f32 	%f89, %f88, %f87, 0f3F800000;
	rcp.rn.f32 	%f90, %f89;
	st.global.f32 	[%rd16+-8], %f90;
	add.s64 	%rd19, %rd18, %rd4;
	ld.global.f32 	%f91, [%rd19];
	fma.rn.f32 	%f92, %f91, 0fBBBB989D, 0f3F000000;
	cvt.sat.f32.f32 	%f93, %f92;
	fma.rm.f32 	%f94, %f93, %f81, %f80;
	add.f32 	%f95, %f94, 0fCB40007F;
	neg.f32 	%f96, %f95;
	fma.rn.f32 	%f97, %f91, 0fBFB8AA3B, %f96;
	fma.rn.f32 	%f98, %f91, 0fB2A57060, %f97;
	mov.b32 	%r91, %f94;
	shl.b32 	%r92, %r91, 23;
	mov.b32 	%f99, %r92;
	ex2.approx.ftz.f32 	%f100, %f98;
	fma.rn.f32 	%f101, %f100, %f99, 0f3F800000;
	rcp.rn.f32 	%f102, %f101;
	st.global.f32 	[%rd16+-4], %f102;
	add.s64 	%rd20, %rd19, %rd4;
	ld.global.f32 	%f103, [%rd20];
	fma.rn.f32 	%f104, %f103, 0fBBBB989D, 0f3F000000;
	cvt.sat.f32.f32 	%f105, %f104;
	fma.rm.f32 	%f106, %f105, %f81, %f80;
	add.f32 	%f107, %f106, 0fCB40007F;
	neg.f32 	%f108, %f107;
	fma.rn.f32 	%f109, %f103, 0fBFB8AA3B, %f108;
	fma.rn.f32 	%f110, %f103, 0fB2A57060, %f109;
	mov.b32 	%r93, %f106;
	shl.b32 	%r94, %r93, 23;
	mov.b32 	%f111, %r94;
	ex2.approx.ftz.f32 	%f112, %f110;
	fma.rn.f32 	%f113, %f112, %f111, 0f3F800000;
	rcp.rn.f32 	%f114, %f113;
	st.global.f32 	[%rd16], %f114;
	add.s64 	%rd21, %rd20, %rd4;
	ld.global.f32 	%f115, [%rd21];
	fma.rn.f32 	%f116, %f115, 0fBBBB989D, 0f3F000000;
	cvt.sat.f32.f32 	%f117, %f116;
	fma.rm.f32 	%f118, %f117, %f81, %f80;
	add.f32 	%f119, %f118, 0fCB40007F;
	neg.f32 	%f120, %f119;
	fma.rn.f32 	%f121, %f115, 0fBFB8AA3B, %f120;
	fma.rn.f32 	%f122, %f115, 0fB2A57060, %f121;
	mov.b32 	%r95, %f118;
	shl.b32 	%r96, %r95, 23;
	mov.b32 	%f123, %r96;
	ex2.approx.ftz.f32 	%f124, %f122;
	fma.rn.f32 	%f125, %f124, %f123, 0f3F800000;
	rcp.rn.f32 	%f126, %f125;
	add.s32 	%r109, %r109, 4;
	st.global.f32 	[%rd16+4], %f126;
	add.s32 	%r108, %r108, %r13;
	add.s32 	%r107, %r107, %r13;
	add.s32 	%r106, %r106, 4;
	add.s32 	%r105, %r105, 4;
	setp.ne.s32 	%p8, %r105, 0;
	@%p8 bra 	$L__BB17_10;
	add.s32 	%r109, %r106, 5;
$L__BB17_12:
	setp.eq.s32 	%p9, %r17, 0;
	@%p9 bra 	$L__BB17_15;
	add.s32 	%r113, %r108, %r4;
	neg.s32 	%r112, %r17;
$L__BB17_14:
	.pragma "nounroll";
	mul.wide.s32 	%rd22, %r113, 4;
	add.s64 	%rd23, %rd2, %rd22;
	mul.wide.s32 	%rd24, %r109, 4;
	add.s64 	%rd25, %rd1, %rd24;
	ld.global.f32 	%f127, [%rd23];
	fma.rn.f32 	%f128, %f127, 0fBBBB989D, 0f3F000000;
	cvt.sat.f32.f32 	%f129, %f128;
	mov.f32 	%f130, 0f4B400001;
	mov.f32 	%f131, 0f437C0000;
	fma.rm.f32 	%f132, %f129, %f131, %f130;
	add.f32 	%f133, %f132, 0fCB40007F;
	neg.f32 	%f134, %f133;
	fma.rn.f32 	%f135, %f127, 0fBFB8AA3B, %f134;
	fma.rn.f32 	%f136, %f127, 0fB2A57060, %f135;
	mov.b32 	%r97, %f132;
	shl.b32 	%r98, %r97, 23;
	mov.b32 	%f137, %r98;
	ex2.approx.ftz.f32 	%f138, %f136;
	fma.rn.f32 	%f139, %f138, %f137, 0f3F800000;
	rcp.rn.f32 	%f140, %f139;
	add.s32 	%r109, %r109, 1;
	st.global.f32 	[%rd25], %f140;
	add.s32 	%r113, %r113, %r4;
	add.s32 	%r112, %r112, 1;
	setp.ne.s32 	%p10, %r112, 0;
	@%p10 bra 	$L__BB17_14;
$L__BB17_15:
	ret;

}
	// .globl	UpSampling2D
.visible .entry UpSampling2D(
	.param .u32 UpSampling2D_param_0,
	.param .u32 UpSampling2D_param_1,
	.param .u32 UpSampling2D_param_2,
	.param .u32 UpSampling2D_param_3,
	.param .u32 UpSampling2D_param_4,
	.param .u32 UpSampling2D_param_5,
	.param .u64 .ptr .align 1 UpSampling2D_param_6,
	.param .u64 .ptr .align 1 UpSampling2D_param_7,
	.param .u8 UpSampling2D_param_8
)
{
	.reg .pred 	%p<23>;
	.reg .b16 	%rs<2>;
	.reg .b32 	%r<86>;
	.reg .b32 	%f<91>;
	.reg .b64 	%rd<24>;

	ld.param.u32 	%r46, [UpSampling2D_param_0];
	ld.param.u32 	%r41, [UpSampling2D_param_1];
	ld.param.u32 	%r42, [UpSampling2D_param_2];
	ld.param.u32 	%r43, [UpSampling2D_param_3];
	ld.param.u32 	%r44, [UpSampling2D_param_4];
	ld.param.u32 	%r45, [UpSampling2D_param_5];
	ld.param.u64 	%rd5, [UpSampling2D_param_6];
	ld.param.u64 	%rd6, [UpSampling2D_param_7];
	ld.param.s8 	%rs1, [UpSampling2D_param_8];
	cvta.to.global.u64 	%rd1, %rd6;
	mov.u32 	%r47, %ctaid.x;
	mov.u32 	%r48, %ntid.x;
	mov.u32 	%r49, %tid.x;
	mad.lo.s32 	%r1, %r47, %r48, %r49;
	setp.ge.s32 	%p1, %r1, %r46;
	mov.f32 	%f89, 0f00000000;
	@%p1 bra 	$L__BB18_33;
	cvta.to.global.u64 	%rd7, %rd5;
	mul.lo.s32 	%r50, %r44, %r42;
	mul.lo.s32 	%r2, %r45, %r43;
	mul.wide.s32 	%rd8, %r1, 4;
	add.s64 	%rd2, %rd7, %rd8;
	ld.global.f32 	%f1, [%rd2];
	mul.lo.s32 	%r51, %r42, %r41;
	mul.lo.s32 	%r52, %r51, %r43;
	div.s32 	%r53, %r1, %r52;
	mul.lo.s32 	%r54, %r53, %r52;
	sub.s32 	%r55, %r1, %r54;
	mul.lo.s32 	%r56, %r43, %r42;
	div.s32 	%r57, %r55, %r56;
	mul.lo.s32 	%r58, %r57, %r56;
	sub.s32 	%r59, %r55, %r58;
	div.s32 	%r60, %r59, %r43;
	mul.lo.s32 	%r61, %r60, %r43;
	sub.s32 	%r62, %r59, %r61;
	mul.lo.s32 	%r63, %r60, %r44;
	mul.lo.s32 	%r64, %r62, %r45;
	mad.lo.s32 	%r65, %r53, %r41, %r57;
	mad.lo.s32 	%r66, %r50, %r65, %r63;
	mad.lo.s32 	%r73, %r66, %r2, %r64;
	min.s32 	%r67, %r44, %r45;
	setp.lt.s32 	%p2, %r67, 1;
	@%p2 bra 	$L__BB18_31;
	setp.ne.s16 	%p3, %rs1, 0;
	@%p3 bra 	$L__BB18_18;
	and.b32  	%r4, %r45, 15;
	add.s32 	%r5, %r4, -1;
	and.b32  	%r6, %r45, 7;
	add.s32 	%r7, %r6, -1;
	and.b32  	%r8, %r45, 3;
	and.b32  	%r71, %r45, 2147483632;
	neg.s32 	%r9, %r71;
	add.s64 	%rd3, %rd1, 32;
	mov.f32 	%f89, 0f00000000;
	mov.b32 	%r72, 0;
$L__BB18_4:
	setp.lt.u32 	%p12, %r45, 16;
	mov.u32 	%r76, %r73;
	@%p12 bra 	$L__BB18_7;
	mov.u32 	%r74, %r9;
	mov.u32 	%r76, %r73;
$L__BB18_6:
	.pragma "nounroll";
	mul.wide.s32 	%rd17, %r76, 4;
	add.s64 	%rd18, %rd3, %rd17;
	ld.global.f32 	%f22, [%rd18+-32];
	add.f32 	%f23, %f89, %f22;
	ld.global.f32 	%f24, [%rd18+-28];
	add.f32 	%f25, %f23, %f24;
	ld.global.f32 	%f26, [%rd18+-24];
	add.f32 	%f27, %f25, %f26;
	ld.global.f32 	%f28, [%rd18+-20];
	add.f32 	%f29, %f27, %f28;
	ld.global.f32 	%f30, [%rd18+-16];
	add.f32 	%f31, %f29, %f30;
	ld.global.f32 	%f32, [%rd18+-12];
	add.f32 	%f33, %f31, %f32;
	ld.global.f32 	%f34, [%rd18+-8];
	add.f32 	%f35, %f33, %f34;
	ld.global.f32 	%f36, [%rd18+-4];
	add.f32 	%f37, %f35, %f36;
	ld.global.f32 	%f38, [%rd18];
	add.f32 	%f39, %f37, %f38;
	ld.global.f32 	%f40, [%rd18+4];
	add.f32 	%f41, %f39, %f40;
	ld.global.f32 	%f42, [%rd18+8];
	add.f32 	%f43, %f41, %f42;
	ld.global.f32 	%f44, [%rd18+12];
	add.f32 	%f45, %f43, %f44;
	ld.global.f32 	%f46, [%rd18+16];
	add.f32 	%f47, %f45, %f46;
	ld.global.f32 	%f48, [%rd18+20];
	add.f32 	%f49, %f47, %f48;
	ld.global.f32 	%f50, [%rd18+24];
	add.f32 	%f51, %f49, %f50;
	ld.global.f32 	%f52, [%rd18+28];
	add.f32 	%f89, %f51, %f52;
	add.s32 	%r76, %r76, 16;
	add.s32 	%r74, %r74, 16;
	setp.ne.s32 	%p13, %r74, 0;
	@%p13 bra 	$L__BB18_6;
$L__BB18_7:
	setp.eq.s32 	%p14, %r4, 0;
	@%p14 bra 	$L__BB18_17;
	setp.lt.u32 	%p15, %r5, 7;
	@%p15 bra 	$L__BB18_10;
	mul.wide.s32 	%rd19, %r76, 4;
	add.s64 	%rd20, %rd1, %rd19;
	ld.global.f32 	%f54, [%rd20];
	add.f32 	%f55, %f89, %f54;
	ld.global.f32 	%f56, [%rd20+4];
	add.f32 	%f57, %f55, %f56;
	ld.global.f32 	%f58, [%rd20+8];
	add.f32 	%f59, %f57, %f58;
	ld.global.f32 	%f60, [%rd20+12];
	add.f32 	%f61, %f59, %f60;
	ld.global.f32 	%f62, [%rd20+16];
	add.f32 	%f63, %f61, %f62;
	ld.global.f32 	%f64, [%rd20+20];
	add.f32 	%f65, %f63, %f64;
	ld.global.f32 	%f66, [%rd20+24];
	add.f32 	%f67, %f65, %f66;
	ld.global.f32 	%f68, [%rd20+28];
	add.f32 	%f89, %f67, %f68;
	add.s32 	%r76, %r76, 8;
$L__BB18_10:
	setp.eq.s32 	%p16, %r6, 0;
	@%p16 bra 	$L__BB18_17;
	setp.lt.u32 	%p17, %r7, 3;
	@%p17 bra 	$L__BB18_13;
	mul.wide.s32 	%rd21, %r76, 4;
	add.s64 	%rd22, %rd1, %rd21;
	ld.global.f32 	%f70, [%rd22];
	add.f32 	%f71, %f89, %f70;
	ld.global.f32 	%f72, [%rd22+4];
	add.f32 	%f73, %f71, %f72;
	ld.global.f32 	%f74, [%rd22+8];
	add.f32 	%f75, %f73, %f74;
	ld.global.f32 	%f76, [%rd22+12];
	add.f32 	%f89, %f75, %f76;
	add.s32 	%r76, %r76, 4;
$L__BB18_13:
	setp.eq.s32 	%p18, %r8, 0;
	@%p18 bra 	$L__BB18_17;
	setp.eq.s32 	%p19, %r8, 1;
	mul.wide.s32 	%rd23, %r76, 4;
	add.s64 	%rd4, %rd1, %rd23;
	ld.global.f32 	%f77, [%rd4];
	add.f32 	%f89, %f89, %f77;
	@%p19 bra 	$L__BB18_17;
	setp.eq.s32 	%p20, %r8, 2;
	ld.global.f32 	%f78, [%rd4+4];
	add.f32 	%f89, %f89, %f78;
	@%p20 bra 	$L__BB18_17;
	ld.global.f32 	%f79, [%rd4+8];
	add.f32 	%f89, %f89, %f79;
$L__BB18_17:
	add.s32 	%r73, %r73, %r2;
	add.s32 	%r72, %r72, 1;
	setp.eq.s32 	%p21, %r72, %r44;
	@%p21 bra 	$L__BB18_31;
	bra.uni 	$L__BB18_4;
$L__BB18_18:
	and.b32  	%r23, %r45, 7;
	add.s32 	%r24, %r23, -1;
	and.b32  	%r25, %r45, 3;
	and.b32  	%r26, %r45, 2147483640;
	and.b32  	%r27, %r45, 1;
	mov.b32 	%r79, 0;
$L__BB18_19:
	setp.lt.u32 	%p4, %r45, 8;
	mov.u32 	%r83, %r73;
	@%p4 bra 	$L__BB18_22;
	mov.b32 	%r82, 0;
	mov.u32 	%r83, %r73;
$L__BB18_21:
	.pragma "nounroll";
	mul.wide.s32 	%rd9, %r83, 4;
	add.s64 	%rd10, %rd1, %rd9;
	st.global.f32 	[%rd10], %f1;
	st.global.f32 	[%rd10+4], %f1;
	st.global.f32 	[%rd10+8], %f1;
	st.global.f32 	[%rd10+12], %f1;
	st.global.f32 	[%rd10+16], %f1;
	st.global.f32 	[%rd10+20], %f1;
	st.global.f32 	[%rd10+24], %f1;
	st.global.f32 	[%rd10+28], %f1;
	add.s32 	%r83, %r83, 8;
	add.s32 	%r82, %r82, 8;
	setp.ne.s32 	%p5, %r82, %r26;
	@%p5 bra 	$L__BB18_21;
$L__BB18_22:
	setp.eq.s32 	%p6, %r23, 0;
	@%p6 bra 	$L__BB18_30;
	setp.lt.u32 	%p7, %r24, 3;
	@%p7 bra 	$L__BB18_25;
	mul.wide.s32 	%rd11, %r83, 4;
	add.s64 	%rd12, %rd1, %rd11;
	st.global.f32 	[%rd12], %f1;
	st.global.f32 	[%rd12+4], %f1;
	st.global.f32 	[%rd12+8], %f1;
	st.global.f32 	[%rd12+12], %f1;
	add.s32 	%r83, %r83, 4;
$L__BB18_25:
	setp.eq.s32 	%p8, %r25, 0;
	@%p8 bra 	$L__BB18_30;
	setp.eq.s32 	%p9, %r25, 1;
	@%p9 bra 	$L__BB18_28;
	mul.wide.s32 	%rd13, %r83, 4;
	add.s64 	%rd14, %rd1, %rd13;
	st.global.f32 	[%rd14], %f1;
	st.global.f32 	[%rd14+4], %f1;
	add.s32 	%r83, %r83, 2;
$L__BB18_28:
	setp.eq.s32 	%p10, %r27, 0;
	@%p10 bra 	$L__BB18_30;
	mul.wide.s32 	%rd15, %r83, 4;
	add.s64 	%rd16, %rd1, %rd15;
	st.global.f32 	[%rd16], %f1;
$L__BB18_30:
	add.s32 	%r73, %r73, %r2;
	add.s32 	%r79, %r79, 1;
	setp.ne.s32 	%p11, %r79, %r44;
	@%p11 bra 	$L__BB18_19;
$L__BB18_31:
	setp.ne.s16 	%p22, %rs1, 0;
	@%p22 bra 	$L__BB18_33;
	st.global.f32 	[%rd2], %f89;
$L__BB18_33:
	ret;

}
	// .globl	BinaryCrossentropyLoss
.visible .entry BinaryCrossentropyLoss(
	.param .u32 BinaryCrossentropyLoss_param_0,
	.param .u32 BinaryCrossentropyLoss_param_1,
	.param .u64 .ptr .align 1 BinaryCrossentropyLoss_param_2,
	.param .u64 .ptr .align 1 BinaryCrossentropyLoss_param_3,
	.param .u64 .ptr .align 1 BinaryCrossentropyLoss_param_4
)
{
	.reg .pred 	%p<34>;
	.reg .b32 	%r<42>;
	.reg .b32 	%f<173>;
	.reg .b64 	%rd<19>;

	ld.param.u32 	%r9, [BinaryCrossentropyLoss_param_0];
	ld.param.u32 	%r8, [BinaryCrossentropyLoss_param_1];
	ld.param.u64 	%rd8, [BinaryCrossentropyLoss_param_2];
	ld.param.u64 	%rd9, [BinaryCrossentropyLoss_param_3];
	ld.param.u64 	%rd10, [BinaryCrossentropyLoss_param_4];
	cvta.to.global.u64 	%rd1, %rd9;
	cvta.to.global.u64 	%rd2, %rd10;
	mov.u32 	%r10, %ctaid.x;
	mov.u32 	%r11, %ntid.x;
	mov.u32 	%r12, %tid.x;
	mad.lo.s32 	%r1, %r10, %r11, %r12;
	setp.ge.s32 	%p1, %r1, %r9;
	@%p1 bra 	$L__BB19_13;
	mul.lo.s32 	%r41, %r8, %r1;
	add.s32 	%r3, %r41, %r8;
	setp.lt.s32 	%p2, %r8, 1;
	mov.f32 	%f170, 0f00000000;
	mov.f32 	%f167, 0f00000000;
	@%p2 bra 	$L__BB19_12;
	cvt.rn.f32.u32 	%f1, %r8;
	add.s32 	%r4, %r41, 1;
	max.s32 	%r13, %r3, %r4;
	sub.s32 	%r14, %r13, %r41;
	and.b32  	%r15, %r14, 1;
	setp.eq.b32 	%p3, %r15, 1;
	not.pred 	%p4, %p3;
	@%p4 bra 	$L__BB19_5;
	cvt.s64.s32 	%rd3, %r41;
	mul.wide.s32 	%rd11, %r41, 4;
	add.s64 	%rd12, %rd2, %rd11;
	ld.global.nc.f32 	%f2, [%rd12];
	setp.leu.f32 	%p5, %f2, 0f00000000;
	setp.geu.f32 	%p6, %f2, 0f3F800000;
	mov.f32 	%f170, 0f00000000;
	or.pred  	%p7, %p5, %p6;
	mov.u32 	%r41, %r4;
	@%p7 bra 	$L__BB19_5;
	shl.b64 	%rd13, %rd3, 2;
	add.s64 	%rd14, %rd1, %rd13;
	ld.global.nc.f32 	%f18, [%rd14];
	setp.lt.f32 	%p8, %f2, 0f00800000;
	mul.f32 	%f19, %f2, 0f4B000000;
	selp.f32 	%f20, %f19, %f2, %p8;
	selp.f32 	%f21, 0fC1B80000, 0f00000000, %p8;
	mov.b32 	%r16, %f20;
	add.s32 	%r17, %r16, -1059760811;
	and.b32  	%r18, %r17, -8388608;
	sub.s32 	%r19, %r16, %r18;
	mov.b32 	%f22, %r19;
	cvt.rn.f32.s32 	%f23, %r18;
	fma.rn.f32 	%f24, %f23, 0f34000000, %f21;
	add.f32 	%f25, %f22, 0fBF800000;
	fma.rn.f32 	%f26, %f25, 0fBE055027, 0f3E1039F6;
	fma.rn.f32 	%f27, %f26, %f25, 0fBDF8CDCC;
	fma.rn.f32 	%f28, %f27, %f25, 0f3E0F2955;
	fma.rn.f32 	%f29, %f28, %f25, 0fBE2AD8B9;
	fma.rn.f32 	%f30, %f29, %f25, 0f3E4CED0B;
	fma.rn.f32 	%f31, %f30, %f25, 0fBE7FFF22;
	fma.rn.f32 	%f32, %f31, %f25, 0f3EAAAA78;
	fma.rn.f32 	%f33, %f32, %f25, 0fBF000000;
	mul.f32 	%f34, %f25, %f33;
	fma.rn.f32 	%f35, %f34, %f25, %f25;
	fma.rn.f32 	%f36, %f24, 0f3F317218, %f35;
	setp.gt.u32 	%p9, %r16, 2139095039;
	fma.rn.f32 	%f37, %f20, 0f7F800000, 0f7F800000;
	selp.f32 	%f38, %f37, %f36, %p9;
	setp.eq.f32 	%p10, %f20, 0f00000000;
	selp.f32 	%f39, 0fFF800000, %f38, %p10;
	mov.f32 	%f40, 0f3F800000;
	sub.f32 	%f41, %f40, %f18;
	sub.f32 	%f42, %f40, %f2;
	setp.lt.f32 	%p11, %f42, 0f00800000;
	mul.f32 	%f43, %f42, 0f4B000000;
	selp.f32 	%f44, %f43, %f42, %p11;
	selp.f32 	%f45, 0fC1B80000, 0f00000000, %p11;
	mov.b32 	%r20, %f44;
	add.s32 	%r21, %r20, -1059760811;
	and.b32  	%r22, %r21, -8388608;
	sub.s32 	%r23, %r20, %r22;
	mov.b32 	%f46, %r23;
	cvt.rn.f32.s32 	%f47, %r22;
	fma.rn.f32 	%f48, %f47, 0f34000000, %f45;
	add.f32 	%f49, %f46, 0fBF800000;
	fma.rn.f32 	%f50, %f49, 0fBE055027, 0f3E1039F6;
	fma.rn.f32 	%f51, %f50, %f49, 0fBDF8CDCC;
	fma.rn.f32 	%f52, %f51, %f49, 0f3E0F2955;
	fma.rn.f32 	%f53, %f52, %f49, 0fBE2AD8B9;
	fma.rn.f32 	%f54, %f53, %f49, 0f3E4CED0B;
	fma.rn.f32 	%f55, %f54, %f49, 0fBE7FFF22;
	fma.rn.f32 	%f56, %f55, %f49, 0f3EAAAA78;
	fma.rn.f32 	%f57, %f56, %f49, 0fBF000000;
	mul.f32 	%f58, %f49, %f57;
	fma.rn.f32 	%f59, %f58, %f49, %f49;
	fma.rn.f32 	%f60, %f48, 0f3F317218, %f59;
	setp.gt.u32 	%p12, %r20, 2139095039;
	fma.rn.f32 	%f61, %f44, 0f7F800000, 0f7F800000;
	selp.f32 	%f62, %f61, %f60, %p12;
	setp.eq.f32 	%p13, %f44, 0f00000000;
	selp.f32 	%f63, 0fFF800000, %f62, %p13;
	mul.f32 	%f64, %f63, %f41;
	fma.rn.f32 	%f65, %f39, %f18, %f64;
	div.rn.f32 	%f66, %f65, %f1;
	mov.f32 	%f67, 0f00000000;
	sub.f32 	%f167, %f67, %f66;
	mov.f32 	%f170, %f167;
$L__BB19_5:
	setp.ge.s32 	%p14, %r4, %r3;
	@%p14 bra 	$L__BB19_12;
	add.s64 	%rd4, %rd1, 4;
	add.s64 	%rd5, %rd2, 4;
	mov.f32 	%f170, %f167;
$L__BB19_7:
	mul.wide.s32 	%rd15, %r41, 4;
	add.s64 	%rd6, %rd4, %rd15;
	add.s64 	%rd7, %rd5, %rd15;
	ld.global.nc.f32 	%f7, [%rd7+-4];
	setp.leu.f32 	%p15, %f7, 0f00000000;
	setp.geu.f32 	%p16, %f7, 0f3F800000;
	or.pred  	%p17, %p15, %p16;
	@%p17 bra 	$L__BB19_9;
	ld.global.nc.f32 	%f68, [%rd6+-4];
	setp.lt.f32 	%p18, %f7, 0f00800000;
	mul.f32 	%f69, %f7, 0f4B000000;
	selp.f32 	%f70, %f69, %f7, %p18;
	selp.f32 	%f71, 0fC1B80000, 0f00000000, %p18;
	mov.b32 	%r24, %f70;
	add.s32 	%r25, %r24, -1059760811;
	and.b32  	%r26, %r25, -8388608;
	sub.s32 	%r27, %r24, %r26;
	mov.b32 	%f72, %r27;
	cvt.rn.f32.s32 	%f73, %r26;
	fma.rn.f32 	%f74, %f73, 0f34000000, %f71;
	add.f32 	%f75, %f72, 0fBF800000;
	fma.rn.f32 	%f76, %f75, 0fBE055027, 0f3E1039F6;
	fma.rn.f32 	%f77, %f76, %f75, 0fBDF8CDCC;
	fma.rn.f32 	%f78, %f77, %f75, 0f3E0F2955;
	fma.rn.f32 	%f79, %f78, %f75, 0fBE2AD8B9;
	fma.rn.f32 	%f80, %f79, %f75, 0f3E4CED0B;
	fma.rn.f32 	%f81, %f80, %f75, 0fBE7FFF22;
	fma.rn.f32 	%f82, %f81, %f75, 0f3EAAAA78;
	fma.rn.f32 	%f83, %f82, %f75, 0fBF000000;
	mul.f32 	%f84, %f75, %f83;
	fma.rn.f32 	%f85, %f84, %f75, %f75;
	fma.rn.f32 	%f86, %f74, 0f3F317218, %f85;
	setp.gt.u32 	%p19, %r24, 2139095039;
	fma.rn.f32 	%f87, %f70, 0f7F800000, 0f7F800000;
	selp.f32 	%f88, %f87, %f86, %p19;
	setp.eq.f32 	%p20, %f70, 0f00000000;
	selp.f32 	%f89, 0fFF800000, %f88, %p20;
	mov.f32 	%f90, 0f3F800000;
	sub.f32 	%f91, %f90, %f68;
	sub.f32 	%f92, %f90, %f7;
	setp.lt.f32 	%p21, %f92, 0f00800000;
	mul.f32 	%f93, %f92, 0f4B000000;
	selp.f32 	%f94, %f93, %f92, %p21;
	selp.f32 	%f95, 0fC1B80000, 0f00000000, %p21;
	mov.b32 	%r28, %f94;
	add.s32 	%r29, %r28, -1059760811;
	and.b32  	%r30, %r29, -8388608;
	sub.s32 	%r31, %r28, %r30;
	mov.b32 	%f96, %r31;
	cvt.rn.f32.s32 	%f97, %r30;
	fma.rn.f32 	%f98, %f97, 0f34000000, %f95;
	add.f32 	%f99, %f96, 0fBF800000;
	fma.rn.f32 	%f100, %f99, 0fBE055027, 0f3E1039F6;
	fma.rn.f32 	%f101, %f100, %f99, 0fBDF8CDCC;
	fma.rn.f32 	%f102, %f101, %f99, 0f3E0F2955;
	fma.rn.f32 	%f103, %f102, %f99, 0fBE2AD8B9;
	fma.rn.f32 	%f104, %f103, %f99, 0f3E4CED0B;
	fma.rn.f32 	%f105, %f104, %f99, 0fBE7FFF22;
	fma.rn.f32 	%f106, %f105, %f99, 0f3EAAAA78;
	fma.rn.f32 	%f107, %f106, %f99, 0fBF000000;
	mul.f32 	%f108, %f99, %f107;
	fma.rn.f32 	%f109, %f108, %f99, %f99;
	fma.rn.f32 	%f110, %f98, 0f3F317218, %f109;
	setp.gt.u32 	%p22, %r28, 2139095039;
	fma.rn.f32 	%f111, %f94, 0f7F800000, 0f7F800000;
	selp.f32 	%f112, %f111, %f110, %p22;
	setp.eq.f32 	%p23, %f94, 0f00000000;
	selp.f32 	%f113, 0fFF800000, %f112, %p23;
	mul.f32 	%f114, %f113, %f91;
	fma.rn.f32 	%f115, %f89, %f68, %f114;
	div.rn.f32 	%f116, %f115, %f1;
	sub.f32 	%f170, %f170, %f116;
$L__BB19_9:
	ld.global.nc.f32 	%f10, [%rd7];
	setp.leu.f32 	%p24, %f10, 0f00000000;
	setp.geu.f32 	%p25, %f10, 0f3F800000;
	or.pred  	%p26, %p24, %p25;
	@%p26 bra 	$L__BB19_11;
	ld.global.nc.f32 	%f117, [%rd6];
	setp.lt.f32 	%p27, %f10, 0f00800000;
	mul.f32 	%f118, %f10, 0f4B000000;
	selp.f32 	%f119, %f118, %f10, %p27;
	selp.f32 	%f120, 0fC1B80000, 0f00000000, %p27;
	mov.b32 	%r32, %f119;
	add.s32 	%r33, %r32, -1059760811;
	and.b32  	%r34, %r33, -8388608;
	sub.s32 	%r35, %r32, %r34;
	mov.b32 	%f121, %r35;
	cvt.rn.f32.s32 	%f122, %r34;
	fma.rn.f32 	%f123, %f122, 0f34000000, %f120;
	add.f32 	%f124, %f121, 0fBF800000;
	fma.rn.f32 	%f125, %f124, 0fBE055027, 0f3E1039F6;
	fma.rn.f32 	%f126, %f125, %f124, 0fBDF8CDCC;
	fma.rn.f32 	%f127, %f126, %f124, 0f3E0F2955;
	fma.rn.f32 	%f128, %f127, %f124, 0fBE2AD8B9;
	fma.rn.f32 	%f129, %f128, %f124, 0f3E4CED0B;
	fma.rn.f32 	%f130, %f129, %f124, 0fBE7FFF22;
	fma.rn.f32 	%f131, %f130, %f124, 0f3EAAAA78;
	fma.rn.f32 	%f132, %f131, %f124, 0fBF000000;
	mul.f32 	%f133, %f124, %f132;
	fma.rn.f32 	%f134, %f133, %f124, %f124;
	fma.rn.f32 	%f135, %f123, 0f3F317218, %f134;
	setp.gt.u32 	%p28, %r32, 2139095039;
	fma.rn.f32 	%f136, %f119, 0f7F800000, 0f7F800000;
	selp.f32 	%f137, %f136, %f135, %p28;
	setp.eq.f32 	%p29, %f119, 0f00000000;
	selp.f32 	%f138, 0fFF800000, %f137, %p29;
	mov.f32 	%f139, 0f3F800000;
	sub.f32 	%f140, %f139, %f117;
	sub.f32 	%f141, %f139, %f10;
	setp.lt.f32 	%p30, %f141, 0f00800000;
	mul.f32 	%f142, %f141, 0f4B000000;
	selp.f32 	%f143, %f142, %f141, %p30;
	selp.f32 	%f144, 0fC1B80000, 0f00000000, %p30;
	mov.b32 	%r36, %f143;
	add.s32 	%r37, %r36, -1059760811;
	and.b32  	%r38, %r37, -8388608;
	sub.s32 	%r39, %r36, %r38;
	mov.b32 	%f145, %r39;
	cvt.rn.f32.s32 	%f146, %r38;
	fma.rn.f32 	%f147, %f146, 0f34000000, %f144;
	add.f32 	%f148, %f145, 0fBF800000;
	fma.rn.f32 	%f149, %f148, 0fBE055027, 0f3E1039F6;
	fma.rn.f32 	%f150, %f149, %f148, 0fBDF8CDCC;
	fma.rn.f32 	%f151, %f150, %f148, 0f3E0F2955;
	fma.rn.f32 	%f152, %f151, %f148, 0fBE2AD8B9;
	fma.rn.f32 	%f153, %f152, %f148, 0f3E4CED0B;
	fma.rn.f32 	%f154, %f153, %f148, 0fBE7FFF22;
	fma.rn.f32 	%f155, %f154, %f148, 0f3EAAAA78;
	fma.rn.f32 	%f156, %f155, %f148, 0fBF000000;
	mul.f32 	%f157, %f148, %f156;
	fma.rn.f32 	%f158, %f157, %f148, %f148;
	fma.rn.f32 	%f159, %f147, 0f3F317218, %f158;
	setp.gt.u32 	%p31, %r36, 2139095039;
	fma.rn.f32 	%f160, %f143, 0f7F800000, 0f7F800000;
	selp.f32 	%f161, %f160, %f159, %p31;
	setp.eq.f32 	%p32, %f143, 0f00000000;
	selp.f32 	%f162, 0fFF800000, %f161, %p32;
	mul.f32 	%f163, %f162, %f140;
	fma.rn.f32 	%f164, %f138, %f117, %f163;
	div.rn.f32 	%f165, %f164, %f1;
	sub.f32 	%f170, %f170, %f165;
$L__BB19_11:
	add.s32 	%r41, %r41, 2;
	setp.lt.s32 	%p33, %r41, %r3;
	@%p33 bra 	$L__BB19_7;
$L__BB19_12:
	cvta.to.global.u64 	%rd16, %rd8;
	mul.wide.s32 	%rd17, %r1, 4;
	add.s64 	%rd18, %rd16, %rd17;
	st.global.f32 	[%rd18], %f170;
$L__BB19_13:
	ret;

}
	// .globl	CategoricalCrossentropyLoss
.visible .entry CategoricalCrossentropyLoss(
	.param .u32 CategoricalCrossentropyLoss_param_0,
	.param .u32 CategoricalCrossentropyLoss_param_1,
	.param .u64 .ptr .align 1 CategoricalCrossentropyLoss_param_2,
	.param .u64 .ptr .align 1 CategoricalCrossentropyLoss_param_3,
	.param .u64 .ptr .align 1 CategoricalCrossentropyLoss_param_4
)
{
	.reg .pred 	%p<37>;
	.reg .b32 	%r<56>;
	.reg .b32 	%f<205>;
	.reg .b64 	%rd<20>;

	ld.param.u32 	%r14, [CategoricalCrossentropyLoss_param_0];
	ld.param.u32 	%r13, [CategoricalCrossentropyLoss_param_1];
	ld.param.u64 	%rd10, [CategoricalCrossentropyLoss_param_2];
	ld.param.u64 	%rd11, [CategoricalCrossentropyLoss_param_3];
	ld.param.u64 	%rd12, [CategoricalCrossentropyLoss_param_4];
	cvta.to.global.u64 	%rd1, %rd11;
	cvta.to.global.u64 	%rd2, %rd12;
	mov.u32 	%r15, %ctaid.x;
	mov.u32 	%r16, %ntid.x;
	mov.u32 	%r17, %tid.x;
	mad.lo.s32 	%r1, %r15, %r16, %r17;
	setp.ge.s32 	%p1, %r1, %r14;
	@%p1 bra 	$L__BB20_24;
	mul.lo.s32 	%r54, %r13, %r1;
	setp.lt.s32 	%p2, %r13, 1;
	mov.f32 	%f194, 0f00000000;
	@%p2 bra 	$L__BB20_23;
	add.s32 	%r18, %r54, 1;
	add.s32 	%r19, %r54, %r13;
	max.s32 	%r20, %r19, %r18;
	sub.s32 	%r3, %r20, %r54;
	and.b32  	%r4, %r3, 3;
	sub.s32 	%r21, %r54, %r20;
	setp.gt.u32 	%p3, %r21, -4;
	mov.f32 	%f194, 0f00000000;
	@%p3 bra 	$L__BB20_13;
	and.b32  	%r22, %r3, -4;
	neg.s32 	%r52, %r22;
	add.s64 	%rd3, %rd2, 8;
	add.s64 	%rd4, %rd1, 8;
	mov.f32 	%f194, 0f00000000;
$L__BB20_4:
	.pragma "nounroll";
	mul.wide.s32 	%rd13, %r54, 4;
	add.s64 	%rd5, %rd3, %rd13;
	add.s64 	%rd6, %rd4, %rd13;
	ld.global.nc.f32 	%f2, [%rd5+-8];
	setp.leu.f32 	%p4, %f2, 0f00000000;
	@%p4 bra 	$L__BB20_6;
	ld.global.nc.f32 	%f31, [%rd6+-8];
	setp.lt.f32 	%p5, %f2, 0f00800000;
	mul.f32 	%f32, %f2, 0f4B000000;
	selp.f32 	%f33, %f32, %f2, %p5;
	selp.f32 	%f34, 0fC1B80000, 0f00000000, %p5;
	mov.b32 	%r23, %f33;
	add.s32 	%r24, %r23, -1059760811;
	and.b32  	%r25, %r24, -8388608;
	sub.s32 	%r26, %r23, %r25;
	mov.b32 	%f35, %r26;
	cvt.rn.f32.s32 	%f36, %r25;
	fma.rn.f32 	%f37, %f36, 0f34000000, %f34;
	add.f32 	%f38, %f35, 0fBF800000;
	fma.rn.f32 	%f39, %f38, 0fBE055027, 0f3E1039F6;
	fma.rn.f32 	%f40, %f39, %f38, 0fBDF8CDCC;
	fma.rn.f32 	%f41, %f40, %f38, 0f3E0F2955;
	fma.rn.f32 	%f42, %f41, %f38, 0fBE2AD8B9;
	fma.rn.f32 	%f43, %f42, %f38, 0f3E4CED0B;
	fma.rn.f32 	%f44, %f43, %f38, 0fBE7FFF22;
	fma.rn.f32 	%f45, %f44, %f38, 0f3EAAAA78;
	fma.rn.f32 	%f46, %f45, %f38, 0fBF000000;
	mul.f32 	%f47, %f38, %f46;
	fma.rn.f32 	%f48, %f47, %f38, %f38;
	fma.rn.f32 	%f49, %f37, 0f3F317218, %f48;
	setp.gt.u32 	%p6, %r23, 2139095039;
	fma.rn.f32 	%f50, %f33, 0f7F800000, 0f7F800000;
	selp.f32 	%f51, %f50, %f49, %p6;
	setp.eq.f32 	%p7, %f33, 0f00000000;
	selp.f32 	%f52, 0fFF800000, %f51, %p7;
	mul.f32 	%f53, %f52, %f31;
	sub.f32 	%f194, %f194, %f53;
$L__BB20_6:
	ld.global.nc.f32 	%f5, [%rd5+-4];
	setp.leu.f32 	%p8, %f5, 0f00000000;
	@%p8 bra 	$L__BB20_8;
	ld.global.nc.f32 	%f54, [%rd6+-4];
	setp.lt.f32 	%p9, %f5, 0f00800000;
	mul.f32 	%f55, %f5, 0f4B000000;
	selp.f32 	%f56, %f55, %f5, %p9;
	selp.f32 	%f57, 0fC1B80000, 0f00000000, %p9;
	mov.b32 	%r27, %f56;
	add.s32 	%r28, %r27, -1059760811;
	and.b32  	%r29, %r28, -8388608;
	sub.s32 	%r30, %r27, %r29;
	mov.b32 	%f58, %r30;
	cvt.rn.f32.s32 	%f59, %r29;
	fma.rn.f32 	%f60, %f59, 0f34000000, %f57;
	add.f32 	%f61, %f58, 0fBF800000;
	fma.rn.f32 	%f62, %f61, 0fBE055027, 0f3E1039F6;
	fma.rn.f32 	%f63, %f62, %f61, 0fBDF8CDCC;
	fma.rn.f32 	%f64, %f63, %f61, 0f3E0F2955;
	fma.rn.f32 	%f65, %f64, %f61, 0fBE2AD8B9;
	fma.rn.f32 	%f66, %f65, %f61, 0f3E4CED0B;
	fma.rn.f32 	%f67, %f66, %f61, 0fBE7FFF22;
	fma.rn.f32 	%f68, %f67, %f61, 0f3EAAAA78;
	fma.rn.f32 	%f69, %f68, %f61, 0fBF000000;
	mul.f32 	%f70, %f61, %f69;
	fma.rn.f32 	%f71, %f70, %f61, %f61;
	fma.rn.f32 	%f72, %f60, 0f3F317218, %f71;
	setp.gt.u32 	%p10, %r27, 2139095039;
	fma.rn.f32 	%f73, %f56, 0f7F800000, 0f7F800000;
	selp.f32 	%f74, %f73, %f72, %p10;
	setp.eq.f32 	%p11, %f56, 0f00000000;
	selp.f32 	%f75, 0fFF800000, %f74, %p11;
	mul.f32 	%f76, %f75, %f54;
	sub.f32 	%f194, %f194, %f76;
$L__BB20_8:
	ld.global.nc.f32 	%f8, [%rd5];
	setp.leu.f32 	%p12, %f8, 0f00000000;
	@%p12 bra 	$L__BB20_10;
	ld.global.nc.f32 	%f77, [%rd6];
	setp.lt.f32 	%p13, %f8, 0f00800000;
	mul.f32 	%f78, %f8, 0f4B000000;
	selp.f32 	%f79, %f78, %f8, %p13;
	selp.f32 	%f80, 0fC1B80000, 0f00000000, %p13;
	mov.b32 	%r31, %f79;
	add.s32 	%r32, %r31, -1059760811;
	and.b32  	%r33, %r32, -8388608;
	sub.s32 	%r34, %r31, %r33;
	mov.b32 	%f81, %r34;
	cvt.rn.f32.s32 	%f82, %r33;
	fma.rn.f32 	%f83, %f82, 0f34000000, %f80;
	add.f32 	%f84, %f81, 0fBF800000;
	fma.rn.f32 	%f85, %f84, 0fBE055027, 0f3E1039F6;
	fma.rn.f32 	%f86, %f85, %f84, 0fBDF8CDCC;
	fma.rn.f32 	%f87, %f86, %f84, 0f3E0F2955;
	fma.rn.f32 	%f88, %f87, %f84, 0fBE2AD8B9;
	fma.rn.f32 	%f89, %f88, %f84, 0f3E4CED0B;
	fma.rn.f32 	%f90, %f89, %f84, 0fBE7FFF22;
	fma.rn.f32 	%f91, %f90, %f84, 0f3EAAAA78;
	fma.rn.f32 	%f92, %f91, %f84, 0fBF000000;
	mul.f32 	%f93, %f84, %f92;
	fma.rn.f32 	%f94, %f93, %f84, %f84;
	fma.rn.f32 	%f95, %f83, 0f3F317218, %f94;
	setp.gt.u32 	%p14, %r31, 2139095039;
	fma.rn.f32 	%f96, %f79, 0f7F800000, 0f7F800000;
	selp.f32 	%f97, %f96, %f95, %p14;
	setp.eq.f32 	%p15, %f79, 0f00000000;
	selp.f32 	%f98, 0fFF800000, %f97, %p15;
	mul.f32 	%f99, %f98, %f77;
	sub.f32 	%f194, %f194, %f99;
$L__BB20_10:
	ld.global.nc.f32 	%f11, [%rd5+4];
	setp.leu.f32 	%p16, %f11, 0f00000000;
	@%p16 bra 	$L__BB20_12;
	ld.global.nc.f32 	%f100, [%rd6+4];
	setp.lt.f32 	%p17, %f11, 0f00800000;
	mul.f32 	%f101, %f11, 0f4B000000;
	selp.f32 	%f102, %f101, %f11, %p17;
	selp.f32 	%f103, 0fC1B80000, 0f00000000, %p17;
	mov.b32 	%r35, %f102;
	add.s32 	%r36, %r35, -1059760811;
	and.b32  	%r37, %r36, -8388608;
	sub.s32 	%r38, %r35, %r37;
	mov.b32 	%f104, %r38;
	cvt.rn.f32.s32 	%f105, %r37;
	fma.rn.f32 	%f106, %f105, 0f34000000, %f103;
	add.f32 	%f107, %f104, 0fBF800000;
	fma.rn.f32 	%f108, %f107, 0fBE055027, 0f3E1039F6;
	fma.rn.f32 	%f109, %f108, %f107, 0fBDF8CDCC;
	fma.rn.f32 	%f110, %f109, %f107, 0f3E0F2955;
	fma.rn.f32 	%f111, %f110, %f107, 0fBE2AD8B9;
	fma.rn.f32 	%f112, %f111, %f107, 0f3E4CED0B;
	fma.rn.f32 	%f113, %f112, %f107, 0fBE7FFF22;
	fma.rn.f32 	%f114, %f113, %f107, 0f3EAAAA78;
	fma.rn.f32 	%f115, %f114, %f107, 0fBF000000;
	mul.f32 	%f116, %f107, %f115;
	fma.rn.f32 	%f117, %f116, %f107, %f107;
	fma.rn.f32 	%f118, %f106, 0f3F317218, %f117;
	setp.gt.u32 	%p18, %r35, 2139095039;
	fma.rn.f32 	%f119, %f102, 0f7F800000, 0f7F800000;
	selp.f32 	%f120, %f119, %f118, %p18;
	setp.eq.f32 	%p19, %f102, 0f00000000;
	selp.f32 	%f121, 0fFF800000, %f120, %p19;
	mul.f32 	%f122, %f121, %f100;
	sub.f32 	%f194, %f194, %f122;
$L__BB20_12:
	add.s32 	%r54, %r54, 4;
	add.s32 	%r52, %r52, 4;
	setp.ne.s32 	%p20, %r52, 0;
	@%p20 bra 	$L__BB20_4;
$L__BB20_13:
	setp.eq.s32 	%p21, %r4, 0;
	@%p21 bra 	$L__BB20_23;
	setp.eq.s32 	%p22, %r4, 1;
	@%p22 bra 	$L__BB20_20;
	mul.wide.s32 	%rd14, %r54, 4;
	add.s64 	%rd7, %rd2, %rd14;
	ld.global.nc.f32 	%f16, [%rd7];
	add.s64 	%rd8, %rd1, %rd14;
	setp.leu.f32 	%p23, %f16, 0f00000000;
	@%p23 bra 	$L__BB20_17;
	ld.global.nc.f32 	%f124, [%rd8];
	setp.lt.f32 	%p24, %f16, 0f00800000;
	mul.f32 	%f125, %f16, 0f4B000000;
	selp.f32 	%f126, %f125, %f16, %p24;
	selp.f32 	%f127, 0fC1B80000, 0f00000000, %p24;
	mov.b32 	%r39, %f126;
	add.s32 	%r40, %r39, -1059760811;
	and.b32  	%r41, %r40, -8388608;
	sub.s32 	%r42, %r39, %r41;
	mov.b32 	%f128, %r42;
	cvt.rn.f32.s32 	%f129, %r41;
	fma.rn.f32 	%f130, %f129, 0f34000000, %f127;
	add.f32 	%f131, %f128, 0fBF800000;
	fma.rn.f32 	%f132, %f131, 0fBE055027, 0f3E1039F6;
	fma.rn.f32 	%f133, %f132, %f131, 0fBDF8CDCC;
	fma.rn.f32 	%f134, %f133, %f131, 0f3E0F2955;
	fma.rn.f32 	%f135, %f134, %f131, 0fBE2AD8B9;
	fma.rn.f32 	%f136, %f135, %f131, 0f3E4CED0B;
	fma.rn.f32 	%f137, %f136, %f131, 0fBE7FFF22;
	fma.rn.f32 	%f138, %f137, %f131, 0f3EAAAA78;
	fma.rn.f32 	%f139, %f138, %f131, 0fBF000000;
	mul.f32 	%f140, %f131, %f139;
	fma.rn.f32 	%f141, %f140, %f131, %f131;
	fma.rn.f32 	%f142, %f130, 0f3F317218, %f141;
	setp.gt.u32 	%p25, %r39, 2139095039;
	fma.rn.f32 	%f143, %f126, 0f7F800000, 0f7F800000;
	selp.f32 	%f144, %f143, %f142, %p25;
	setp.eq.f32 	%p26, %f126, 0f00000000;
	selp.f32 	%f145, 0fFF800000, %f144, %p26;
	mul.f32 	%f146, %f145, %f124;
	sub.f32 	%f194, %f194, %f146;
$L__BB20_17:
	ld.global.nc.f32 	%f19, [%rd7+4];
	setp.leu.f32 	%p27, %f19, 0f00000000;
	@%p27 bra 	$L__BB20_19;
	ld.global.nc.f32 	%f147, [%rd8+4];
	setp.lt.f32 	%p28, %f19, 0f00800000;
	mul.f32 	%f148, %f19, 0f4B000000;
	selp.f32 	%f149, %f148, %f19, %p28;
	selp.f32 	%f150, 0fC1B80000, 0f00000000, %p28;
	mov.b32 	%r43, %f149;
	add.s32 	%r44, %r43, -1059760811;
	and.b32  	%r45, %r44, -8388608;
	sub.s32 	%r46, %r43, %r45;
	mov.b32 	%f151, %r46;
	cvt.rn.f32.s32 	%f152, %r45;
	fma.rn.f32 	%f153, %f152, 0f34000000, %f150;
	add.f32 	%f154, %f151, 0fBF800000;
	fma.rn.f32 	%f155, %f154, 0fBE055027, 0f3E1039F6;
	fma.rn.f32 	%f156, %f155, %f154, 0fBDF8CDCC;
	fma.rn.f32 	%f157, %f156, %f154, 0f3E0F2955;
	fma.rn.f32 	%f158, %f157, %f154, 0fBE2AD8B9;
	fma.rn.f32 	%f159, %f158, %f154, 0f3E4CED0B;
	fma.rn.f32 	%f160, %f159, %f154, 0fBE7FFF22;
	fma.rn.f32 	%f161, %f160, %f154, 0f3EAAAA78;
	fma.rn.f32 	%f162, %f161, %f154, 0fBF000000;
	mul.f32 	%f163, %f154, %f162;
	fma.rn.f32 	%f164, %f163, %f154, %f154;
	fma.rn.f32 	%f165, %f153, 0f3F317218, %f164;
	setp.gt.u32 	%p29, %r43, 2139095039;
	fma.rn.f32 	%f166, %f149, 0f7F800000, 0f7F800000;
	selp.f32 	%f167, %f166, %f165, %p29;
	setp.eq.f32 	%p30, %f149, 0f00000000;
	selp.f32 	%f168, 0fFF800000, %f167, %p30;
	mul.f32 	%f169, %f168, %f147;
	sub.f32 	%f194, %f194, %f169;
$L__BB20_19:
	add.s32 	%r54, %r54, 2;
$L__BB20_20:
	and.b32  	%r47, %r3, 1;
	setp.eq.b32 	%p31, %r47, 1;
	not.pred 	%p32, %p31;
	@%p32 bra 	$L__BB20_23;
	mul.wide.s32 	%rd15, %r54, 4;
	add.s64 	%rd16, %rd2, %rd15;
	ld.global.nc.f32 	%f24, [%rd16];
	add.s64 	%rd9, %rd1, %rd15;
	setp.leu.f32 	%p33, %f24, 0f00000000;
	@%p33 bra 	$L__BB20_23;
	ld.global.nc.f32 	%f170, [%rd9];
	setp.lt.f32 	%p34, %f24, 0f00800000;
	mul.f32 	%f171, %f24, 0f4B000000;
	selp.f32 	%f172, %f171, %f24, %p34;
	selp.f32 	%f173, 0fC1B80000, 0f00000000, %p34;
	mov.b32 	%r48, %f172;
	add.s32 	%r49, %r48, -1059760811;
	and.b32  	%r50, %r49, -8388608;
	sub.s32 	%r51, %r48, %r50;
	mov.b32 	%f174, %r51;
	cvt.rn.f32.s32 	%f175, %r50;
	fma.rn.f32 	%f176, %f175, 0f34000000, %f173;
	add.f32 	%f177, %f174, 0fBF800000;
	fma.rn.f32 	%f178, %f177, 0fBE055027, 0f3E1039F6;
	fma.rn.f32 	%f179, %f178, %f177, 0fBDF8CDCC;
	fma.rn.f32 	%f180, %f179, %f177, 0f3E0F2955;
	fma.rn.f32 	%f181, %f180, %f177, 0fBE2AD8B9;
	fma.rn.f32 	%f182, %f181, %f177, 0f3E4CED0B;
	fma.rn.f32 	%f183, %f182, %f177, 0fBE7FFF22;
	fma.rn.f32 	%f184, %f183, %f177, 0f3EAAAA78;
	fma.rn.f32 	%f185, %f184, %f177, 0fBF000000;
	mul.f32 	%f186, %f177, %f185;
	fma.rn.f32 	%f187, %f186, %f177, %f177;
	fma.rn.f32 	%f188, %f176, 0f3F317218, %f187;
	setp.gt.u32 	%p35, %r48, 2139095039;
	fma.rn.f32 	%f189, %f172, 0f7F800000, 0f7F800000;
	selp.f32 	%f190, %f189, %f188, %p35;
	setp.eq.f32 	%p36, %f172, 0f00000000;
	selp.f32 	%f191, 0fFF800000, %f190, %p36;
	mul.f32 	%f192, %f191, %f170;
	sub.f32 	%f194, %f194, %f192;
$L__BB20_23:
	cvta.to.global.u64 	%rd17, %rd10;
	mul.wide.s32 	%rd18, %r1, 4;
	add.s64 	%rd19, %rd17, %rd18;
	st.global.f32 	[%rd19], %f194;
$L__BB20_24:
	ret;

}
	// .globl	CategoricalCrossentropyWithHierarchyLoss
.visible .entry CategoricalCrossentropyWithHierarchyLoss(
	.param .u32 CategoricalCrossentropyWithHierarchyLoss_param_0,
	.param .u32 CategoricalCrossentropyWithHierarchyLoss_param_1,
	.param .u64 .ptr .align 1 CategoricalCrossentropyWithHierarchyLoss_param_2,
	.param .u64 .ptr .align 1 CategoricalCrossentropyWithHierarchyLoss_param_3,
	.param .u64 .ptr .align 1 CategoricalCrossentropyWithHierarchyLoss_param_4
)
{
	.reg .pred 	%p<8>;
	.reg .b32 	%r<25>;
	.reg .b32 	%f<33>;
	.reg .b64 	%rd<13>;

	ld.param.u32 	%r9, [CategoricalCrossentropyWithHierarchyLoss_param_0];
	ld.param.u32 	%r8, [CategoricalCrossentropyWithHierarchyLoss_param_1];
	ld.param.u64 	%rd3, [CategoricalCrossentropyWithHierarchyLoss_param_2];
	ld.param.u64 	%rd4, [CategoricalCrossentropyWithHierarchyLoss_param_3];
	ld.param.u64 	%rd5, [CategoricalCrossentropyWithHierarchyLoss_param_4];
	mov.u32 	%r10, %ctaid.x;
	mov.u32 	%r11, %ntid.x;
	mov.u32 	%r12, %tid.x;
	mad.lo.s32 	%r1, %r10, %r11, %r12;
	setp.ge.s32 	%p1, %r1, %r9;
	@%p1 bra 	$L__BB21_10;
	mul.lo.s32 	%r24, %r8, %r1;
	setp.lt.s32 	%p2, %r8, 1;
	mov.f32 	%f31, 0f00000000;
	@%p2 bra 	$L__BB21_9;
	cvta.to.global.u64 	%rd1, %rd4;
	cvta.to.global.u64 	%rd2, %rd5;
	add.s32 	%r3, %r24, %r8;
	mov.f32 	%f31, 0f00000000;
$L__BB21_3:
	mul.wide.s32 	%rd6, %r24, 4;
	add.s64 	%rd7, %rd1, %rd6;
	ld.global.nc.f32 	%f2, [%rd7];
	abs.f32 	%f3, %f2;
	setp.geu.f32 	%p3, %f3, 0f41180000;
	@%p3 bra 	$L__BB21_6;
	setp.leu.f32 	%p5, %f2, 0f358637BD;
	@%p5 bra 	$L__BB21_8;
	add.s64 	%rd9, %rd2, %rd6;
	ld.global.nc.f32 	%f10, [%rd9];
	max.f32 	%f11, %f10, 0f358637BD;
	mov.b32 	%r19, %f11;
	add.s32 	%r20, %r19, -1059760811;
	and.b32  	%r21, %r20, -8388608;
	sub.s32 	%r22, %r19, %r21;
	mov.b32 	%f12, %r22;
	cvt.rn.f32.s32 	%f13, %r21;
	fma.rn.f32 	%f14, %f13, 0f34000000, 0f00000000;
	add.f32 	%f15, %f12, 0fBF800000;
	fma.rn.f32 	%f16, %f15, 0fBE055027, 0f3E1039F6;
	fma.rn.f32 	%f17, %f16, %f15, 0fBDF8CDCC;
	fma.rn.f32 	%f18, %f17, %f15, 0f3E0F2955;
	fma.rn.f32 	%f19, %f18, %f15, 0fBE2AD8B9;
	fma.rn.f32 	%f20, %f19, %f15, 0f3E4CED0B;
	fma.rn.f32 	%f21, %f20, %f15, 0fBE7FFF22;
	fma.rn.f32 	%f22, %f21, %f15, 0f3EAAAA78;
	fma.rn.f32 	%f23, %f22, %f15, 0fBF000000;
	mul.f32 	%f24, %f15, %f23;
	fma.rn.f32 	%f25, %f24, %f15, %f15;
	fma.rn.f32 	%f26, %f14, 0f3F317218, %f25;
	setp.gt.u32 	%p6, %r19, 2139095039;
	fma.rn.f32 	%f27, %f11, 0f7F800000, 0f7F800000;
	selp.f32 	%f28, %f27, %f26, %p6;
	fma.rn.f32 	%f31, %f2, %f28, %f31;
	bra.uni 	$L__BB21_8;
$L__BB21_6:
	setp.geu.f32 	%p4, %f2, 0f00000000;
	@%p4 bra 	$L__BB21_8;
	add.f32 	%f9, %f3, 0f3F000000;
	cvt.rzi.s32.f32 	%r13, %f9;
	mul.hi.s32 	%r14, %r13, 1717986919;
	shr.u32 	%r15, %r14, 31;
	shr.s32 	%r16, %r14, 2;
	add.s32 	%r17, %r16, %r15;
	add.s32 	%r18, %r24, %r17;
	add.s32 	%r24, %r18, -1;
$L__BB21_8:
	add.s32 	%r24, %r24, 1;
	setp.lt.s32 	%p7, %r24, %r3;
	@%p7 bra 	$L__BB21_3;
$L__BB21_9:
	neg.f32 	%f29, %f31;
	cvta.to.global.u64 	%rd10, %rd3;
	mul.wide.s32 	%rd11, %r1, 4;
	add.s64 	%rd12, %rd10, %rd11;
	st.global.f32 	[%rd12], %f29;
$L__BB21_10:
	ret;

}
	// .globl	CategoricalCrossentropyWithHierarchyGradient
.visible .entry CategoricalCrossentropyWithHierarchyGradient(
	.param .u32 CategoricalCrossentropyWithHierarchyGradient_param_0,
	.param .u32 CategoricalCrossentropyWithHierarchyGradient_param_1,
	.param .u64 .ptr .align 1 CategoricalCrossentropyWithHierarchyGradient_param_2,
	.param .u64 .ptr .align 1 CategoricalCrossentropyWithHierarchyGradient_param_3,
	.param .u64 .ptr .align 1 CategoricalCrossentropyWithHierarchyGradient_param_4
)
{
	.reg .pred 	%p<6>;
	.reg .b32 	%r<21>;
	.reg .b32 	%f<6>;
	.reg .b64 	%rd<12>;

	ld.param.u32 	%r9, [CategoricalCrossentropyWithHierarchyGradient_param_0];
	ld.param.u32 	%r8, [CategoricalCrossentropyWithHierarchyGradient_param_1];
	ld.param.u64 	%rd4, [CategoricalCrossentropyWithHierarchyGradient_param_2];
	ld.param.u64 	%rd5, [CategoricalCrossentropyWithHierarchyGradient_param_3];
	ld.param.u64 	%rd6, [CategoricalCrossentropyWithHierarchyGradient_param_4];
	mov.u32 	%r10, %ctaid.x;
	mov.u32 	%r11, %ntid.x;
	mov.u32 	%r12, %tid.x;
	mad.lo.s32 	%r1, %r10, %r11, %r12;
	setp.ge.s32 	%p1, %r1, %r9;
	@%p1 bra 	$L__BB22_8;
	mul.lo.s32 	%r20, %r8, %r1;
	setp.lt.s32 	%p2, %r8, 1;
	@%p2 bra 	$L__BB22_8;
	cvta.to.global.u64 	%rd1, %rd5;
	cvta.to.global.u64 	%rd2, %rd6;
	cvta.to.global.u64 	%rd3, %rd4;
	add.s32 	%r3, %r20, %r8;
$L__BB22_3:
	mul.wide.s32 	%rd7, %r20, 4;
	add.s64 	%rd8, %rd1, %rd7;
	ld.global.nc.f32 	%f1, [%rd8];
	abs.f32 	%f2, %f1;
	setp.geu.f32 	%p3, %f2, 0f41180000;
	@%p3 bra 	$L__BB22_5;
	add.s64 	%rd10, %rd2, %rd7;
	ld.global.nc.f32 	%f4, [%rd10];
	sub.f32 	%f5, %f4, %f1;
	add.s64 	%rd11, %rd3, %rd7;
	st.global.f32 	[%rd11], %f5;
	bra.uni 	$L__BB22_7;
$L__BB22_5:
	setp.geu.f32 	%p4, %f1, 0f00000000;
	@%p4 bra 	$L__BB22_7;
	add.f32 	%f3, %f2, 0f3F000000;
	cvt.rzi.s32.f32 	%r13, %f3;
	mul.hi.s32 	%r14, %r13, 1717986919;
	shr.u32 	%r15, %r14, 31;
	shr.s32 	%r16, %r14, 2;
	add.s32 	%r17, %r16, %r15;
	add.s32 	%r18, %r20, %r17;
	add.s32 	%r20, %r18, -1;
$L__BB22_7:
	add.s32 	%r20, %r20, 1;
	setp.lt.s32 	%p5, %r20, %r3;
	@%p5 bra 	$L__BB22_3;
$L__BB22_8:
	ret;

}
	// .globl	HuberLoss
.visible .entry HuberLoss(
	.param .u32 HuberLoss_param_0,
	.param .u32 HuberLoss_param_1,
	.param .f32 HuberLoss_param_2,
	.param .u64 .ptr .align 1 HuberLoss_param_3,
	.param .u64 .ptr .align 1 HuberLoss_param_4,
	.param .u64 .ptr .align 1 HuberLoss_param_5
)
{
	.reg .pred 	%p<26>;
	.reg .b32 	%r<32>;
	.reg .b32 	%f<176>;
	.reg .b64 	%rd<23>;

	ld.param.u32 	%r17, [HuberLoss_param_0];
	ld.param.u32 	%r16, [HuberLoss_param_1];
	ld.param.f32 	%f14, [HuberLoss_param_2];
	ld.param.u64 	%rd5, [HuberLoss_param_3];
	ld.param.u64 	%rd6, [HuberLoss_param_4];
	ld.param.u64 	%rd7, [HuberLoss_param_5];
	cvta.to.global.u64 	%rd1, %rd7;
	cvta.to.global.u64 	%rd2, %rd6;
	mov.u32 	%r18, %ctaid.x;
	mov.u32 	%r19, %ntid.x;
	mov.u32 	%r20, %tid.x;
	mad.lo.s32 	%r1, %r18, %r19, %r20;
	setp.ge.s32 	%p1, %r1, %r17;
	@%p1 bra 	$L__BB23_14;
	mul.lo.s32 	%r29, %r16, %r1;
	setp.lt.s32 	%p2, %r16, 1;
	mov.f32 	%f175, 0f00000000;
	@%p2 bra 	$L__BB23_13;
	mul.f32 	%f18, %f14, 0f3F000000;
	mul.f32 	%f1, %f14, %f18;
	add.s32 	%r21, %r29, 1;
	add.s32 	%r22, %r29, %r16;
	max.s32 	%r23, %r22, %r21;
	sub.s32 	%r3, %r23, %r29;
	and.b32  	%r4, %r3, 7;
	sub.s32 	%r24, %r29, %r23;
	setp.gt.u32 	%p3, %r24, -8;
	mov.f32 	%f175, 0f00000000;
	@%p3 bra 	$L__BB23_5;
	and.b32  	%r25, %r3, -8;
	neg.s32 	%r27, %r25;
	add.s64 	%rd3, %rd2, 16;
	add.s64 	%rd4, %rd1, 16;
	mov.f32 	%f175, 0f00000000;
$L__BB23_4:
	.pragma "nounroll";
	mul.wide.s32 	%rd8, %r29, 4;
	add.s64 	%rd9, %rd3, %rd8;
	add.s64 	%rd10, %rd4, %rd8;
	ld.global.nc.f32 	%f20, [%rd9+-16];
	ld.global.nc.f32 	%f21, [%rd10+-16];
	sub.f32 	%f22, %f20, %f21;
	abs.f32 	%f23, %f22;
	setp.gtu.f32 	%p4, %f23, %f14;
	mul.f32 	%f24, %f22, 0f3F000000;
	mul.f32 	%f25, %f22, %f24;
	mul.f32 	%f26, %f14, %f23;
	sub.f32 	%f27, %f26, %f1;
	selp.f32 	%f28, %f27, %f25, %p4;
	add.f32 	%f29, %f175, %f28;
	ld.global.nc.f32 	%f30, [%rd9+-12];
	ld.global.nc.f32 	%f31, [%rd10+-12];
	sub.f32 	%f32, %f30, %f31;
	abs.f32 	%f33, %f32;
	setp.gtu.f32 	%p5, %f33, %f14;
	mul.f32 	%f34, %f32, 0f3F000000;
	mul.f32 	%f35, %f32, %f34;
	mul.f32 	%f36, %f14, %f33;
	sub.f32 	%f37, %f36, %f1;
	selp.f32 	%f38, %f37, %f35, %p5;
	add.f32 	%f39, %f29, %f38;
	ld.global.nc.f32 	%f40, [%rd9+-8];
	ld.global.nc.f32 	%f41, [%rd10+-8];
	sub.f32 	%f42, %f40, %f41;
	abs.f32 	%f43, %f42;
	setp.gtu.f32 	%p6, %f43, %f14;
	mul.f32 	%f44, %f42, 0f3F000000;
	mul.f32 	%f45, %f42, %f44;
	mul.f32 	%f46, %f14, %f43;
	sub.f32 	%f47, %f46, %f1;
	selp.f32 	%f48, %f47, %f45, %p6;
	add.f32 	%f49, %f39, %f48;
	ld.global.nc.f32 	%f50, [%rd9+-4];
	ld.global.nc.f32 	%f51, [%rd10+-4];
	sub.f32 	%f52, %f50, %f51;
	abs.f32 	%f53, %f52;
	setp.gtu.f32 	%p7, %f53, %f14;
	mul.f32 	%f54, %f52, 0f3F000000;
	mul.f32 	%f55, %f52, %f54;
	mul.f32 	%f56, %f14, %f53;
	sub.f32 	%f57, %f56, %f1;
	selp.f32 	%f58, %f57, %f55, %p7;
	add.f32 	%f59, %f49, %f58;
	ld.global.nc.f32 	%f60, [%rd9];
	ld.global.nc.f32 	%f61, [%rd10];
	sub.f32 	%f62, %f60, %f61;
	abs.f32 	%f63, %f62;
	setp.gtu.f32 	%p8, %f63, %f14;
	mul.f32 	%f64, %f62, 0f3F000000;
	mul.f32 	%f65, %f62, %f64;
	mul.f32 	%f66, %f14, %f63;
	sub.f32 	%f67, %f66, %f1;
	selp.f32 	%f68, %f67, %f65, %p8;
	add.f32 	%f69, %f59, %f68;
	ld.global.nc.f32 	%f70, [%rd9+4];
	ld.global.nc.f32 	%f71, [%rd10+4];
	sub.f32 	%f72, %f70, %f71;
	abs.f32 	%f73, %f72;
	setp.gtu.f32 	%p9, %f73, %f14;
	mul.f32 	%f74, %f72, 0f3F000000;
	mul.f32 	%f75, %f72, %f74;
	mul.f32 	%f76, %f14, %f73;
	sub.f32 	%f77, %f76, %f1;
	selp.f32 	%f78, %f77, %f75, %p9;
	add.f32 	%f79, %f69, %f78;
	ld.global.nc.f32 	%f80, [%rd9+8];
	ld.global.nc.f32 	%f81, [%rd10+8];
	sub.f32 	%f82, %f80, %f81;
	abs.f32 	%f83, %f82;
	setp.gtu.f32 	%p10, %f83, %f14;
	mul.f32 	%f84, %f82, 0f3F000000;
	mul.f32 	%f85, %f82, %f84;
	mul.f32 	%f86, %f14, %f83;
	sub.f32 	%f87, %f86, %f1;
	selp.f32 	%f88, %f87, %f85, %p10;
	add.f32 	%f89, %f79, %f88;
	ld.global.nc.f32 	%f90, [%rd9+12];
	ld.global.nc.f32 	%f91, [%rd10+12];
	sub.f32 	%f92, %f90, %f91;
	abs.f32 	%f93, %f92;
	setp.gtu.f32 	%p11, %f93, %f14;
	mul.f32 	%f94, %f92, 0f3F000000;
	mul.f32 	%f95, %f92, %f94;
	mul.f32 	%f96, %f14, %f93;
	sub.f32 	%f97, %f96, %f1;
	selp.f32 	%f98, %f97, %f95, %p11;
	add.f32 	%f175, %f89, %f98;
	add.s32 	%r29, %r29, 8;
	add.s32 	%r27, %r27, 8;
	setp.ne.s32 	%p12, %r27, 0;
	@%p12 bra 	$L__BB23_4;
$L__BB23_5:
	setp.eq.s32 	%p13, %r4, 0;
	@%p13 bra 	$L__BB23_13;
	and.b32  	%r11, %r3, 3;
	setp.lt.u32 	%p14, %r4, 4;
	@%p14 bra 	$L__BB23_8;
	mul.wide.s32 	%rd11, %r29, 4;
	add.s64 	%rd12, %rd2, %rd11;
	ld.global.nc.f32 	%f100, [%rd12];
	add.s64 	%rd13, %rd1, %rd11;
	ld.global.nc.f32 	%f101, [%rd13];
	sub.f32 	%f102, %f100, %f101;
	abs.f32 	%f103, %f102;
	setp.gtu.f32 	%p15, %f103, %f14;
	mul.f32 	%f104, %f102, 0f3F000000;
	mul.f32 	%f105, %f102, %f104;
	mul.f32 	%f106, %f14, %f103;
	sub.f32 	%f107, %f106, %f1;
	selp.f32 	%f108, %f107, %f105, %p15;
	add.f32 	%f109, %f175, %f108;
	ld.global.nc.f32 	%f110, [%rd12+4];
	ld.global.nc.f32 	%f111, [%rd13+4];
	sub.f32 	%f112, %f110, %f111;
	abs.f32 	%f113, %f112;
	setp.gtu.f32 	%p16, %f113, %f14;
	mul.f32 	%f114, %f112, 0f3F000000;
	mul.f32 	%f115, %f112, %f114;
	mul.f32 	%f116, %f14, %f113;
	sub.f32 	%f117, %f116, %f1;
	selp.f32 	%f118, %f117, %f115, %p16;
	add.f32 	%f119, %f109, %f118;
	ld.global.nc.f32 	%f120, [%rd12+8];
	ld.global.nc.f32 	%f121, [%rd13+8];
	sub.f32 	%f122, %f120, %f121;
	abs.f32 	%f123, %f122;
	setp.gtu.f32 	%p17, %f123, %f14;
	mul.f32 	%f124, %f122, 0f3F000000;
	mul.f32 	%f125, %f122, %f124;
	mul.f32 	%f126, %f14, %f123;
	sub.f32 	%f127, %f126, %f1;
	selp.f32 	%f128, %f127, %f125, %p17;
	add.f32 	%f129, %f119, %f128;
	ld.global.nc.f32 	%f130, [%rd12+12];
	ld.global.nc.f32 	%f131, [%rd13+12];
	sub.f32 	%f132, %f130, %f131;
	abs.f32 	%f133, %f132;
	setp.gtu.f32 	%p18, %f133, %f14;
	mul.f32 	%f134, %f132, 0f3F000000;
	mul.f32 	%f135, %f132, %f134;
	mul.f32 	%f136, %f14, %f133;
	sub.f32 	%f137, %f136, %f1;
	selp.f32 	%f138, %f137, %f135, %p18;
	add.f32 	%f175, %f129, %f138;
	add.s32 	%r29, %r29, 4;
$L__BB23_8:
	setp.eq.s32 	%p19, %r11, 0;
	@%p19 bra 	$L__BB23_13;
	setp.eq.s32 	%p20, %r11, 1;
	@%p20 bra 	$L__BB23_11;
	mul.wide.s32 	%rd14, %r29, 4;
	add.s64 	%rd15, %rd2, %rd14;
	ld.global.nc.f32 	%f140, [%rd15];
	add.s64 	%rd16, %rd1, %rd14;
	ld.global.nc.f32 	%f141, [%rd16];
	sub.f32 	%f142, %f140, %f141;
	abs.f32 	%f143, %f142;
	setp.gtu.f32 	%p21, %f143, %f14;
	mul.f32 	%f144, %f142, 0f3F000000;
	mul.f32 	%f145, %f142, %f144;
	mul.f32 	%f146, %f14, %f143;
	sub.f32 	%f147, %f146, %f1;
	selp.f32 	%f148, %f147, %f145, %p21;
	add.f32 	%f149, %f175, %f148;
	ld.global.nc.f32 	%f150, [%rd15+4];
	ld.global.nc.f32 	%f151, [%rd16+4];
	sub.f32 	%f152, %f150, %f151;
	abs.f32 	%f153, %f152;
	setp.gtu.f32 	%p22, %f153, %f14;
	mul.f32 	%f154, %f152, 0f3F000000;
	mul.f32 	%f155, %f152, %f154;
	mul.f32 	%f156, %f14, %f153;
	sub.f32 	%f157, %f156, %f1;
	selp.f32 	%f158, %f157, %f155, %p22;
	add.f32 	%f175, %f149, %f158;
	add.s32 	%r29, %r29, 2;
$L__BB23_11:
	and.b32  	%r26, %r3, 1;
	setp.eq.b32 	%p23, %r26, 1;
	not.pred 	%p24, %p23;
	@%p24 bra 	$L__BB23_13;
	mul.wide.s32 	%rd17, %r29, 4;
	add.s64 	%rd18, %rd2, %rd17;
	ld.global.nc.f32 	%f159, [%rd18];
	add.s64 	%rd19, %rd1, %rd17;
	ld.global.nc.f32 	%f160, [%rd19];
	sub.f32 	%f161, %f159, %f160;
	abs.f32 	%f162, %f161;
	setp.gtu.f32 	%p25, %f162, %f14;
	mul.f32 	%f163, %f161, 0f3F000000;
	mul.f32 	%f164, %f161, %f163;
	mul.f32 	%f165, %f14, %f162;
	sub.f32 	%f166, %f165, %f1;
	selp.f32 	%f167, %f166, %f164, %p25;
	add.f32 	%f175, %f175, %f167;
$L__BB23_13:
	cvta.to.global.u64 	%rd20, %rd5;
	mul.wide.s32 	%rd21, %r1, 4;
	add.s64 	%rd22, %rd20, %rd21;
	st.global.f32 	[%rd22], %f175;
$L__BB23_14:
	ret;

}
	// .globl	HuberGradient
.visible .entry HuberGradient(
	.param .u32 HuberGradient_param_0,
	.param .u32 HuberGradient_param_1,
	.param .f32 HuberGradient_param_2,
	.param .u64 .ptr .align 1 HuberGradient_param_3,
	.param .u64 .ptr .align 1 HuberGradient_param_4,
	.param .u64 .ptr .align 1 HuberGradient_param_5
)
{
	.reg .pred 	%p<7>;
	.reg .b32 	%r<26>;
	.reg .b32 	%f<34>;
	.reg .b64 	%rd<18>;

	ld.param.u32 	%r15, [HuberGradient_param_0];
	ld.param.u32 	%r14, [HuberGradient_param_1];
	ld.param.f32 	%f3, [HuberGradient_param_2];
	ld.param.u64 	%rd7, [HuberGradient_param_3];
	ld.param.u64 	%rd8, [HuberGradient_param_4];
	ld.param.u64 	%rd9, [HuberGradient_param_5];
	cvta.to.global.u64 	%rd1, %rd7;
	cvta.to.global.u64 	%rd2, %rd8;
	cvta.to.global.u64 	%rd3, %rd9;
	mov.u32 	%r16, %ctaid.x;
	mov.u32 	%r17, %ntid.x;
	mov.u32 	%r18, %tid.x;
	mad.lo.s32 	%r1, %r16, %r17, %r18;
	setp.ge.s32 	%p1, %r1, %r15;
	@%p1 bra 	$L__BB24_8;
	mul.lo.s32 	%r2, %r14, %r1;
	add.s32 	%r3, %r2, %r14;
	setp.lt.s32 	%p2, %r14, 1;
	@%p2 bra 	$L__BB24_8;
	neg.f32 	%f1, %f3;
	cvt.rn.f32.u32 	%f2, %r14;
	add.s32 	%r19, %r2, 1;
	max.s32 	%r4, %r3, %r19;
	sub.s32 	%r20, %r4, %r2;
	and.b32  	%r5, %r20, 3;
	setp.eq.s32 	%p3, %r5, 0;
	mov.u32 	%r24, %r2;
	@%p3 bra 	$L__BB24_5;
	neg.s32 	%r22, %r5;
	mov.u32 	%r24, %r2;
$L__BB24_4:
	.pragma "nounroll";
	mul.wide.s32 	%rd10, %r24, 4;
	add.s64 	%rd11, %rd1, %rd10;
	add.s64 	%rd12, %rd2, %rd10;
	add.s64 	%rd13, %rd3, %rd10;
	ld.global.nc.f32 	%f4, [%rd13];
	ld.global.nc.f32 	%f5, [%rd12];
	sub.f32 	%f6, %f4, %f5;
	min.f32 	%f7, %f6, %f3;
	max.f32 	%f8, %f7, %f1;
	div.rn.f32 	%f9, %f8, %f2;
	st.global.f32 	[%rd11], %f9;
	add.s32 	%r24, %r24, 1;
	add.s32 	%r22, %r22, 1;
	setp.ne.s32 	%p4, %r22, 0;
	@%p4 bra 	$L__BB24_4;
$L__BB24_5:
	sub.s32 	%r21, %r2, %r4;
	setp.gt.u32 	%p5, %r21, -4;
	@%p5 bra 	$L__BB24_8;
	add.s64 	%rd4, %rd3, 8;
	add.s64 	%rd5, %rd2, 8;
	add.s64 	%rd6, %rd1, 8;
$L__BB24_7:
	mul.wide.s32 	%rd14, %r24, 4;
	add.s64 	%rd15, %rd4, %rd14;
	add.s64 	%rd16, %rd5, %rd14;
	add.s64 	%rd17, %rd6, %rd14;
	ld.global.nc.f32 	%f10, [%rd15+-8];
	ld.global.nc.f32 	%f11, [%rd16+-8];
	sub.f32 	%f12, %f10, %f11;
	min.f32 	%f13, %f12, %f3;
	max.f32 	%f14, %f13, %f1;
	div.rn.f32 	%f15, %f14, %f2;
	st.global.f32 	[%rd17+-8], %f15;
	ld.global.nc.f32 	%f16, [%rd15+-4];
	ld.global.nc.f32 	%f17, [%rd16+-4];
	sub.f32 	%f18, %f16, %f17;
	min.f32 	%f19, %f18, %f3;
	max.f32 	%f20, %f19, %f1;
	div.rn.f32 	%f21, %f20, %f2;
	st.global.f32 	[%rd17+-4], %f21;
	ld.global.nc.f32 	%f22, [%rd15];
	ld.global.nc.f32 	%f23, [%rd16];
	sub.f32 	%f24, %f22, %f23;
	min.f32 	%f25, %f24, %f3;
	max.f32 	%f26, %f25, %f1;
	div.rn.f32 	%f27, %f26, %f2;
	st.global.f32 	[%rd17], %f27;
	ld.global.nc.f32 	%f28, [%rd15+4];
	ld.global.nc.f32 	%f29, [%rd16+4];
	sub.f32 	%f30, %f28, %f29;
	min.f32 	%f31, %f30, %f3;
	max.f32 	%f32, %f31, %f1;
	div.rn.f32 	%f33, %f32, %f2;
	st.global.f32 	[%rd17+4], %f33;
	add.s32 	%r24, %r24, 4;
	setp.lt.s32 	%p6, %r24, %r3;
	@%p6 bra 	$L__BB24_7;
$L__BB24_8:
	ret;

}
	// .globl	MseLoss
.visible .entry MseLoss(
	.param .u32 MseLoss_param_0,
	.param .u32 MseLoss_param_1,
	.param .u64 .ptr .align 1 MseLoss_param_2,
	.param .u64 .ptr .align 1 MseLoss_param_3,
	.param .u64 .ptr .align 1 MseLoss_param_4
)
{
	.reg .pred 	%p<11>;
	.reg .b32 	%r<39>;
	.reg .b32 	%f<143>;
	.reg .b64 	%rd<23>;

	ld.param.u32 	%r23, [MseLoss_param_0];
	ld.param.u32 	%r22, [MseLoss_param_1];
	ld.param.u64 	%rd5, [MseLoss_param_2];
	ld.param.u64 	%rd6, [MseLoss_param_3];
	ld.param.u64 	%rd7, [MseLoss_param_4];
	cvta.to.global.u64 	%rd1, %rd7;
	cvta.to.global.u64 	%rd2, %rd6;
	mov.u32 	%r24, %ctaid.x;
	mov.u32 	%r25, %ntid.x;
	mov.u32 	%r26, %tid.x;
	mad.lo.s32 	%r1, %r24, %r25, %r26;
	setp.ge.s32 	%p1, %r1, %r23;
	@%p1 bra 	$L__BB25_15;
	mul.lo.s32 	%r34, %r22, %r1;
	setp.lt.s32 	%p2, %r22, 1;
	mov.f32 	%f142, 0f00000000;
	@%p2 bra 	$L__BB25_14;
	add.s32 	%r27, %r34, 1;
	add.s32 	%r28, %r34, %r22;
	max.s32 	%r29, %r28, %r27;
	sub.s32 	%r3, %r29, %r34;
	and.b32  	%r4, %r3, 15;
	sub.s32 	%r30, %r34, %r29;
	setp.gt.u32 	%p3, %r30, -16;
	mov.f32 	%f142, 0f00000000;
	@%p3 bra 	$L__BB25_5;
	and.b32  	%r31, %r3, -16;
	neg.s32 	%r32, %r31;
	add.s64 	%rd3, %rd2, 32;
	add.s64 	%rd4, %rd1, 32;
	mov.f32 	%f142, 0f00000000;
$L__BB25_4:
	.pragma "nounroll";
	mul.wide.s32 	%rd8, %r34, 4;
	add.s64 	%rd9, %rd3, %rd8;
	add.s64 	%rd10, %rd4, %rd8;
	ld.global.nc.f32 	%f18, [%rd9+-32];
	ld.global.nc.f32 	%f19, [%rd10+-32];
	sub.f32 	%f20, %f18, %f19;
	fma.rn.f32 	%f21, %f20, %f20, %f142;
	ld.global.nc.f32 	%f22, [%rd9+-28];
	ld.global.nc.f32 	%f23, [%rd10+-28];
	sub.f32 	%f24, %f22, %f23;
	fma.rn.f32 	%f25, %f24, %f24, %f21;
	ld.global.nc.f32 	%f26, [%rd9+-24];
	ld.global.nc.f32 	%f27, [%rd10+-24];
	sub.f32 	%f28, %f26, %f27;
	fma.rn.f32 	%f29, %f28, %f28, %f25;
	ld.global.nc.f32 	%f30, [%rd9+-20];
	ld.global.nc.f32 	%f31, [%rd10+-20];
	sub.f32 	%f32, %f30, %f31;
	fma.rn.f32 	%f33, %f32, %f32, %f29;
	ld.global.nc.f32 	%f34, [%rd9+-16];
	ld.global.nc.f32 	%f35, [%rd10+-16];
	sub.f32 	%f36, %f34, %f35;
	fma.rn.f32 	%f37, %f36, %f36, %f33;
	ld.global.nc.f32 	%f38, [%rd9+-12];
	ld.global.nc.f32 	%f39, [%rd10+-12];
	sub.f32 	%f40, %f38, %f39;
	fma.rn.f32 	%f41, %f40, %f40, %f37;
	ld.global.nc.f32 	%f42, [%rd9+-8];
	ld.global.nc.f32 	%f43, [%rd10+-8];
	sub.f32 	%f44, %f42, %f43;
	fma.rn.f32 	%f45, %f44, %f44, %f41;
	ld.global.nc.f32 	%f46, [%rd9+-4];
	ld.global.nc.f32 	%f47, [%rd10+-4];
	sub.f32 	%f48, %f46, %f47;
	fma.rn.f32 	%f49, %f48, %f48, %f45;
	ld.global.nc.f32 	%f50, [%rd9];
	ld.global.nc.f32 	%f51, [%rd10];
	sub.f32 	%f52, %f50, %f51;
	fma.rn.f32 	%f53, %f52, %f52, %f49;
	ld.global.nc.f32 	%f54, [%rd9+4];
	ld.global.nc.f32 	%f55, [%rd10+4];
	sub.f32 	%f56, %f54, %f55;
	fma.rn.f32 	%f57, %f56, %f56, %f53;
	ld.global.nc.f32 	%f58, [%rd9+8];
	ld.global.nc.f32 	%f59, [%rd10+8];
	sub.f32 	%f60, %f58, %f59;
	fma.rn.f32 	%f61, %f60, %f60, %f57;
	ld.global.nc.f32 	%f62, [%rd9+12];
	ld.global.nc.f32 	%f63, [%rd10+12];
	sub.f32 	%f64, %f62, %f63;
	fma.rn.f32 	%f65, %f64, %f64, %f61;
	ld.global.nc.f32 	%f66, [%rd9+16];
	ld.global.nc.f32 	%f67, [%rd10+16];
	sub.f32 	%f68, %f66, %f67;
	fma.rn.f32 	%f69, %f68, %f68, %f65;
	ld.global.nc.f32 	%f70, [%rd9+20];
	ld.global.nc.f32 	%f71, [%rd10+20];
	sub.f32 	%f72, %f70, %f71;
	fma.rn.f32 	%f73, %f72, %f72, %f69;
	ld.global.nc.f32 	%f74, [%rd9+24];
	ld.global.nc.f32 	%f75, [%rd10+24];
	sub.f32 	%f76, %f74, %f75;
	fma.rn.f32 	%f77, %f76, %f76, %f73;
	ld.global.nc.f32 	%f78, [%rd9+28];
	ld.global.nc.f32 	%f79, [%rd10+28];
	sub.f32 	%f80, %f78, %f79;
	fma.rn.f32 	%f142, %f80, %f80, %f77;
	add.s32 	%r34, %r34, 16;
	add.s32 	%r32, %r32, 16;
	setp.ne.s32 	%p4, %r32, 0;
	@%p4 bra 	$L__BB25_4;
$L__BB25_5:
	setp.eq.s32 	%p5, %r4, 0;
	@%p5 bra 	$L__BB25_14;
	and.b32  	%r11, %r3, 7;
	setp.lt.u32 	%p6, %r4, 8;
	@%p6 bra 	$L__BB25_8;
	mul.wide.s32 	%rd11, %r34, 4;
	add.s64 	%rd12, %rd2, %rd11;
	ld.global.nc.f32 	%f82, [%rd12];
	add.s64 	%rd13, %rd1, %rd11;
	ld.global.nc.f32 	%f83, [%rd13];
	sub.f32 	%f84, %f82, %f83;
	fma.rn.f32 	%f85, %f84, %f84, %f142;
	ld.global.nc.f32 	%f86, [%rd12+4];
	ld.global.nc.f32 	%f87, [%rd13+4];
	sub.f32 	%f88, %f86, %f87;
	fma.rn.f32 	%f89, %f88, %f88, %f85;
	ld.global.nc.f32 	%f90, [%rd12+8];
	ld.global.nc.f32 	%f91, [%rd13+8];
	sub.f32 	%f92, %f90, %f91;
	fma.rn.f32 	%f93, %f92, %f92, %f89;
	ld.global.nc.f32 	%f94, [%rd12+12];
	ld.global.nc.f32 	%f95, [%rd13+12];
	sub.f32 	%f96, %f94, %f95;
	fma.rn.f32 	%f97, %f96, %f96, %f93;
	ld.global.nc.f32 	%f98, [%rd12+16];
	ld.global.nc.f32 	%f99, [%rd13+16];
	sub.f32 	%f100, %f98, %f99;
	fma.rn.f32 	%f101, %f100, %f100, %f97;
	ld.global.nc.f32 	%f102, [%rd12+20];
	ld.global.nc.f32 	%f103, [%rd13+20];
	sub.f32 	%f104, %f102, %f103;
	fma.rn.f32 	%f105, %f104, %f104, %f101;
	ld.global.nc.f32 	%f106, [%rd12+24];
	ld.global.nc.f32 	%f107, [%rd13+24];
	sub.f32 	%f108, %f106, %f107;
	fma.rn.f32 	%f109, %f108, %f108, %f105;
	ld.global.nc.f32 	%f110, [%rd12+28];
	ld.global.nc.f32 	%f111, [%rd13+28];
	sub.f32 	%f112, %f110, %f111;
	fma.rn.f32 	%f142, %f112, %f112, %f109;
	add.s32 	%r34, %r34, 8;
$L__BB25_8:
	setp.eq.s32 	%p7, %r11, 0;
	@%p7 bra 	$L__BB25_14;
	and.b32  	%r14, %r3, 3;
	setp.lt.u32 	%p8, %r11, 4;
	@%p8 bra 	$L__BB25_11;
	mul.wide.s32 	%rd14, %r34, 4;
	add.s64 	%rd15, %rd2, %rd14;
	ld.global.nc.f32 	%f114, [%rd15];
	add.s64 	%rd16, %rd1, %rd14;
	ld.global.nc.f32 	%f115, [%rd16];
	sub.f32 	%f116, %f114, %f115;
	fma.rn.f32 	%f117, %f116, %f116, %f142;
	ld.global.nc.f32 	%f118, [%rd15+4];
	ld.global.nc.f32 	%f119, [%rd16+4];
	sub.f32 	%f120, %f118, %f119;
	fma.rn.f32 	%f121, %f120, %f120, %f117;
	ld.global.nc.f32 	%f122, [%rd15+8];
	ld.global.nc.f32 	%f123, [%rd16+8];
	sub.f32 	%f124, %f122, %f123;
	fma.rn.f32 	%f125, %f124, %f124, %f121;
	ld.global.nc.f32 	%f126, [%rd15+12];
	ld.global.nc.f32 	%f127, [%rd16+12];
	sub.f32 	%f128, %f126, %f127;
	fma.rn.f32 	%f142, %f128, %f128, %f125;
	add.s32 	%r34, %r34, 4;
$L__BB25_11:
	setp.eq.s32 	%p9, %r14, 0;
	@%p9 bra 	$L__BB25_14;
	neg.s32 	%r37, %r14;
$L__BB25_13:
	.pragma "nounroll";
	mul.wide.s32 	%rd17, %r34, 4;
	add.s64 	%rd18, %rd1, %rd17;
	add.s64 	%rd19, %rd2, %rd17;
	ld.global.nc.f32 	%f129, [%rd19];
	ld.global.nc.f32 	%f130, [%rd18];
	sub.f32 	%f131, %f129, %f130;
	fma.rn.f32 	%f142, %f131, %f131, %f142;
	add.s32 	%r34, %r34, 1;
	add.s32 	%r37, %r37, 1;
	setp.ne.s32 	%p10, %r37, 0;
	@%p10 bra 	$L__BB25_13;
$L__BB25_14:
	cvt.rn.f32.s32 	%f132, %r22;
	div.rn.f32 	%f133, %f142, %f132;
	cvta.to.global.u64 	%rd20, %rd5;
	mul.wide.s32 	%rd21, %r1, 4;
	add.s64 	%rd22, %rd20, %rd21;
	st.global.f32 	[%rd22], %f133;
$L__BB25_15:
	ret;

}
	// .globl	MseGradient
.visible .entry MseGradient(
	.param .u32 MseGradient_param_0,
	.param .u32 MseGradient_param_1,
	.param .u64 .ptr .align 1 MseGradient_param_2,
	.param .u64 .ptr .align 1 MseGradient_param_3,
	.param .u64 .ptr .align 1 MseGradient_param_4
)
{
	.reg .pred 	%p<7>;
	.reg .b32 	%r<26>;
	.reg .b32 	%f<27>;
	.reg .b64 	%rd<18>;

	ld.param.u32 	%r15, [MseGradient_param_0];
	ld.param.u32 	%r14, [MseGradient_param_1];
	ld.param.u64 	%rd7, [MseGradient_param_2];
	ld.param.u64 	%rd8, [MseGradient_param_3];
	ld.param.u64 	%rd9, [MseGradient_param_4];
	cvta.to.global.u64 	%rd1, %rd7;
	cvta.to.global.u64 	%rd2, %rd8;
	cvta.to.global.u64 	%rd3, %rd9;
	mov.u32 	%r16, %ctaid.x;
	mov.u32 	%r17, %ntid.x;
	mov.u32 	%r18, %tid.x;
	mad.lo.s32 	%r1, %r16, %r17, %r18;
	setp.ge.s32 	%p1, %r1, %r15;
	@%p1 bra 	$L__BB26_8;
	mul.lo.s32 	%r2, %r14, %r1;
	add.s32 	%r3, %r2, %r14;
	setp.lt.s32 	%p2, %r14, 1;
	@%p2 bra 	$L__BB26_8;
	cvt.rn.f32.u32 	%f1, %r14;
	add.s32 	%r19, %r2, 1;
	max.s32 	%r4, %r3, %r19;
	sub.s32 	%r20, %r4, %r2;
	and.b32  	%r5, %r20, 3;
	setp.eq.s32 	%p3, %r5, 0;
	mov.u32 	%r24, %r2;
	@%p3 bra 	$L__BB26_5;
	neg.s32 	%r22, %r5;
	mov.u32 	%r24, %r2;
$L__BB26_4:
	.pragma "nounroll";
	mul.wide.s32 	%rd10, %r24, 4;
	add.s64 	%rd11, %rd1, %rd10;
	add.s64 	%rd12, %rd2, %rd10;
	add.s64 	%rd13, %rd3, %rd10;
	ld.global.nc.f32 	%f2, [%rd13];
	ld.global.nc.f32 	%f3, [%rd12];
	sub.f32 	%f4, %f2, %f3;
	add.f32 	%f5, %f4, %f4;
	div.rn.f32 	%f6, %f5, %f1;
	st.global.f32 	[%rd11], %f6;
	add.s32 	%r24, %r24, 1;
	add.s32 	%r22, %r22, 1;
	setp.ne.s32 	%p4, %r22, 0;
	@%p4 bra 	$L__BB26_4;
$L__BB26_5:
	sub.s32 	%r21, %r2, %r4;
	setp.gt.u32 	%p5, %r21, -4;
	@%p5 bra 	$L__BB26_8;
	add.s64 	%rd4, %rd3, 8;
	add.s64 	%rd5, %rd2, 8;
	add.s64 	%rd6, %rd1, 8;
$L__BB26_7:
	mul.wide.s32 	%rd14, %r24, 4;
	add.s64 	%rd15, %rd4, %rd14;
	add.s64 	%rd16, %rd5, %rd14;
	add.s64 	%rd17, %rd6, %rd14;
	ld.global.nc.f32 	%f7, [%rd15+-8];
	ld.global.nc.f32 	%f8, [%rd16+-8];
	sub.f32 	%f9, %f7, %f8;
	add.f32 	%f10, %f9, %f9;
	div.rn.f32 	%f11, %f10, %f1;
	st.global.f32 	[%rd17+-8], %f11;
	ld.global.nc.f32 	%f12, [%rd15+-4];
	ld.global.nc.f32 	%f13, [%rd16+-4];
	sub.f32 	%f14, %f12, %f13;
	add.f32 	%f15, %f14, %f14;
	div.rn.f32 	%f16, %f15, %f1;
	st.global.f32 	[%rd17+-4], %f16;
	ld.global.nc.f32 	%f17, [%rd15];
	ld.global.nc.f32 	%f18, [%rd16];
	sub.f32 	%f19, %f17, %f18;
	add.f32 	%f20, %f19, %f19;
	div.rn.f32 	%f21, %f20, %f1;
	st.global.f32 	[%rd17], %f21;
	ld.global.nc.f32 	%f22, [%rd15+4];
	ld.global.nc.f32 	%f23, [%rd16+4];
	sub.f32 	%f24, %f22, %f23;
	add.f32 	%f25, %f24, %f24;
	div.rn.f32 	%f26, %f25, %f1;
	st.global.f32 	[%rd17+4], %f26;
	add.s32 	%r24, %r24, 4;
	setp.lt.s32 	%p6, %r24, %r3;
	@%p6 bra 	$L__BB26_7;
$L__BB26_8:
	ret;

}
	// .globl	MseOfLogLoss
.visible .entry MseOfLogLoss(
	.param .u32 MseOfLogLoss_param_0,
	.param .u32 MseOfLogLoss_param_1,
	.param .u64 .ptr .align 1 MseOfLogLoss_param_2,
	.param .u64 .ptr .align 1 MseOfLogLoss_param_3,
	.param .u64 .ptr .align 1 MseOfLogLoss_param_4,
	.param .f32 MseOfLogLoss_param_5
)
{
	.reg .pred 	%p<25>;
	.reg .b32 	%r<42>;
	.reg .b32 	%f<156>;
	.reg .b64 	%rd<17>;

	ld.param.u32 	%r9, [MseOfLogLoss_param_0];
	ld.param.u32 	%r8, [MseOfLogLoss_param_1];
	ld.param.u64 	%rd5, [MseOfLogLoss_param_2];
	ld.param.u64 	%rd6, [MseOfLogLoss_param_3];
	ld.param.u64 	%rd7, [MseOfLogLoss_param_4];
	ld.param.f32 	%f7, [MseOfLogLoss_param_5];
	cvta.to.global.u64 	%rd1, %rd6;
	cvta.to.global.u64 	%rd2, %rd7;
	mov.u32 	%r10, %ctaid.x;
	mov.u32 	%r11, %ntid.x;
	mov.u32 	%r12, %tid.x;
	mad.lo.s32 	%r1, %r10, %r11, %r12;
	setp.ge.s32 	%p1, %r1, %r9;
	@%p1 bra 	$L__BB27_8;
	mul.lo.s32 	%r41, %r8, %r1;
	add.s32 	%r3, %r41, %r8;
	setp.lt.s32 	%p2, %r8, 1;
	mov.f32 	%f155, 0f00000000;
	@%p2 bra 	$L__BB27_7;
	add.s32 	%r4, %r41, 1;
	max.s32 	%r13, %r3, %r4;
	sub.s32 	%r14, %r13, %r41;
	and.b32  	%r15, %r14, 1;
	setp.eq.b32 	%p3, %r15, 1;
	not.pred 	%p4, %p3;
	mov.f32 	%f155, 0f00000000;
	@%p4 bra 	$L__BB27_4;
	mul.wide.s32 	%rd8, %r41, 4;
	add.s64 	%rd9, %rd2, %rd8;
	ld.global.nc.f32 	%f11, [%rd9];
	max.f32 	%f12, %f7, %f11;
	setp.lt.f32 	%p5, %f12, 0f00800000;
	mul.f32 	%f13, %f12, 0f4B000000;
	selp.f32 	%f14, %f13, %f12, %p5;
	selp.f32 	%f15, 0fC1B80000, 0f00000000, %p5;
	mov.b32 	%r16, %f14;
	add.s32 	%r17, %r16, -1059760811;
	and.b32  	%r18, %r17, -8388608;
	sub.s32 	%r19, %r16, %r18;
	mov.b32 	%f16, %r19;
	cvt.rn.f32.s32 	%f17, %r18;
	fma.rn.f32 	%f18, %f17, 0f34000000, %f15;
	add.f32 	%f19, %f16, 0fBF800000;
	fma.rn.f32 	%f20, %f19, 0fBE055027, 0f3E1039F6;
	fma.rn.f32 	%f21, %f20, %f19, 0fBDF8CDCC;
	fma.rn.f32 	%f22, %f21, %f19, 0f3E0F2955;
	fma.rn.f32 	%f23, %f22, %f19, 0fBE2AD8B9;
	fma.rn.f32 	%f24, %f23, %f19, 0f3E4CED0B;
	fma.rn.f32 	%f25, %f24, %f19, 0fBE7FFF22;
	fma.rn.f32 	%f26, %f25, %f19, 0f3EAAAA78;
	fma.rn.f32 	%f27, %f26, %f19, 0fBF000000;
	mul.f32 	%f28, %f19, %f27;
	fma.rn.f32 	%f29, %f28, %f19, %f19;
	fma.rn.f32 	%f30, %f18, 0f3F317218, %f29;
	setp.gt.u32 	%p6, %r16, 2139095039;
	fma.rn.f32 	%f31, %f14, 0f7F800000, 0f7F800000;
	selp.f32 	%f32, %f31, %f30, %p6;
	setp.eq.f32 	%p7, %f14, 0f00000000;
	selp.f32 	%f33, 0fFF800000, %f32, %p7;
	add.s64 	%rd10, %rd1, %rd8;
	ld.global.nc.f32 	%f34, [%rd10];
	setp.lt.f32 	%p8, %f34, 0f00800000;
	mul.f32 	%f35, %f34, 0f4B000000;
	selp.f32 	%f36, %f35, %f34, %p8;
	selp.f32 	%f37, 0fC1B80000, 0f00000000, %p8;
	mov.b32 	%r20, %f36;
	add.s32 	%r21, %r20, -1059760811;
	and.b32  	%r22, %r21, -8388608;
	sub.s32 	%r23, %r20, %r22;
	mov.b32 	%f38, %r23;
	cvt.rn.f32.s32 	%f39, %r22;
	fma.rn.f32 	%f40, %f39, 0f34000000, %f37;
	add.f32 	%f41, %f38, 0fBF800000;
	fma.rn.f32 	%f42, %f41, 0fBE055027, 0f3E1039F6;
	fma.rn.f32 	%f43, %f42, %f41, 0fBDF8CDCC;
	fma.rn.f32 	%f44, %f43, %f41, 0f3E0F2955;
	fma.rn.f32 	%f45, %f44, %f41, 0fBE2AD8B9;
	fma.rn.f32 	%f46, %f45, %f41, 0f3E4CED0B;
	fma.rn.f32 	%f47, %f46, %f41, 0fBE7FFF22;
	fma.rn.f32 	%f48, %f47, %f41, 0f3EAAAA78;
	fma.rn.f32 	%f49, %f48, %f41, 0fBF000000;
	mul.f32 	%f50, %f41, %f49;
	fma.rn.f32 	%f51, %f50, %f41, %f41;
	fma.rn.f32 	%f52, %f40, 0f3F317218, %f51;
	setp.gt.u32 	%p9, %r20, 2139095039;
	fma.rn.f32 	%f53, %f36, 0f7F800000, 0f7F800000;
	selp.f32 	%f54, %f53, %f52, %p9;
	setp.eq.f32 	%p10, %f36, 0f00000000;
	selp.f32 	%f55, 0fFF800000, %f54, %p10;
	sub.f32 	%f56, %f33, %f55;
	fma.rn.f32 	%f155, %f56, %f56, 0f00000000;
	mov.u32 	%r41, %r4;
$L__BB27_4:
	setp.ge.s32 	%p11, %r4, %r3;
	@%p11 bra 	$L__BB27_7;
	add.s64 	%rd3, %rd1, 4;
	add.s64 	%rd4, %rd2, 4;
$L__BB27_6:
	mul.wide.s32 	%rd11, %r41, 4;
	add.s64 	%rd12, %rd3, %rd11;
	add.s64 	%rd13, %rd4, %rd11;
	ld.global.nc.f32 	%f57, [%rd13+-4];
	max.f32 	%f58, %f7, %f57;
	setp.lt.f32 	%p12, %f58, 0f00800000;
	mul.f32 	%f59, %f58, 0f4B000000;
	selp.f32 	%f60, %f59, %f58, %p12;
	selp.f32 	%f61, 0fC1B80000, 0f00000000, %p12;
	mov.b32 	%r24, %f60;
	add.s32 	%r25, %r24, -1059760811;
	and.b32  	%r26, %r25, -8388608;
	sub.s32 	%r27, %r24, %r26;
	mov.b32 	%f62, %r27;
	cvt.rn.f32.s32 	%f63, %r26;
	fma.rn.f32 	%f64, %f63, 0f34000000, %f61;
	add.f32 	%f65, %f62, 0fBF800000;
	fma.rn.f32 	%f66, %f65, 0fBE055027, 0f3E1039F6;
	fma.rn.f32 	%f67, %f66, %f65, 0fBDF8CDCC;
	fma.rn.f32 	%f68, %f67, %f65, 0f3E0F2955;
	fma.rn.f32 	%f69, %f68, %f65, 0fBE2AD8B9;
	fma.rn.f32 	%f70, %f69, %f65, 0f3E4CED0B;
	fma.rn.f32 	%f71, %f70, %f65, 0fBE7FFF22;
	fma.rn.f32 	%f72, %f71, %f65, 0f3EAAAA78;
	fma.rn.f32 	%f73, %f72, %f65, 0fBF000000;
	mul.f32 	%f74, %f65, %f73;
	fma.rn.f32 	%f75, %f74, %f65, %f65;
	fma.rn.f32 	%f76, %f64, 0f3F317218, %f75;
	setp.gt.u32 	%p13, %r24, 2139095039;
	fma.rn.f32 	%f77, %f60, 0f7F800000, 0f7F800000;
	selp.f32 	%f78, %f77, %f76, %p13;
	setp.eq.f32 	%p14, %f60, 0f00000000;
	selp.f32 	%f79, 0fFF800000, %f78, %p14;
	ld.global.nc.f32 	%f80, [%rd12+-4];
	setp.lt.f32 	%p15, %f80, 0f00800000;
	mul.f32 	%f81, %f80, 0f4B000000;
	selp.f32 	%f82, %f81, %f80, %p15;
	selp.f32 	%f83, 0fC1B80000, 0f00000000, %p15;
	mov.b32 	%r28, %f82;
	add.s32 	%r29, %r28, -1059760811;
	and.b32  	%r30, %r29, -8388608;
	sub.s32 	%r31, %r28, %r30;
	mov.b32 	%f84, %r31;
	cvt.rn.f32.s32 	%f85, %r30;
	fma.rn.f32 	%f86, %f85, 0f34000000, %f83;
	add.f32 	%f87, %f84, 0fBF800000;
	fma.rn.f32 	%f88, %f87, 0fBE055027, 0f3E1039F6;
	fma.rn.f32 	%f89, %f88, %f87, 0fBDF8CDCC;
	fma.rn.f32 	%f90, %f89, %f87, 0f3E0F2955;
	fma.rn.f32 	%f91, %f90, %f87, 0fBE2AD8B9;
	fma.rn.f32 	%f92, %f91, %f87, 0f3E4CED0B;
	fma.rn.f32 	%f93, %f92, %f87, 0fBE7FFF22;
	fma.rn.f32 	%f94, %f93, %f87, 0f3EAAAA78;
	fma.rn.f32 	%f95, %f94, %f87, 0fBF000000;
	mul.f32 	%f96, %f87, %f95;
	fma.rn.f32 	%f97, %f96, %f87, %f87;
	fma.rn.f32 	%f98, %f86, 0f3F317218, %f97;
	setp.gt.u32 	%p16, %r28, 2139095039;
	fma.rn.f32 	%f99, %f82, 0f7F800000, 0f7F800000;
	selp.f32 	%f100, %f99, %f98, %p16;
	setp.eq.f32 	%p17, %f82, 0f00000000;
	selp.f32 	%f101, 0fFF800000, %f100, %p17;
	sub.f32 	%f102, %f79, %f101;
	fma.rn.f32 	%f103, %f102, %f102, %f155;
	ld.global.nc.f32 	%f104, [%rd13];
	max.f32 	%f105, %f7, %f104;
	setp.lt.f32 	%p18, %f105, 0f00800000;
	mul.f32 	%f106, %f105, 0f4B000000;
	selp.f32 	%f107, %f106, %f105, %p18;
	selp.f32 	%f108, 0fC1B80000, 0f00000000, %p18;
	mov.b32 	%r32, %f107;
	add.s32 	%r33, %r32, -1059760811;
	and.b32  	%r34, %r33, -8388608;
	sub.s32 	%r35, %r32, %r34;
	mov.b32 	%f109, %r35;
	cvt.rn.f32.s32 	%f110, %r34;
	fma.rn.f32 	%f111, %f110, 0f34000000, %f108;
	add.f32 	%f112, %f109, 0fBF800000;
	fma.rn.f32 	%f113, %f112, 0fBE055027, 0f3E1039F6;
	fma.rn.f32 	%f114, %f113, %f112, 0fBDF8CDCC;
	fma.rn.f32 	%f115, %f114, %f112, 0f3E0F2955;
	fma.rn.f32 	%f116, %f115, %f112, 0fBE2AD8B9;
	fma.rn.f32 	%f117, %f116, %f112, 0f3E4CED0B;
	fma.rn.f32 	%f118, %f117, %f112, 0fBE7FFF22;
	fma.rn.f32 	%f119, %f118, %f112, 0f3EAAAA78;
	fma.rn.f32 	%f120, %f119, %f112, 0fBF000000;
	mul.f32 	%f121, %f112, %f120;
	fma.rn.f32 	%f122, %f121, %f112, %f112;
	fma.rn.f32 	%f123, %f111, 0f3F317218, %f122;
	setp.gt.u32 	%p19, %r32, 2139095039;
	fma.rn.f32 	%f124, %f107, 0f7F800000, 0f7F800000;
	selp.f32 	%f125, %f124, %f123, %p19;
	setp.eq.f32 	%p20, %f107, 0f00000000;
	selp.f32 	%f126, 0fFF800000, %f125, %p20;
	ld.global.nc.f32 	%f127, [%rd12];
	setp.lt.f32 	%p21, %f127, 0f00800000;
	mul.f32 	%f128, %f127, 0f4B000000;
	selp.f32 	%f129, %f128, %f127, %p21;
	selp.f32 	%f130, 0fC1B80000, 0f00000000, %p21;
	mov.b32 	%r36, %f129;
	add.s32 	%r37, %r36, -1059760811;
	and.b32  	%r38, %r37, -8388608;
	sub.s32 	%r39, %r36, %r38;
	mov.b32 	%f131, %r39;
	cvt.rn.f32.s32 	%f132, %r38;
	fma.rn.f32 	%f133, %f132, 0f34000000, %f130;
	add.f32 	%f134, %f131, 0fBF800000;
	fma.rn.f32 	%f135, %f134, 0fBE055027, 0f3E1039F6;
	fma.rn.f32 	%f136, %f135, %f134, 0fBDF8CDCC;
	fma.rn.f32 	%f137, %f136, %f134, 0f3E0F2955;
	fma.rn.f32 	%f138, %f137, %f134, 0fBE2AD8B9;
	fma.rn.f32 	%f139, %f138, %f134, 0f3E4CED0B;
	fma.rn.f32 	%f140, %f139, %f134, 0fBE7FFF22;
	fma.rn.f32 	%f141, %f140, %f134, 0f3EAAAA78;
	fma.rn.f32 	%f142, %f141, %f134, 0fBF000000;
	mul.f32 	%f143, %f134, %f142;
	fma.rn.f32 	%f144, %f143, %f134, %f134;
	fma.rn.f32 	%f145, %f133, 0f3F317218, %f144;
	setp.gt.u32 	%p22, %r36, 2139095039;
	fma.rn.f32 	%f146, %f129, 0f7F800000, 0f7F800000;
	selp.f32 	%f147, %f146, %f145, %p22;
	setp.eq.f32 	%p23, %f129, 0f00000000;
	selp.f32 	%f148, 0fFF800000, %f147, %p23;
	sub.f32 	%f149, %f126, %f148;
	fma.rn.f32 	%f155, %f149, %f149, %f103;
	add.s32 	%r41, %r41, 2;
	setp.lt.s32 	%p24, %r41, %r3;
	@%p24 bra 	$L__BB27_6;
$L__BB27_7:
	cvt.rn.f32.s32 	%f150, %r8;
	div.rn.f32 	%f151, %f155, %f150;
	cvta.to.global.u64 	%rd14, %rd5;
	mul.wide.s32 	%rd15, %r1, 4;
	add.s64 	%rd16, %rd14, %rd15;
	st.global.f32 	[%rd16], %f151;
$L__BB27_8:
	ret;

}
	// .globl	MseOfLogGradient
.visible .entry MseOfLogGradient(
	.param .u32 MseOfLogGradient_param_0,
	.param .u32 MseOfLogGradient_param_1,
	.param .u64 .ptr .align 1 MseOfLogGradient_param_2,
	.param .u64 .ptr .align 1 MseOfLogGradient_param_3,
	.param .u64 .ptr .align 1 MseOfLogGradient_param_4,
	.param .f32 MseOfLogGradient_param_5
)
{
	.reg .pred 	%p<25>;
	.reg .b32 	%r<42>;
	.reg .b32 	%f<150>;
	.reg .b64 	%rd<18>;

	ld.param.u32 	%r9, [MseOfLogGradient_param_0];
	ld.param.u32 	%r8, [MseOfLogGradient_param_1];
	ld.param.u64 	%rd7, [MseOfLogGradient_param_2];
	ld.param.u64 	%rd8, [MseOfLogGradient_param_3];
	ld.param.u64 	%rd9, [MseOfLogGradient_param_4];
	ld.param.f32 	%f2, [MseOfLogGradient_param_5];
	cvta.to.global.u64 	%rd1, %rd7;
	cvta.to.global.u64 	%rd2, %rd8;
	cvta.to.global.u64 	%rd3, %rd9;
	mov.u32 	%r10, %ctaid.x;
	mov.u32 	%r11, %ntid.x;
	mov.u32 	%r12, %tid.x;
	mad.lo.s32 	%r1, %r10, %r11, %r12;
	setp.ge.s32 	%p1, %r1, %r9;
	@%p1 bra 	$L__BB28_7;
	mul.lo.s32 	%r41, %r8, %r1;
	add.s32 	%r3, %r41, %r8;
	setp.lt.s32 	%p2, %r8, 1;
	@%p2 bra 	$L__BB28_7;
	cvt.rn.f32.u32 	%f1, %r8;
	add.s32 	%r4, %r41, 1;
	max.s32 	%r13, %r3, %r4;
	sub.s32 	%r14, %r13, %r41;
	and.b32  	%r15, %r14, 1;
	setp.eq.b32 	%p3, %r15, 1;
	not.pred 	%p4, %p3;
	@%p4 bra 	$L__BB28_4;
	mul.wide.s32 	%rd10, %r41, 4;
	add.s64 	%rd11, %rd3, %rd10;
	ld.global.nc.f32 	%f3, [%rd11];
	max.f32 	%f4, %f2, %f3;
	setp.lt.f32 	%p5, %f4, 0f00800000;
	mul.f32 	%f5, %f4, 0f4B000000;
	selp.f32 	%f6, %f5, %f4, %p5;
	selp.f32 	%f7, 0fC1B80000, 0f00000000, %p5;
	mov.b32 	%r16, %f6;
	add.s32 	%r17, %r16, -1059760811;
	and.b32  	%r18, %r17, -8388608;
	sub.s32 	%r19, %r16, %r18;
	mov.b32 	%f8, %r19;
	cvt.rn.f32.s32 	%f9, %r18;
	fma.rn.f32 	%f10, %f9, 0f34000000, %f7;
	add.f32 	%f11, %f8, 0fBF800000;
	fma.rn.f32 	%f12, %f11, 0fBE055027, 0f3E1039F6;
	fma.rn.f32 	%f13, %f12, %f11, 0fBDF8CDCC;
	fma.rn.f32 	%f14, %f13, %f11, 0f3E0F2955;
	fma.rn.f32 	%f15, %f14, %f11, 0fBE2AD8B9;
	fma.rn.f32 	%f16, %f15, %f11, 0f3E4CED0B;
	fma.rn.f32 	%f17, %f16, %f11, 0fBE7FFF22;
	fma.rn.f32 	%f18, %f17, %f11, 0f3EAAAA78;
	fma.rn.f32 	%f19, %f18, %f11, 0fBF000000;
	mul.f32 	%f20, %f11, %f19;
	fma.rn.f32 	%f21, %f20, %f11, %f11;
	fma.rn.f32 	%f22, %f10, 0f3F317218, %f21;
	setp.gt.u32 	%p6, %r16, 2139095039;
	fma.rn.f32 	%f23, %f6, 0f7F800000, 0f7F800000;
	selp.f32 	%f24, %f23, %f22, %p6;
	setp.eq.f32 	%p7, %f6, 0f00000000;
	selp.f32 	%f25, 0fFF800000, %f24, %p7;
	add.s64 	%rd12, %rd2, %rd10;
	ld.global.nc.f32 	%f26, [%rd12];
	setp.lt.f32 	%p8, %f26, 0f00800000;
	mul.f32 	%f27, %f26, 0f4B000000;
	selp.f32 	%f28, %f27, %f26, %p8;
	selp.f32 	%f29, 0fC1B80000, 0f00000000, %p8;
	mov.b32 	%r20, %f28;
	add.s32 	%r21, %r20, -1059760811;
	and.b32  	%r22, %r21, -8388608;
	sub.s32 	%r23, %r20, %r22;
	mov.b32 	%f30, %r23;
	cvt.rn.f32.s32 	%f31, %r22;
	fma.rn.f32 	%f32, %f31, 0f34000000, %f29;
	add.f32 	%f33, %f30, 0fBF800000;
	fma.rn.f32 	%f34, %f33, 0fBE055027, 0f3E1039F6;
	fma.rn.f32 	%f35, %f34, %f33, 0fBDF8CDCC;
	fma.rn.f32 	%f36, %f35, %f33, 0f3E0F2955;
	fma.rn.f32 	%f37, %f36, %f33, 0fBE2AD8B9;
	fma.rn.f32 	%f38, %f37, %f33, 0f3E4CED0B;
	fma.rn.f32 	%f39, %f38, %f33, 0fBE7FFF22;
	fma.rn.f32 	%f40, %f39, %f33, 0f3EAAAA78;
	fma.rn.f32 	%f41, %f40, %f33, 0fBF000000;
	mul.f32 	%f42, %f33, %f41;
	fma.rn.f32 	%f43, %f42, %f33, %f33;
	fma.rn.f32 	%f44, %f32, 0f3F317218, %f43;
	setp.gt.u32 	%p9, %r20, 2139095039;
	fma.rn.f32 	%f45, %f28, 0f7F800000, 0f7F800000;
	selp.f32 	%f46, %f45, %f44, %p9;
	setp.eq.f32 	%p10, %f28, 0f00000000;
	selp.f32 	%f47, 0fFF800000, %f46, %p10;
	sub.f32 	%f48, %f25, %f47;
	add.f32 	%f49, %f48, %f48;
	mul.f32 	%f50, %f4, %f1;
	div.rn.f32 	%f51, %f49, %f50;
	add.s64 	%rd13, %rd1, %rd10;
	st.global.f32 	[%rd13], %f51;
	mov.u32 	%r41, %r4;
$L__BB28_4:
	setp.ge.s32 	%p11, %r4, %r3;
	@%p11 bra 	$L__BB28_7;
	add.s64 	%rd4, %rd1, 4;
	add.s64 	%rd5, %rd2, 4;
	add.s64 	%rd6, %rd3, 4;
$L__BB28_6:
	mul.wide.s32 	%rd14, %r41, 4;
	add.s64 	%rd15, %rd4, %rd14;
	add.s64 	%rd16, %rd5, %rd14;
	add.s64 	%rd17, %rd6, %rd14;
	ld.global.nc.f32 	%f52, [%rd17+-4];
	max.f32 	%f53, %f2, %f52;
	setp.lt.f32 	%p12, %f53, 0f00800000;
	mul.f32 	%f54, %f53, 0f4B000000;
	selp.f32 	%f55, %f54, %f53, %p12;
	selp.f32 	%f56, 0fC1B80000, 0f00000000, %p12;
	mov.b32 	%r24, %f55;
	add.s32 	%r25, %r24, -1059760811;
	and.b32  	%r26, %r25, -8388608;
	sub.s32 	%r27, %r24, %r26;
	mov.b32 	%f57, %r27;
	cvt.rn.f32.s32 	%f58, %r26;
	fma.rn.f32 	%f59, %f58, 0f34000000, %f56;
	add.f32 	%f60, %f57, 0fBF800000;
	fma.rn.f32 	%f61, %f60, 0fBE055027, 0f3E1039F6;
	fma.rn.f32 	%f62, %f61, %f60, 0fBDF8CDCC;
	fma.rn.f32 	%f63, %f62, %f60, 0f3E0F2955;
	fma.rn.f32 	%f64, %f63, %f60, 0fBE2AD8B9;
	fma.rn.f32 	%f65, %f64, %f60, 0f3E4CED0B;
	fma.rn.f32 	%f66, %f65, %f60, 0fBE7FFF22;
	fma.rn.f32 	%f67, %f66, %f60, 0f3EAAAA78;
	fma.rn.f32 	%f68, %f67, %f60, 0fBF000000;
	mul.f32 	%f69, %f60, %f68;
	fma.rn.f32 	%f70, %f69, %f60, %f60;
	fma.rn.f32 	%f71, %f59, 0f3F317218, %f70;
	setp.gt.u32 	%p13, %r24, 2139095039;
	fma.rn.f32 	%f72, %f55, 0f7F800000, 0f7F800000;
	selp.f32 	%f73, %f72, %f71, %p13;
	setp.eq.f32 	%p14, %f55, 0f00000000;
	selp.f32 	%f74, 0fFF800000, %f73, %p14;
	ld.global.nc.f32 	%f75, [%rd16+-4];
	setp.lt.f32 	%p15, %f75, 0f00800000;
	mul.f32 	%f76, %f75, 0f4B000000;
	selp.f32 	%f77, %f76, %f75, %p15;
	selp.f32 	%f78, 0fC1B80000, 0f00000000, %p15;
	mov.b32 	%r28, %f77;
	add.s32 	%r29, %r28, -1059760811;
	and.b32  	%r30, %r29, -8388608;
	sub.s32 	%r31, %r28, %r30;
	mov.b32 	%f79, %r31;
	cvt.rn.f32.s32 	%f80, %r30;
	fma.rn.f32 	%f81, %f80, 0f34000000, %f78;
	add.f32 	%f82, %f79, 0fBF800000;
	fma.rn.f32 	%f83, %f82, 0fBE055027, 0f3E1039F6;
	fma.rn.f32 	%f84, %f83, %f82, 0fBDF8CDCC;
	fma.rn.f32 	%f85, %f84, %f82, 0f3E0F2955;
	fma.rn.f32 	%f86, %f85, %f82, 0fBE2AD8B9;
	fma.rn.f32 	%f87, %f86, %f82, 0f3E4CED0B;
	fma.rn.f32 	%f88, %f87, %f82, 0fBE7FFF22;
	fma.rn.f32 	%f89, %f88, %f82, 0f3EAAAA78;
	fma.rn.f32 	%f90, %f89, %f82, 0fBF000000;
	mul.f32 	%f91, %f82, %f90;
	fma.rn.f32 	%f92, %f91, %f82, %f82;
	fma.rn.f32 	%f93, %f81, 0f3F317218, %f92;
	setp.gt.u32 	%p16, %r28, 2139095039;
	fma.rn.f32 	%f94, %f77, 0f7F800000, 0f7F800000;
	selp.f32 	%f95, %f94, %f93, %p16;
	setp.eq.f32 	%p17, %f77, 0f00000000;
	selp.f32 	%f96, 0fFF800000, %f95, %p17;
	sub.f32 	%f97, %f74, %f96;
	add.f32 	%f98, %f97, %f97;
	mul.f32 	%f99, %f53, %f1;
	div.rn.f32 	%f100, %f98, %f99;
	st.global.f32 	[%rd15+-4], %f100;
	ld.global.nc.f32 	%f101, [%rd17];
	max.f32 	%f102, %f2, %f101;
	setp.lt.f32 	%p18, %f102, 0f00800000;
	mul.f32 	%f103, %f102, 0f4B000000;
	selp.f32 	%f104, %f103, %f102, %p18;
	selp.f32 	%f105, 0fC1B80000, 0f00000000, %p18;
	mov.b32 	%r32, %f104;
	add.s32 	%r33, %r32, -1059760811;
	and.b32  	%r34, %r33, -8388608;
	sub.s32 	%r35, %r32, %r34;
	mov.b32 	%f106, %r35;
	cvt.rn.f32.s32 	%f107, %r34;
	fma.rn.f32 	%f108, %f107, 0f34000000, %f105;
	add.f32 	%f109, %f106, 0fBF800000;
	fma.rn.f32 	%f110, %f109, 0fBE055027, 0f3E1039F6;
	fma.rn.f32 	%f111, %f110, %f109, 0fBDF8CDCC;
	fma.rn.f32 	%f112, %f111, %f109, 0f3E0F2955;
	fma.rn.f32 	%f113, %f112, %f109, 0fBE2AD8B9;
	fma.rn.f32 	%f114, %f113, %f109, 0f3E4CED0B;
	fma.rn.f32 	%f115, %f114, %f109, 0fBE7FFF22;
	fma.rn.f32 	%f116, %f115, %f109, 0f3EAAAA78;
	fma.rn.f32 	%f117, %f116, %f109, 0fBF000000;
	mul.f32 	%f118, %f109, %f117;
	fma.rn.f32 	%f119, %f118, %f109, %f109;
	fma.rn.f32 	%f120, %f108, 0f3F317218, %f119;
	setp.gt.u32 	%p19, %r32, 2139095039;
	fma.rn.f32 	%f121, %f104, 0f7F800000, 0f7F800000;
	selp.f32 	%f122, %f121, %f120, %p19;
	setp.eq.f32 	%p20, %f104, 0f00000000;
	selp.f32 	%f123, 0fFF800000, %f122, %p20;
	ld.global.nc.f32 	%f124, [%rd16];
	setp.lt.f32 	%p21, %f124, 0f00800000;
	mul.f32 	%f125, %f124, 0f4B000000;
	selp.f32 	%f126, %f125, %f124, %p21;
	selp.f32 	%f127, 0fC1B80000, 0f00000000, %p21;
	mov.b32 	%r36, %f126;
	add.s32 	%r37, %r36, -1059760811;
	and.b32  	%r38, %r37, -8388608;
	sub.s32 	%r39, %r36, %r38;
	mov.b32 	%f128, %r39;
	cvt.rn.f32.s32 	%f129, %r38;
	fma.rn.f32 	%f130, %f129, 0f34000000, %f127;
	add.f32 	%f131, %f128, 0fBF800000;
	fma.rn.f32 	%f132, %f131, 0fBE055027, 0f3E1039F6;
	fma.rn.f32 	%f133, %f132, %f131, 0fBDF8CDCC;
	fma.rn.f32 	%f134, %f133, %f131, 0f3E0F2955;
	fma.rn.f32 	%f135, %f134, %f131, 0fBE2AD8B9;
	fma.rn.f32 	%f136, %f135, %f131, 0f3E4CED0B;
	fma.rn.f32 	%f137, %f136, %f131, 0fBE7FFF22;
	fma.rn.f32 	%f138, %f137, %f131, 0f3EAAAA78;
	fma.rn.f32 	%f139, %f138, %f131, 0fBF000000;
	mul.f32 	%f140, %f131, %f139;
	fma.rn.f32 	%f141, %f140, %f131, %f131;
	fma.rn.f32 	%f142, %f130, 0f3F317218, %f141;
	setp.gt.u32 	%p22, %r36, 2139095039;
	fma.rn.f32 	%f143, %f126, 0f7F800000, 0f7F800000;
	selp.f32 	%f144, %f143, %f142, %p22;
	setp.eq.f32 	%p23, %f126, 0f00000000;
	selp.f32 	%f145, 0fFF800000, %f144, %p23;
	sub.f32 	%f146, %f123, %f145;
	add.f32 	%f147, %f146, %f146;
	mul.f32 	%f148, %f102, %f1;
	div.rn.f32 	%f149, %f147, %f148;
	st.global.f32 	[%rd15], %f149;
	add.s32 	%r41, %r41, 2;
	setp.lt.s32 	%p24, %r41, %r3;
	@%p24 bra 	$L__BB28_6;
$L__BB28_7:
	ret;

}
	// .globl	LinearFunction
.visible .entry LinearFunction(
	.param .u32 LinearFunction_param_0,
	.param .u64 .ptr .align 1 LinearFunction_param_1,
	.param .f32 LinearFunction_param_2,
	.param .u64 .ptr .align 1 LinearFunction_param_3,
	.param .f32 LinearFunction_param_4
)
{
	.reg .pred 	%p<2>;
	.reg .b32 	%r<6>;
	.reg .b32 	%f<5>;
	.reg .b64 	%rd<8>;

	ld.param.u32 	%r2, [LinearFunction_param_0];
	ld.param.u64 	%rd1, [LinearFunction_param_1];
	ld.param.f32 	%f1, [LinearFunction_param_2];
	ld.param.u64 	%rd2, [LinearFunction_param_3];
	ld.param.f32 	%f2, [LinearFunction_param_4];
	mov.u32 	%r3, %ctaid.x;
	mov.u32 	%r4, %ntid.x;
	mov.u32 	%r5, %tid.x;
	mad.lo.s32 	%r1, %r3, %r4, %r5;
	setp.ge.s32 	%p1, %r1, %r2;
	@%p1 bra 	$L__BB29_2;
	cvta.to.global.u64 	%rd3, %rd2;
	cvta.to.global.u64 	%rd4, %rd1;
	mul.wide.s32 	%rd5, %r1, 4;
	add.s64 	%rd6, %rd3, %rd5;
	ld.global.f32 	%f3, [%rd6];
	fma.rn.f32 	%f4, %f1, %f3, %f2;
	add.s64 	%rd7, %rd4, %rd5;
	st.global.f32 	[%rd7], %f4;
$L__BB29_2:
	ret;

}
	// .globl	Concatenate
.visible .entry Concatenate(
	.param .u32 Concatenate_param_0,
	.param .u32 Concatenate_param_1,
	.param .u64 .ptr .align 1 Concatenate_param_2,
	.param .u32 Concatenate_param_3,
	.param .u64 .ptr .align 1 Concatenate_param_4,
	.param .u32 Concatenate_param_5,
	.param .u64 .ptr .align 1 Concatenate_param_6,
	.param .u32 Concatenate_param_7
)
{
	.reg .pred 	%p<3>;
	.reg .b32 	%r<15>;
	.reg .b32 	%f<3>;
	.reg .b64 	%rd<15>;

	ld.param.u32 	%r7, [Concatenate_param_0];
	ld.param.u64 	%rd4, [Concatenate_param_2];
	ld.param.u32 	%r4, [Concatenate_param_3];
	ld.param.u64 	%rd2, [Concatenate_param_4];
	ld.param.u32 	%r5, [Concatenate_param_5];
	ld.param.u64 	%rd3, [Concatenate_param_6];
	ld.param.u32 	%r6, [Concatenate_param_7];
	cvta.to.global.u64 	%rd1, %rd4;
	mov.u32 	%r8, %ctaid.x;
	mov.u32 	%r9, %ntid.x;
	mov.u32 	%r10, %tid.x;
	mad.lo.s32 	%r1, %r8, %r9, %r10;
	setp.ge.s32 	%p1, %r1, %r7;
	@%p1 bra 	$L__BB30_4;
	div.s32 	%r2, %r1, %r4;
	mul.lo.s32 	%r11, %r2, %r4;
	sub.s32 	%r3, %r1, %r11;
	setp.ge.s32 	%p2, %r3, %r5;
	@%p2 bra 	$L__BB30_3;
	mad.lo.s32 	%r14, %r2, %r5, %r3;
	cvta.to.global.u64 	%rd10, %rd2;
	mul.wide.s32 	%rd11, %r14, 4;
	add.s64 	%rd12, %rd10, %rd11;
	ld.global.nc.f32 	%f2, [%rd12];
	mul.wide.s32 	%rd13, %r1, 4;
	add.s64 	%rd14, %rd1, %rd13;
	st.global.f32 	[%rd14], %f2;
	bra.uni 	$L__BB30_4;
$L__BB30_3:
	sub.s32 	%r12, %r3, %r5;
	mad.lo.s32 	%r13, %r2, %r6, %r12;
	cvta.to.global.u64 	%rd5, %rd3;
	mul.wide.s32 	%rd6, %r13, 4;
	add.s64 	%rd7, %rd5, %rd6;
	ld.global.nc.f32 	%f1, [%rd7];
	mul.wide.s32 	%rd8, %r1, 4;
	add.s64 	%rd9, %rd1, %rd8;
	st.global.f32 	[%rd9], %f1;
$L__BB30_4:
	ret;

}
	// .globl	Concatenate3
.visible .entry Concatenate3(
	.param .u32 Concatenate3_param_0,
	.param .u32 Concatenate3_param_1,
	.param .u64 .ptr .align 1 Concatenate3_param_2,
	.param .u32 Concatenate3_param_3,
	.param .u64 .ptr .align 1 Concatenate3_param_4,
	.param .u32 Concatenate3_param_5,
	.param .u64 .ptr .align 1 Concatenate3_param_6,
	.param .u32 Concatenate3_param_7,
	.param .u64 .ptr .align 1 Concatenate3_param_8,
	.param .u32 Concatenate3_param_9
)
{
	.reg .pred 	%p<4>;
	.reg .b32 	%r<19>;
	.reg .b32 	%f<6>;
	.reg .b64 	%rd<19>;

	ld.param.u32 	%r9, [Concatenate3_param_0];
	ld.param.u64 	%rd5, [Concatenate3_param_2];
	ld.param.u32 	%r5, [Concatenate3_param_3];
	ld.param.u64 	%rd2, [Concatenate3_param_4];
	ld.param.u32 	%r6, [Concatenate3_param_5];
	ld.param.u64 	%rd3, [Concatenate3_param_6];
	ld.param.u32 	%r7, [Concatenate3_param_7];
	ld.param.u64 	%rd4, [Concatenate3_param_8];
	ld.param.u32 	%r8, [Concatenate3_param_9];
	cvta.to.global.u64 	%rd1, %rd5;
	mov.u32 	%r10, %ctaid.x;
	mov.u32 	%r11, %ntid.x;
	mov.u32 	%r12, %tid.x;
	mad.lo.s32 	%r1, %r10, %r11, %r12;
	setp.ge.s32 	%p1, %r1, %r9;
	@%p1 bra 	$L__BB31_7;
	div.s32 	%r2, %r1, %r5;
	mul.lo.s32 	%r13, %r2, %r5;
	sub.s32 	%r3, %r1, %r13;
	setp.ge.s32 	%p2, %r3, %r6;
	@%p2 bra 	$L__BB31_3;
	mad.lo.s32 	%r18, %r2, %r6, %r3;
	cvta.to.global.u64 	%rd14, %rd2;
	mul.wide.s32 	%rd15, %r18, 4;
	add.s64 	%rd16, %rd14, %rd15;
	ld.global.nc.f32 	%f4, [%rd16];
	mul.wide.s32 	%rd17, %r1, 4;
	add.s64 	%rd18, %rd1, %rd17;
	st.global.f32 	[%rd18], %f4;
	bra.uni 	$L__BB31_7;
$L__BB31_3:
	add.s32 	%r4, %r7, %r6;
	setp.ge.s32 	%p3, %r3, %r4;
	@%p3 bra 	$L__BB31_5;
	sub.s32 	%r16, %r3, %r6;
	mad.lo.s32 	%r17, %r2, %r7, %r16;
	cvta.to.global.u64 	%rd9, %rd3;
	mul.wide.s32 	%rd10, %r17, 4;
	add.s64 	%rd11, %rd9, %rd10;
	ld.global.nc.f32 	%f5, [%rd11];
	bra.uni 	$L__BB31_6;
$L__BB31_5:
	sub.s32 	%r14, %r3, %r4;
	mad.lo.s32 	%r15, %r2, %r8, %r14;
	cvta.to.global.u64 	%rd6, %rd4;
	mul.wide.s32 	%rd7, %r15, 4;
	add.s64 	%rd8, %rd6, %rd7;
	ld.global.nc.f32 	%f5, [%rd8];
$L__BB31_6:
	mul.wide.s32 	%rd12, %r1, 4;
	add.s64 	%rd13, %rd1, %rd12;
	st.global.f32 	[%rd13], %f5;
$L__BB31_7:
	ret;

}
	// .globl	Split
.visible .entry Split(
	.param .u32 Split_param_0,
	.param .u32 Split_param_1,
	.param .u64 .ptr .align 1 Split_param_2,
	.param .u32 Split_param_3,
	.param .u64 .ptr .align 1 Split_param_4,
	.param .u32 Split_param_5,
	.param .u64 .ptr .align 1 Split_param_6,
	.param .u32 Split_param_7
)
{
	.reg .pred 	%p<3>;
	.reg .b32 	%r<15>;
	.reg .b32 	%f<3>;
	.reg .b64 	%rd<15>;

	ld.param.u32 	%r7, [Split_param_0];
	ld.param.u64 	%rd4, [Split_param_2];
	ld.param.u32 	%r4, [Split_param_3];
	ld.param.u64 	%rd2, [Split_param_4];
	ld.param.u32 	%r5, [Split_param_5];
	ld.param.u64 	%rd3, [Split_param_6];
	ld.param.u32 	%r6, [Split_param_7];
	cvta.to.global.u64 	%rd1, %rd4;
	mov.u32 	%r8, %ctaid.x;
	mov.u32 	%r9, %ntid.x;
	mov.u32 	%r10, %tid.x;
	mad.lo.s32 	%r1, %r8, %r9, %r10;
	setp.ge.s32 	%p1, %r1, %r7;
	@%p1 bra 	$L__BB32_4;
	div.s32 	%r2, %r1, %r4;
	mul.lo.s32 	%r11, %r2, %r4;
	sub.s32 	%r3, %r1, %r11;
	setp.ge.s32 	%p2, %r3, %r5;
	@%p2 bra 	$L__BB32_3;
	mul.wide.s32 	%rd10, %r1, 4;
	add.s64 	%rd11, %rd1, %rd10;
	ld.global.nc.f32 	%f2, [%rd11];
	mad.lo.s32 	%r14, %r2, %r5, %r3;
	cvta.to.global.u64 	%rd12, %rd2;
	mul.wide.s32 	%rd13, %r14, 4;
	add.s64 	%rd14, %rd12, %rd13;
	st.global.f32 	[%rd14], %f2;
	bra.uni 	$L__BB32_4;
$L__BB32_3:
	mul.wide.s32 	%rd5, %r1, 4;
	add.s64 	%rd6, %rd1, %rd5;
	ld.global.nc.f32 	%f1, [%rd6];
	sub.s32 	%r12, %r3, %r5;
	mad.lo.s32 	%r13, %r2, %r6, %r12;
	cvta.to.global.u64 	%rd7, %rd3;
	mul.wide.s32 	%rd8, %r13, 4;
	add.s64 	%rd9, %rd7, %rd8;
	st.global.f32 	[%rd9], %f1;
$L__BB32_4:
	ret;

}
	// .globl	Split3
.visible .entry Split3(
	.param .u32 Split3_param_0,
	.param .u32 Split3_param_1,
	.param .u64 .ptr .align 1 Split3_param_2,
	.param .u32 Split3_param_3,
	.param .u64 .ptr .align 1 Split3_param_4,
	.param .u32 Split3_param_5,
	.param .u64 .ptr .align 1 Split3_param_6,
	.param .u32 Split3_param_7,
	.param .u64 .ptr .align 1 Split3_param_8,
	.param .u32 Split3_param_9
)
{
	.reg .pred 	%p<4>;
	.reg .b32 	%r<19>;
	.reg .b32 	%f<4>;
	.reg .b64 	%rd<21>;

	ld.param.u32 	%r9, [Split3_param_0];
	ld.param.u64 	%rd5, [Split3_param_2];
	ld.param.u32 	%r5, [Split3_param_3];
	ld.param.u64 	%rd2, [Split3_param_4];
	ld.param.u32 	%r6, [Split3_param_5];
	ld.param.u64 	%rd3, [Split3_param_6];
	ld.param.u32 	%r7, [Split3_param_7];
	ld.param.u64 	%rd4, [Split3_param_8];
	ld.param.u32 	%r8, [Split3_param_9];
	cvta.to.global.u64 	%rd1, %rd5;
	mov.u32 	%r10, %ctaid.x;
	mov.u32 	%r11, %ntid.x;
	mov.u32 	%r12, %tid.x;
	mad.lo.s32 	%r1, %r10, %r11, %r12;
	setp.ge.s32 	%p1, %r1, %r9;
	@%p1 bra 	$L__BB33_6;
	div.s32 	%r2, %r1, %r5;
	mul.lo.s32 	%r13, %r2, %r5;
	sub.s32 	%r3, %r1, %r13;
	setp.ge.s32 	%p2, %r3, %r6;
	@%p2 bra 	$L__BB33_3;
	mul.wide.s32 	%rd16, %r1, 4;
	add.s64 	%rd17, %rd1, %rd16;
	ld.global.nc.f32 	%f3, [%rd17];
	mad.lo.s32 	%r18, %r2, %r6, %r3;
	cvta.to.global.u64 	%rd18, %rd2;
	mul.wide.s32 	%rd19, %r18, 4;
	add.s64 	%rd20, %rd18, %rd19;
	st.global.f32 	[%rd20], %f3;
	bra.uni 	$L__BB33_6;
$L__BB33_3:
	add.s32 	%r4, %r7, %r6;
	setp.ge.s32 	%p3, %r3, %r4;
	@%p3 bra 	$L__BB33_5;
	mul.wide.s32 	%rd11, %r1, 4;
	add.s64 	%rd12, %rd1, %rd11;
	ld.global.nc.f32 	%f2, [%rd12];
	sub.s32 	%r16, %r3, %r6;
	mad.lo.s32 	%r17, %r2, %r7, %r16;
	cvta.to.global.u64 	%rd13, %rd3;
	mul.wide.s32 	%rd14, %r17, 4;
	add.s64 	%rd15, %rd13, %rd14;
	st.global.f32 	[%rd15], %f2;
	bra.uni 	$L__BB33_6;
$L__BB33_5:
	mul.wide.s32 	%rd6, %r1, 4;
	add.s64 	%rd7, %rd1, %rd6;
	ld.global.nc.f32 	%f1, [%rd7];
	sub.s32 	%r14, %r3, %r4;
	mad.lo.s32 	%r15, %r2, %r8, %r14;
	cvta.to.global.u64 	%rd8, %rd4;
	mul.wide.s32 	%rd9, %r15, 4;
	add.s64 	%rd10, %rd8, %rd9;
	st.global.f32 	[%rd10], %f1;
$L__BB33_6:
	ret;

}
	// .globl	Switch_First_2_axis
.visible .entry Switch_First_2_axis(
	.param .u32 Switch_First_2_axis_param_0,
	.param .u32 Switch_First_2_axis_param_1,
	.param .u32 Switch_First_2_axis_param_2,
	.param .u32 Switch_First_2_axis_param_3,
	.param .u64 .ptr .align 1 Switch_First_2_axis_param_4,
	.param .u64 .ptr .align 1 Switch_First_2_axis_param_5
)
{
	.reg .pred 	%p<2>;
	.reg .b32 	%r<18>;
	.reg .b32 	%f<2>;
	.reg .b64 	%rd<9>;

	ld.param.u32 	%r5, [Switch_First_2_axis_param_0];
	ld.param.u32 	%r2, [Switch_First_2_axis_param_1];
	ld.param.u32 	%r3, [Switch_First_2_axis_param_2];
	ld.param.u32 	%r4, [Switch_First_2_axis_param_3];
	ld.param.u64 	%rd1, [Switch_First_2_axis_param_4];
	ld.param.u64 	%rd2, [Switch_First_2_axis_param_5];
	mov.u32 	%r6, %ctaid.x;
	mov.u32 	%r7, %ntid.x;
	mov.u32 	%r8, %tid.x;
	mad.lo.s32 	%r1, %r6, %r7, %r8;
	setp.ge.s32 	%p1, %r1, %r5;
	@%p1 bra 	$L__BB34_2;
	cvta.to.global.u64 	%rd3, %rd1;
	cvta.to.global.u64 	%rd4, %rd2;
	mul.lo.s32 	%r9, %r4, %r3;
	div.s32 	%r10, %r1, %r9;
	mul.lo.s32 	%r11, %r10, %r9;
	sub.s32 	%r12, %r1, %r11;
	div.s32 	%r13, %r12, %r4;
	mul.lo.s32 	%r14, %r13, %r4;
	sub.s32 	%r15, %r12, %r14;
	mad.lo.s32 	%r16, %r13, %r2, %r10;
	mad.lo.s32 	%r17, %r16, %r4, %r15;
	mul.wide.s32 	%rd5, %r1, 4;
	add.s64 	%rd6, %rd3, %rd5;
	ld.global.nc.f32 	%f1, [%rd6];
	mul.wide.s32 	%rd7, %r17, 4;
	add.s64 	%rd8, %rd4, %rd7;
	st.global.f32 	[%rd8], %f1;
$L__BB34_2:
	ret;

}


// ===== COMPILED SASS (sm_100) =====

	.target	sm_100

	.elftype	@"ET_EXEC"


//--------------------- .note.nv.tkinfo           --------------------------
	.section	.note.nv.tkinfo,"",@"SHT_NOTE"
	.sectionflags	@"SHF_NOTE_NV_TKINFO"
	.tkinfo
        /*0018*/ 	.word	0x00000002
        /*0030*/ 	.string	""
        /*0030*/ 	.string	"ptxas"
        /*0030*/ 	.string	"Cuda compilation tools, release 13.0, V13.0.88"
        /*0030*/ 	.string	"Build cuda_13.0.r13.0/compiler.36424714_0"
        /*0030*/ 	.string	"-arch sm_100 -m 64 "



//--------------------- .note.nv.cuinfo           --------------------------
	.section	.note.nv.cuinfo,"",@"SHT_NOTE"
	.sectionflags	@"SHF_NOTE_NV_CUINFO"
        /*0018*/ 	.short	0x0002
        /*001a*/ 	.short	0x0064
        /*001c*/ 	.short	0x0082
	.zero		2


//--------------------- .nv.info                  --------------------------
	.section	.nv.info,"",@"SHT_CUDA_INFO"
	.align	4


	//----- nvinfo : EIATTR_REGCOUNT
	.align		4
        /*0000*/ 	.byte	0x04, 0x2f
        /*0002*/ 	.short	(.L_1 - .L_0)
	.align		4
.L_0:
        /*0004*/ 	.word	index@(Sum)
        /*0008*/ 	.word	0x00000014


	//----- nvinfo : EIATTR_FRAME_SIZE
	.align		4
.L_1:
        /*000c*/ 	.byte	0x04, 0x11
        /*000e*/ 	.short	(.L_3 - .L_2)
	.align		4
.L_2:
        /*0010*/ 	.word	index@(Sum)
        /*0014*/ 	.word	0x00000000


	//----- nvinfo : EIATTR_REGCOUNT
	.align		4
.L_3:
        /*0018*/ 	.byte	0x04, 0x2f
        /*001a*/ 	.short	(.L_5 - .L_4)
	.align		4
.L_4:
        /*001c*/ 	.word	index@(UpdateAdamOptimizer)
        /*0020*/ 	.word	0x0000001a


	//----- nvinfo : EIATTR_FRAME_SIZE
	.align		4
.L_5:
        /*0024*/ 	.byte	0x04, 0x11
        /*0026*/ 	.short	(.L_7 - .L_6)
	.align		4
.L_6:
        /*0028*/ 	.word	index@($__internal_13_$__cuda_sm3x_div_rn_noftz_f32_slowpath)
        /*002c*/ 	.word	0x00000000


	//----- nvinfo : EIATTR_FRAME_SIZE
	.align		4
.L_7:
        /*0030*/ 	.byte	0x04, 0x11
        /*0032*/ 	.short	(.L_9 - .L_8)
	.align		4
.L_8:
        /*0034*/ 	.word	index@($__internal_12_$__cuda_sm20_sqrt_rn_f32_slowpath)
        /*0038*/ 	.word	0x00000000


	//----- nvinfo : EIATTR_FRAME_SIZE
	.align		4
.L_9:
        /*003c*/ 	.byte	0x04, 0x11
        /*003e*/ 	.short	(.L_11 - .L_10)
	.align		4
.L_10:
        /*0040*/ 	.word	index@(UpdateAdamOptimizer)
        /*0044*/ 	.word	0x00000000


	//----- nvinfo : EIATTR_REGCOUNT
	.align		4
.L_11:
        /*0048*/ 	.byte	0x04, 0x2f
        /*004a*/ 	.short	(.L_13 - .L_12)
	.align		4
.L_12:
        /*004c*/ 	.word	index@(ComputeAccuracy)
        /*0050*/ 	.word	0x0000001c


	//----- nvinfo : EIATTR_FRAME_SIZE
	.align		4
.L_13:
        /*0054*/ 	.byte	0x04, 0x11
        /*0056*/ 	.short	(.L_15 - .L_14)
	.align		4
.L_14:
        /*0058*/ 	.word	index@(ComputeAccuracy)
        /*005c*/ 	.word	0x00000000


	//----- nvinfo : EIATTR_REGCOUNT
	.align		4
.L_15:
        /*0060*/ 	.byte	0x04, 0x2f
        /*0062*/ 	.short	(.L_17 - .L_16)
	.align		4
.L_16:
        /*0064*/ 	.word	index@(ComputeMae)
        /*0068*/ 	.word	0x0000001f


	//----- nvinfo : EIATTR_FRAME_SIZE
	.align		4
.L_17:
        /*006c*/ 	.byte	0x04, 0x11
        /*006e*/ 	.short	(.L_19 - .L_18)
	.align		4
.L_18:
        /*0070*/ 	.word	index@($__internal_11_$__cuda_sm3x_div_rn_noftz_f32_slowpath)
        /*0074*/ 	.word	0x00000000


	//----- nvinfo : EIATTR_FRAME_SIZE
	.align		4
.L_19:
        /*0078*/ 	.byte	0x04, 0x11
        /*007a*/ 	.short	(.L_21 - .L_20)
	.align		4
.L_20:
        /*007c*/ 	.word	index@(ComputeMae)
        /*0080*/ 	.word	0x00000000


	//----- nvinfo : EIATTR_REGCOUNT
	.align		4
.L_21:
        /*0084*/ 	.byte	0x04, 0x2f
        /*0086*/ 	.short	(.L_23 - .L_22)
	.align		4
.L_22:
        /*0088*/ 	.word	index@(ComputeMse)
        /*008c*/ 	.word	0x0000001f


	//----- nvinfo : EIATTR_FRAME_SIZE
	.align		4
.L_23:
        /*0090*/ 	.byte	0x04, 0x11
        /*0092*/ 	.short	(.L_25 - .L_24)
	.align		4
.L_24:
        /*0094*/ 	.word	index@($__internal_10_$__cuda_sm3x_div_rn_noftz_f32_slowpath)
        /*0098*/ 	.word	0x00000000


	//----- nvinfo : EIATTR_FRAME_SIZE
	.align		4
.L_25:
        /*009c*/ 	.byte	0x04, 0x11
        /*009e*/ 	.short	(.L_27 - .L_26)
	.align		4
.L_26:
        /*00a0*/ 	.word	index@(ComputeMse)
        /*00a4*/ 	.word	0x00000000


	//----- nvinfo : EIATTR_REGCOUNT
	.align		4
.L_27:
        /*00a8*/ 	.byte	0x04, 0x2f
        /*00aa*/ 	.short	(.L_29 - .L_28)
	.align		4
.L_28:
        /*00ac*/ 	.word	index@(ComputeSingleAccuracyForCategoricalCrossentropyWithHierarchy)
        /*00b0*/ 	.word	0x00000032


	//----- nvinfo : EIATTR_FRAME_SIZE
	.align		4
.L_29:
        /*00b4*/ 	.byte	0x04, 0x11
        /*00b6*/ 	.short	(.L_31 - .L_30)
	.align		4
.L_30:
        /*00b8*/ 	.word	index@($ComputeSingleAccuracyForCategoricalCrossentropyWithHierarchy$IsAccuratePredictionForCategoricalCrossentropyWithHierarchy)
        /*00bc*/ 	.word	0x00000008


	//----- nvinfo : EIATTR_FRAME_SIZE
	.align		4
.L_31:
        /*00c0*/ 	.byte	0x04, 0x11
        /*00c2*/ 	.short	(.L_33 - .L_32)
	.align		4
.L_32:
        /*00c4*/ 	.word	index@(ComputeSingleAccuracyForCategoricalCrossentropyWithHierarchy)
        /*00c8*/ 	.word	0x00000008


	//----- nvinfo : EIATTR_REGCOUNT
	.align		4
.L_33:
        /*00cc*/ 	.byte	0x04, 0x2f
        /*00ce*/ 	.short	(.L_35 - .L_34)
	.align		4
.L_34:
        /*00d0*/ 	.word	index@(ComputeSoftmaxWithHierarchy)
        /*00d4*/ 	.word	0x00000038


	//----- nvinfo : EIATTR_FRAME_SIZE
	.align		4
.L_35:
        /*00d8*/ 	.byte	0x04, 0x11
        /*00da*/ 	.short	(.L_37 - .L_36)
	.align		4
.L_36:
        /*00dc*/ 	.word	index@($__internal_9_$__cuda_sm3x_div_rn_noftz_f32_slowpath)
        /*00e0*/ 	.word	0x00000008


	//----- nvinfo : EIATTR_FRAME_SIZE
	.align		4
.L_37:
        /*00e4*/ 	.byte	0x04, 0x11
        /*00e6*/ 	.short	(.L_39 - .L_38)
	.align		4
.L_38:
        /*00e8*/ 	.word	index@($ComputeSoftmaxWithHierarchy$SoftmaxWithHierarchy)
        /*00ec*/ 	.word	0x00000008


	//----- nvinfo : EIATTR_FRAME_SIZE
	.align		4
.L_39:
        /*00f0*/ 	.byte	0x04, 0x11
        /*00f2*/ 	.short	(.L_41 - .L_40)
	.align		4
.L_40:
        /*00f4*/ 	.word	index@(ComputeSoftmaxWithHierarchy)
        /*00f8*/ 	.word	0x00000008


	//----- nvinfo : EIATTR_REGCOUNT
	.align		4
.L_41:
        /*00fc*/ 	.byte	0x04, 0x2f
        /*00fe*/ 	.short	(.L_43 - .L_42)
	.align		4
.L_42:
        /*0100*/ 	.word	index@(ComputeSoftmaxGradientWitHierarchy)
        /*0104*/ 	.word	0x0000000e


	//----- nvinfo : EIATTR_FRAME_SIZE
	.align		4
.L_43:
        /*0108*/ 	.byte	0x04, 0x11
        /*010a*/ 	.short	(.L_45 - .L_44)
	.align		4
.L_44:
        /*010c*/ 	.word	index@(ComputeSoftmaxGradientWitHierarchy)
        /*0110*/ 	.word	0x00000000


	//----- nvinfo : EIATTR_REGCOUNT
	.align		4
.L_45:
        /*0114*/ 	.byte	0x04, 0x2f
        /*0116*/ 	.short	(.L_47 - .L_46)
	.align		4
.L_46:
        /*0118*/ 	.word	index@(SwishGradient)
        /*011c*/ 	.word	0x00000012


	//----- nvinfo : EIATTR_FRAME_SIZE
	.align		4
.L_47:
        /*0120*/ 	.byte	0x04, 0x11
        /*0122*/ 	.short	(.L_49 - .L_48)
	.align		4
.L_48:
        /*0124*/ 	.word	index@($__internal_8_$__cuda_sm3x_div_rn_noftz_f32_slowpath)
        /*0128*/ 	.word	0x00000000


	//----- nvinfo : EIATTR_FRAME_SIZE
	.align		4
.L_49:
        /*012c*/ 	.byte	0x04, 0x11
        /*012e*/ 	.short	(.L_51 - .L_50)
	.align		4
.L_50:
        /*0130*/ 	.word	index@(SwishGradient)
        /*0134*/ 	.word	0x00000000


	//----- nvinfo : EIATTR_REGCOUNT
	.align		4
.L_51:
        /*0138*/ 	.byte	0x04, 0x2f
        /*013a*/ 	.short	(.L_53 - .L_52)
	.align		4
.L_52:
        /*013c*/ 	.word	index@(ComputeLn)
        /*0140*/ 	.word	0x0000000a


	//----- nvinfo : EIATTR_FRAME_SIZE
	.align		4
.L_53:
        /*0144*/ 	.byte	0x04, 0x11
        /*0146*/ 	.short	(.L_55 - .L_54)
	.align		4
.L_54:
        /*0148*/ 	.word	index@(ComputeLn)
        /*014c*/ 	.word	0x00000000


	//----- nvinfo : EIATTR_REGCOUNT
	.align		4
.L_55:
        /*0150*/ 	.byte	0x04, 0x2f
        /*0152*/ 	.short	(.L_57 - .L_56)
	.align		4
.L_56:
        /*0154*/ 	.word	index@(LnGradient)
        /*0158*/ 	.word	0x00000010


	//----- nvinfo : EIATTR_FRAME_SIZE
	.align		4
.L_57:
        /*015c*/ 	.byte	0x04, 0x11
        /*015e*/ 	.short	(.L_59 - .L_58)
	.align		4
.L_58:
        /*0160*/ 	.word	index@($__internal_7_$__cuda_sm3x_div_rn_noftz_f32_slowpath)
        /*0164*/ 	.word	0x00000000


	//----- nvinfo : EIATTR_FRAME_SIZE
	.align		4
.L_59:
        /*0168*/ 	.byte	0x04, 0x11
        /*016a*/ 	.short	(.L_61 - .L_60)
	.align		4
.L_60:
        /*016c*/ 	.word	index@(LnGradient)
        /*0170*/ 	.word	0x00000000


	//----- nvinfo : EIATTR_REGCOUNT
	.align		4
.L_61:
        /*0174*/ 	.byte	0x04, 0x2f
        /*0176*/ 	.short	(.L_63 - .L_62)
	.align		4
.L_62:
        /*0178*/ 	.word	index@(MultiplyEachRowIntoSingleValue)
        /*017c*/ 	.word	0x0000001d


	//----- nvinfo : EIATTR_FRAME_SIZE
	.align		4
.L_63:
        /*0180*/ 	.byte	0x04, 0x11
        /*0182*/ 	.short	(.L_65 - .L_64)
	.align		4
.L_64:
        /*0184*/ 	.word	index@(MultiplyEachRowIntoSingleValue)
        /*0188*/ 	.word	0x00000000


	//----- nvinfo : EIATTR_REGCOUNT
	.align		4
.L_65:
        /*018c*/ 	.byte	0x04, 0x2f
        /*018e*/ 	.short	(.L_67 - .L_66)
	.align		4
.L_66:
        /*0190*/ 	.word	index@(ApplyZeroPaddingForRowId)
        /*0194*/ 	.word	0x00000018


	//----- nvinfo : EIATTR_FRAME_SIZE
	.align		4
.L_67:
        /*0198*/ 	.byte	0x04, 0x11
        /*019a*/ 	.short	(.L_69 - .L_68)
	.align		4
.L_68:
        /*019c*/ 	.word	index@(ApplyZeroPaddingForRowId)
        /*01a0*/ 	.word	0x00000000


	//----- nvinfo : EIATTR_REGCOUNT
	.align		4
.L_69:
        /*01a4*/ 	.byte	0x04, 0x2f
        /*01a6*/ 	.short	(.L_71 - .L_70)
	.align		4
.L_70:
        /*01a8*/ 	.word	index@(WordEmbeddingForwardPropagation)
        /*01ac*/ 	.word	0x0000001c


	//----- nvinfo : EIATTR_FRAME_SIZE
	.align		4
.L_71:
        /*01b0*/ 	.byte	0x04, 0x11
        /*01b2*/ 	.short	(.L_73 - .L_72)
	.align		4
.L_72:
        /*01b4*/ 	.word	index@(WordEmbeddingForwardPropagation)
        /*01b8*/ 	.word	0x00000000


	//----- nvinfo : EIATTR_REGCOUNT
	.align		4
.L_73:
        /*01bc*/ 	.byte	0x04, 0x2f
        /*01be*/ 	.short	(.L_75 - .L_74)
	.align		4
.L_74:
        /*01c0*/ 	.word	index@(WordEmbeddingBackwardPropagation)
        /*01c4*/ 	.word	0x0000001e


	//----- nvinfo : EIATTR_FRAME_SIZE
	.align		4
.L_75:
        /*01c8*/ 	.byte	0x04, 0x11
        /*01ca*/ 	.short	(.L_77 - .L_76)
	.align		4
.L_76:
        /*01cc*/ 	.word	index@(WordEmbeddingBackwardPropagation)
        /*01d0*/ 	.word	0x00000000


	//----- nvinfo : EIATTR_REGCOUNT
	.align		4
.L_77:
        /*01d4*/ 	.byte	0x04, 0x2f
        /*01d6*/ 	.short	(.L_79 - .L_78)
	.align		4
.L_78:
        /*01d8*/ 	.word	index@(YOLOV3Forward)
        /*01dc*/ 	.word	0x0000001d


	//----- nvinfo : EIATTR_FRAME_SIZE
	.align		4
.L_79:
        /*01e0*/ 	.byte	0x04, 0x11
        /*01e2*/ 	.short	(.L_81 - .L_80)
	.align		4
.L_80:
        /*01e4*/ 	.word	index@($__internal_6_$__cuda_sm20_rcp_rn_f32_slowpath)
        /*01e8*/ 	.word	0x00000000


	//----- nvinfo : EIATTR_FRAME_SIZE
	.align		4
.L_81:
        /*01ec*/ 	.byte	0x04, 0x11
        /*01ee*/ 	.short	(.L_83 - .L_82)
	.align		4
.L_82:
        /*01f0*/ 	.word	index@(YOLOV3Forward)
        /*01f4*/ 	.word	0x00000000


	//----- nvinfo : EIATTR_REGCOUNT
	.align		4
.L_83:
        /*01f8*/ 	.byte	0x04, 0x2f
        /*01fa*/ 	.short	(.L_85 - .L_84)
	.align		4
.L_84:
        /*01fc*/ 	.word	index@(UpSampling2D)
        /*0200*/ 	.word	0x0000001e


	//----- nvinfo : EIATTR_FRAME_SIZE
	.align		4
.L_85:
        /*0204*/ 	.byte	0x04, 0x11
        /*0206*/ 	.short	(.L_87 - .L_86)
	.align		4
.L_86:
        /*0208*/ 	.word	index@(UpSampling2D)
        /*020c*/ 	.word	0x00000000


	//----- nvinfo : EIATTR_REGCOUNT
	.align		4
.L_87:
        /*0210*/ 	.byte	0x04, 0x2f
        /*0212*/ 	.short	(.L_89 - .L_88)
	.align		4
.L_88:
        /*0214*/ 	.word	index@(BinaryCrossentropyLoss)
        /*0218*/ 	.word	0x0000001c


	//----- nvinfo : EIATTR_FRAME_SIZE
	.align		4
.L_89:
        /*021c*/ 	.byte	0x04, 0x11
        /*021e*/ 	.short	(.L_91 - .L_90)
	.align		4
.L_90:
        /*0220*/ 	.word	index@($__internal_5_$__cuda_sm3x_div_rn_noftz_f32_slowpath)
        /*0224*/ 	.word	0x00000000


	//----- nvinfo : EIATTR_FRAME_SIZE
	.align		4
.L_91:
        /*0228*/ 	.byte	0x04, 0x11
        /*022a*/ 	.short	(.L_93 - .L_92)
	.align		4
.L_92:
        /*022c*/ 	.word	index@(BinaryCrossentropyLoss)
        /*0230*/ 	.word	0x00000000


	//----- nvinfo : EIATTR_REGCOUNT
	.align		4
.L_93:
        /*0234*/ 	.byte	0x04, 0x2f
        /*0236*/ 	.short	(.L_95 - .L_94)
	.align		4
.L_94:
        /*0238*/ 	.word	index@(CategoricalCrossentropyLoss)
        /*023c*/ 	.word	0x00000018


	//----- nvinfo : EIATTR_FRAME_SIZE
	.align		4
.L_95:
        /*0240*/ 	.byte	0x04, 0x11
        /*0242*/ 	.short	(.L_97 - .L_96)
	.align		4
.L_96:
        /*0244*/ 	.word	index@(CategoricalCrossentropyLoss)
        /*0248*/ 	.word	0x00000000


	//----- nvinfo : EIATTR_REGCOUNT
	.align		4
.L_97:
        /*024c*/ 	.byte	0x04, 0x2f
        /*024e*/ 	.short	(.L_99 - .L_98)
	.align		4
.L_98:
        /*0250*/ 	.word	index@(CategoricalCrossentropyWithHierarchyLoss)
        /*0254*/ 	.word	0x00000012


	//----- nvinfo : EIATTR_FRAME_SIZE
	.align		4
.L_99:
        /*0258*/ 	.byte	0x04, 0x11
        /*025a*/ 	.short	(.L_101 - .L_100)
	.align		4
.L_100:
        /*025c*/ 	.word	index@(CategoricalCrossentropyWithHierarchyLoss)
        /*0260*/ 	.word	0x00000000


	//----- nvinfo : EIATTR_REGCOUNT
	.align		4
.L_101:
        /*0264*/ 	.byte	0x04, 0x2f
        /*0266*/ 	.short	(.L_103 - .L_102)
	.align		4
.L_102:
        /*0268*/ 	.word	index@(CategoricalCrossentropyWithHierarchyGradient)
        /*026c*/ 	.word	0x00000012


	//----- nvinfo : EIATTR_FRAME_SIZE
	.align		4
.L_103:
        /*0270*/ 	.byte	0x04, 0x11
        /*0272*/ 	.short	(.L_105 - .L_104)
	.align		4
.L_104:
        /*0274*/ 	.word	index@(CategoricalCrossentropyWithHierarchyGradient)
        /*0278*/ 	.word	0x00000000


	//----- nvinfo : EIATTR_REGCOUNT
	.align		4
.L_105:
        /*027c*/ 	.byte	0x04, 0x2f
        /*027e*/ 	.short	(.L_107 - .L_106)
	.align		4
.L_106:
        /*0280*/ 	.word	index@(HuberLoss)
        /*0284*/ 	.word	0x00000020


	//----- nvinfo : EIATTR_FRAME_SIZE
	.align		4
.L_107:
        /*0288*/ 	.byte	0x04, 0x11
        /*028a*/ 	.short	(.L_109 - .L_108)
	.align		4
.L_108:
        /*028c*/ 	.word	index@(HuberLoss)
        /*0290*/ 	.word	0x00000000


	//----- nvinfo : EIATTR_REGCOUNT
	.align		4
.L_109:
        /*0294*/ 	.byte	0x04, 0x2f
        /*0296*/ 	.short	(.L_111 - .L_110)
	.align		4
.L_110:
        /*0298*/ 	.word	index@(HuberGradient)
        /*029c*/ 	.word	0x0000001b


	//----- nvinfo : EIATTR_FRAME_SIZE
	.align		4
.L_111:
        /*02a0*/ 	.byte	0x04, 0x11
        /*02a2*/ 	.short	(.L_113 - .L_112)
	.align		4
.L_112:
        /*02a4*/ 	.word	index@($__internal_4_$__cuda_sm3x_div_rn_noftz_f32_slowpath)
        /*02a8*/ 	.word	0x00000000


	//----- nvinfo : EIATTR_FRAME_SIZE
	.align		4
.L_113:
        /*02ac*/ 	.byte	0x04, 0x11
        /*02ae*/ 	.short	(.L_115 - .L_114)
	.align		4
.L_114:
        /*02b0*/ 	.word	index@(HuberGradient)
        /*02b4*/ 	.word	0x00000000


	//----- nvinfo : EIATTR_REGCOUNT
	.align		4
.L_115:
        /*02b8*/ 	.byte	0x04, 0x2f
        /*02ba*/ 	.short	(.L_117 - .L_116)
	.align		4
.L_116:
        /*02bc*/ 	.word	index@(MseLoss)
        /*02c0*/ 	.word	0x0000001f


	//----- nvinfo : EIATTR_FRAME_SIZE
	.align		4
.L_117:
        /*02c4*/ 	.byte	0x04, 0x11
        /*02c6*/ 	.short	(.L_119 - .L_118)
	.align		4
.L_118:
        /*02c8*/ 	.word	index@($__internal_3_$__cuda_sm3x_div_rn_noftz_f32_slowpath)
        /*02cc*/ 	.word	0x00000000


	//----- nvinfo : EIATTR_FRAME_SIZE
	.align		4
.L_119:
        /*02d0*/ 	.byte	0x04, 0x11
        /*02d2*/ 	.short	(.L_121 - .L_120)
	.align		4
.L_120:
        /*02d4*/ 	.word	index@(MseLoss)
        /*02d8*/ 	.word	0x00000000


	//----- nvinfo : EIATTR_REGCOUNT
	.align		4
.L_121:
        /*02dc*/ 	.byte	0x04, 0x2f
        /*02de*/ 	.short	(.L_123 - .L_122)
	.align		4
.L_122:
        /*02e0*/ 	.word	index@(MseGradient)
        /*02e4*/ 	.word	0x0000001b


	//----- nvinfo : EIATTR_FRAME_SIZE
	.align		4
.L_123:
        /*02e8*/ 	.byte	0x04, 0x11
        /*02ea*/ 	.short	(.L_125 - .L_124)
	.align		4
.L_124:
        /*02ec*/ 	.word	index@($__internal_2_$__cuda_sm3x_div_rn_noftz_f32_slowpath)
        /*02f0*/ 	.word	0x00000000


	//----- nvinfo : EIATTR_FRAME_SIZE
	.align		4
.L_125:
        /*02f4*/ 	.byte	0x04, 0x11
        /*02f6*/ 	.short	(.L_127 - .L_126)
	.align		4
.L_126:
        /*02f8*/ 	.word	index@(MseGradient)
        /*02fc*/ 	.word	0x00000000


	//----- nvinfo : EIATTR_REGCOUNT
	.align		4
.L_127:
        /*0300*/ 	.byte	0x04, 0x2f
        /*0302*/ 	.short	(.L_129 - .L_128)
	.align		4
.L_128:
        /*0304*/ 	.word	index@(MseOfLogLoss)
        /*0308*/ 	.word	0x0000001e


	//----- nvinfo : EIATTR_FRAME_SIZE
	.align		4
.L_129:
        /*030c*/ 	.byte	0x04, 0x11
        /*030e*/ 	.short	(.L_131 - .L_130)
	.align		4
.L_130:
        /*0310*/ 	.word	index@($__internal_1_$__cuda_sm3x_div_rn_noftz_f32_slowpath)
        /*0314*/ 	.word	0x00000000


	//----- nvinfo : EIATTR_FRAME_SIZE
	.align		4
.L_131:
        /*0318*/ 	.byte	0x04, 0x11
        /*031a*/ 	.short	(.L_133 - .L_132)
	.align		4
.L_132:
        /*031c*/ 	.word	index@(MseOfLogLoss)
        /*0320*/ 	.word	0x00000000


	//----- nvinfo : EIATTR_REGCOUNT
	.align		4
.L_133:
        /*0324*/ 	.byte	0x04, 0x2f
        /*0326*/ 	.short	(.L_135 - .L_134)
	.align		4
.L_134:
        /*0328*/ 	.word	index@(MseOfLogGradient)
        /*032c*/ 	.word	0x00000016


	//----- nvinfo : EIATTR_FRAME_SIZE
	.align		4
.L_135:
        /*0330*/ 	.byte	0x04, 0x11
        /*0332*/ 	.short	(.L_137 - .L_136)
	.align		4
.L_136:
        /*0334*/ 	.word	index@($__internal_0_$__cuda_sm3x_div_rn_noftz_f32_slowpath)
        /*0338*/ 	.word	0x00000000


	//----- nvinfo : EIATTR_FRAME_SIZE
	.align		4
.L_137:
        /*033c*/ 	.byte	0x04, 0x11
        /*033e*/ 	.short	(.L_139 - .L_138)
	.align		4
.L_138:
        /*0340*/ 	.word	index@(MseOfLogGradient)
        /*0344*/ 	.word	0x00000000


	//----- nvinfo : EIATTR_REGCOUNT
	.align		4
.L_139:
        /*0348*/ 	.byte	0x04, 0x2f
        /*034a*/ 	.short	(.L_141 - .L_140)
	.align		4
.L_140:
        /*034c*/ 	.word	index@(LinearFunction)
        /*0350*/ 	.word	0x0000000c


	//----- nvinfo : EIATTR_FRAME_SIZE
	.align		4
.L_141:
        /*0354*/ 	.byte	0x04, 0x11
        /*0356*/ 	.short	(.L_143 - .L_142)
	.align		4
.L_142:
        /*0358*/ 	.word	index@(LinearFunction)
        /*035c*/ 	.word	0x00000000


	//----- nvinfo : EIATTR_REGCOUNT
	.align		4
.L_143:
        /*0360*/ 	.byte	0x04, 0x2f
        /*0362*/ 	.short	(.L_145 - .L_144)
	.align		4
.L_144:
        /*0364*/ 	.word	index@(Concatenate)
        /*0368*/ 	.word	0x0000000c


	//----- nvinfo : EIATTR_FRAME_SIZE
	.align		4
.L_145:
        /*036c*/ 	.byte	0x04, 0x11
        /*036e*/ 	.short	(.L_147 - .L_146)
	.align		4
.L_146:
        /*0370*/ 	.word	index@(Concatenate)
        /*0374*/ 	.word	0x00000000


	//----- nvinfo : EIATTR_REGCOUNT
	.align		4
.L_147:
        /*0378*/ 	.byte	0x04, 0x2f
        /*037a*/ 	.short	(.L_149 - .L_148)
	.align		4
.L_148:
        /*037c*/ 	.word	index@(Concatenate3)
        /*0380*/ 	.word	0x0000000e


	//----- nvinfo : EIATTR_FRAME_SIZE
	.align		4
.L_149:
        /*0384*/ 	.byte	0x04, 0x11
        /*0386*/ 	.short	(.L_151 - .L_150)
	.align		4
.L_150:
        /*0388*/ 	.word	index@(Concatenate3)
        /*038c*/ 	.word	0x00000000


	//----- nvinfo : EIATTR_REGCOUNT
	.align		4
.L_151:
        /*0390*/ 	.byte	0x04, 0x2f
        /*0392*/ 	.short	(.L_153 - .L_152)
	.align		4
.L_152:
        /*0394*/ 	.word	index@(Split)
        /*0398*/ 	.word	0x0000000c


	//----- nvinfo : EIATTR_FRAME_SIZE
	.align		4
.L_153:
        /*039c*/ 	.byte	0x04, 0x11
        /*039e*/ 	.short	(.L_155 - .L_154)
	.align		4
.L_154:
        /*03a0*/ 	.word	index@(Split)
        /*03a4*/ 	.word	0x00000000


	//----- nvinfo : EIATTR_REGCOUNT
	.align		4
.L_155:
        /*03a8*/ 	.byte	0x04, 0x2f
        /*03aa*/ 	.short	(.L_157 - .L_156)
	.align		4
.L_156:
        /*03ac*/ 	.word	index@(Split3)
        /*03b0*/ 	.word	0x0000000b


	//----- nvinfo : EIATTR_FRAME_SIZE
	.align		4
.L_157:
        /*03b4*/ 	.byte	0x04, 0x11
        /*03b6*/ 	.short	(.L_159 - .L_158)
	.align		4
.L_158:
        /*03b8*/ 	.word	index@(Split3)
        /*03bc*/ 	.word	0x00000000


	//----- nvinfo : EIATTR_REGCOUNT
	.align		4
.L_159:
        /*03c0*/ 	.byte	0x04, 0x2f
        /*03c2*/ 	.short	(.L_161 - .L_160)
	.align		4
.L_160:
        /*03c4*/ 	.word	index@(Switch_First_2_axis)
        /*03c8*/ 	.word	0x0000000e


	//----- nvinfo : EIATTR_FRAME_SIZE
	.align		4
.L_161:
        /*03cc*/ 	.byte	0x04, 0x11
        /*03ce*/ 	.short	(.L_163 - .L_162)
	.align		4
.L_162:
        /*03d0*/ 	.word	index@(Switch_First_2_axis)
        /*03d4*/ 	.word	0x00000000


	//----- nvinfo : EIATTR_MIN_STACK_SIZE
	.align		4
.L_163:
        /*03d8*/ 	.byte	0x04, 0x12
        /*03da*/ 	.short	(.L_165 - .L_164)
	.align		4
.L_164:
        /*03dc*/ 	.word	index@(Switch_First_2_axis)
        /*03e0*/ 	.word	0x00000000


	//----- nvinfo : EIATTR_MIN_STACK_SIZE
	.align		4
.L_165:
        /*03e4*/ 	.byte	0x04, 0x12
        /*03e6*/ 	.short	(.L_167 - .L_166)
	.align		4
.L_166:
        /*03e8*/ 	.word	index@(Split3)
        /*03ec*/ 	.word	0x00000000


	//----- nvinfo : EIATTR_MIN_STACK_SIZE
	.align		4
.L_167:
        /*03f0*/ 	.byte	0x04, 0x12
        /*03f2*/ 	.short	(.L_169 - .L_168)
	.align		4
.L_168:
        /*03f4*/ 	.word	index@(Split)
        /*03f8*/ 	.word	0x00000000


	//----- nvinfo : EIATTR_MIN_STACK_SIZE
	.align		4
.L_169:
        /*03fc*/ 	.byte	0x04, 0x12
        /*03fe*/ 	.short	(.L_171 - .L_170)
	.align		4
.L_170:
        /*0400*/ 	.word	index@(Concatenate3)
        /*0404*/ 	.word	0x00000000


	//----- nvinfo : EIATTR_MIN_STACK_SIZE
	.align		4
.L_171:
        /*0408*/ 	.byte	0x04, 0x12
        /*040a*/ 	.short	(.L_173 - .L_172)
	.align		4
.L_172:
        /*040c*/ 	.word	index@(Concatenate)
        /*0410*/ 	.word	0x00000000


	//----- nvinfo : EIATTR_MIN_STACK_SIZE
	.align		4
.L_173:
        /*0414*/ 	.byte	0x04, 0x12
        /*0416*/ 	.short	(.L_175 - .L_174)
	.align		4
.L_174:
        /*0418*/ 	.word	index@(LinearFunction)
        /*041c*/ 	.word	0x00000000


	//----- nvinfo : EIATTR_MIN_STACK_SIZE
	.align		4
.L_175:
        /*0420*/ 	.byte	0x04, 0x12
        /*0422*/ 	.short	(.L_177 - .L_176)
	.align		4
.L_176:
        /*0424*/ 	.word	index@(MseOfLogGradient)
        /*0428*/ 	.word	0x00000000


	//----- nvinfo : EIATTR_MIN_STACK_SIZE
	.align		4
.L_177:
        /*042c*/ 	.byte	0x04, 0x12
        /*042e*/ 	.short	(.L_179 - .L_178)
	.align		4
.L_178:
        /*0430*/ 	.word	index@(MseOfLogLoss)
        /*0434*/ 	.word	0x00000000


	//----- nvinfo : EIATTR_MIN_STACK_SIZE
	.align		4
.L_179:
        /*0438*/ 	.byte	0x04, 0x12
        /*043a*/ 	.short	(.L_181 - .L_180)
	.align		4
.L_180:
        /*043c*/ 	.word	index@(MseGradient)
        /*0440*/ 	.word	0x00000000


	//----- nvinfo : EIATTR_MIN_STACK_SIZE
	.align		4
.L_181:
        /*0444*/ 	.byte	0x04, 0x12
        /*0446*/ 	.short	(.L_183 - .L_182)
	.align		4
.L_182:
        /*0448*/ 	.word	index@(MseLoss)
        /*044c*/ 	.word	0x00000000


	//----- nvinfo : EIATTR_MIN_STACK_SIZE
	.align		4
.L_183:
        /*0450*/ 	.byte	0x04, 0x12
        /*0452*/ 	.short	(.L_185 - .L_184)
	.align		4
.L_184:
        /*0454*/ 	.word	index@(HuberGradient)
        /*0458*/ 	.word	0x00000000


	//----- nvinfo : EIATTR_MIN_STACK_SIZE
	.align		4
.L_185:
        /*045c*/ 	.byte	0x04, 0x12
        /*045e*/ 	.short	(.L_187 - .L_186)
	.align		4
.L_186:
        /*0460*/ 	.word	index@(HuberLoss)
        /*0464*/ 	.word	0x00000000


	//----- nvinfo : EIATTR_MIN_STACK_SIZE
	.align		4
.L_187:
        /*0468*/ 	.byte	0x04, 0x12
        /*046a*/ 	.short	(.L_189 - .L_188)
	.align		4
.L_188:
        /*046c*/ 	.word	index@(CategoricalCrossentropyWithHierarchyGradient)
        /*0470*/ 	.word	0x00000000


	//----- nvinfo : EIATTR_MIN_STACK_SIZE
	.align		4
.L_189:
        /*0474*/ 	.byte	0x04, 0x12
        /*0476*/ 	.short	(.L_191 - .L_190)
	.align		4
.L_190:
        /*0478*/ 	.word	index@(CategoricalCrossentropyWithHierarchyLoss)
        /*047c*/ 	.word	0x00000000


	//----- nvinfo : EIATTR_MIN_STACK_SIZE
	.align		4
.L_191:
        /*0480*/ 	.byte	0x04, 0x12
        /*0482*/ 	.short	(.L_193 - .L_192)
	.align		4
.L_192:
        /*0484*/ 	.word	index@(CategoricalCrossentropyLoss)
        /*0488*/ 	.word	0x00000000


	//----- nvinfo : EIATTR_MIN_STACK_SIZE
	.align		4
.L_193:
        /*048c*/ 	.byte	0x04, 0x12
        /*048e*/ 	.short	(.L_195 - .L_194)
	.align		4
.L_194:
        /*0490*/ 	.word	index@(BinaryCrossentropyLoss)
        /*0494*/ 	.word	0x00000000


	//----- nvinfo : EIATTR_MIN_STACK_SIZE
	.align		4
.L_195:
        /*0498*/ 	.byte	0x04, 0x12
        /*049a*/ 	.short	(.L_197 - .L_196)
	.align		4
.L_196:
        /*049c*/ 	.word	index@(UpSampling2D)
        /*04a0*/ 	.word	0x00000000


	//----- nvinfo : EIATTR_MIN_STACK_SIZE
	.align		4
.L_197:
        /*04a4*/ 	.byte	0x04, 0x12
        /*04a6*/ 	.short	(.L_199 - .L_198)
	.align		4
.L_198:
        /*04a8*/ 	.word	index@(YOLOV3Forward)
        /*04ac*/ 	.word	0x00000000


	//----- nvinfo : EIATTR_MIN_STACK_SIZE
	.align		4
.L_199:
        /*04b0*/ 	.byte	0x04, 0x12
        /*04b2*/ 	.short	(.L_201 - .L_200)
	.align		4
.L_200:
        /*04b4*/ 	.word	index@(WordEmbeddingBackwardPropagation)
        /*04b8*/ 	.word	0x00000000


	//----- nvinfo : EIATTR_MIN_STACK_SIZE
	.align		4
.L_201:
        /*04bc*/ 	.byte	0x04, 0x12
        /*04be*/ 	.short	(.L_203 - .L_202)
	.align		4
.L_202:
        /*04c0*/ 	.word	index@(WordEmbeddingForwardPropagation)
        /*04c4*/ 	.word	0x00000000


	//----- nvinfo : EIATTR_MIN_STACK_SIZE
	.align		4
.L_203:
        /*04c8*/ 	.byte	0x04, 0x12
        /*04ca*/ 	.short	(.L_205 - .L_204)
	.align		4
.L_204:
        /*04cc*/ 	.word	index@(ApplyZeroPaddingForRowId)
        /*04d0*/ 	.word	0x00000000


	//----- nvinfo : EIATTR_MIN_STACK_SIZE
	.align		4
.L_205:
        /*04d4*/ 	.byte	0x04, 0x12
        /*04d6*/ 	.short	(.L_207 - .L_206)
	.align		4
.L_206:
        /*04d8*/ 	.word	index@(MultiplyEachRowIntoSingleValue)
        /*04dc*/ 	.word	0x00000000


	//----- nvinfo : EIATTR_MIN_STACK_SIZE
	.align		4
.L_207:
        /*04e0*/ 	.byte	0x04, 0x12
        /*04e2*/ 	.short	(.L_209 - .L_208)
	.align		4
.L_208:
        /*04e4*/ 	.word	index@(LnGradient)
        /*04e8*/ 	.word	0x00000000


	//----- nvinfo : EIATTR_MIN_STACK_SIZE
	.align		4
.L_209:
        /*04ec*/ 	.byte	0x04, 0x12
        /*04ee*/ 	.short	(.L_211 - .L_210)
	.align		4
.L_210:
        /*04f0*/ 	.word	index@(ComputeLn)
        /*04f4*/ 	.word	0x00000000


	//----- nvinfo : EIATTR_MIN_STACK_SIZE
	.align		4
.L_211:
        /*04f8*/ 	.byte	0x04, 0x12
        /*04fa*/ 	.short	(.L_213 - .L_212)
	.align		4
.L_212:
        /*04fc*/ 	.word	index@(SwishGradient)
        /*0500*/ 	.word	0x00000000


	//----- nvinfo : EIATTR_MIN_STACK_SIZE
	.align		4
.L_213:
        /*0504*/ 	.byte	0x04, 0x12
        /*0506*/ 	.short	(.L_215 - .L_214)
	.align		4
.L_214:
        /*0508*/ 	.word	index@(ComputeSoftmaxGradientWitHierarchy)
        /*050c*/ 	.word	0x00000000


	//----- nvinfo : EIATTR_MIN_STACK_SIZE
	.align		4
.L_215:
        /*0510*/ 	.byte	0x04, 0x12
        /*0512*/ 	.short	(.L_217 - .L_216)
	.align		4
.L_216:
        /*0514*/ 	.word	index@(ComputeSoftmaxWithHierarchy)
        /*0518*/ 	.word	0x00000008


	//----- nvinfo : EIATTR_MIN_STACK_SIZE
	.align		4
.L_217:
        /*051c*/ 	.byte	0x04, 0x12
        /*051e*/ 	.short	(.L_219 - .L_218)
	.align		4
.L_218:
        /*0520*/ 	.word	index@(ComputeSingleAccuracyForCategoricalCrossentropyWithHierarchy)
        /*0524*/ 	.word	0x00000008


	//----- nvinfo : EIATTR_MIN_STACK_SIZE
	.align		4
.L_219:
        /*0528*/ 	.byte	0x04, 0x12
        /*052a*/ 	.short	(.L_221 - .L_220)
	.align		4
.L_220:
        /*052c*/ 	.word	index@(ComputeMse)
        /*0530*/ 	.word	0x00000000


	//----- nvinfo : EIATTR_MIN_STACK_SIZE
	.align		4
.L_221:
        /*0534*/ 	.byte	0x04, 0x12
        /*0536*/ 	.short	(.L_223 - .L_222)
	.align		4
.L_222:
        /*0538*/ 	.word	index@(ComputeMae)
        /*053c*/ 	.word	0x00000000


	//----- nvinfo : EIATTR_MIN_STACK_SIZE
	.align		4
.L_223:
        /*0540*/ 	.byte	0x04, 0x12
        /*0542*/ 	.short	(.L_225 - .L_224)
	.align		4
.L_224:
        /*0544*/ 	.word	index@(ComputeAccuracy)
        /*0548*/ 	.word	0x00000000


	//----- nvinfo : EIATTR_MIN_STACK_SIZE
	.align		4
.L_225:
        /*054c*/ 	.byte	0x04, 0x12
        /*054e*/ 	.short	(.L_227 - .L_226)
	.align		4
.L_226:
        /*0550*/ 	.word	index@(UpdateAdamOptimizer)
        /*0554*/ 	.word	0x00000000


	//----- nvinfo : EIATTR_MIN_STACK_SIZE
	.align		4
.L_227:
        /*0558*/ 	.byte	0x04, 0x12
        /*055a*/ 	.short	(.L_229 - .L_228)
	.align		4
.L_228:
        /*055c*/ 	.word	index@(Sum)
        /*0560*/ 	.word	0x00000000
.L_229:


//--------------------- .nv.compat                --------------------------
	.section	.nv.compat,"",@"SHT_CUDA_COMPAT_INFO"
	.align	4
        /*0000*/ 	.byte	0x02, 0x09, 0x00, 0x00, 0x02, 0x02, 0x01, 0x00, 0x02, 0x05, 0x05, 0x00, 0x03, 0x07, 0x01, 0x01
        /*0010*/ 	.byte	0x02, 0x03, 0x00, 0x00, 0x02, 0x06, 0x01, 0x00, 0x04, 0x0b, 0x08, 0x00, 0x01, 0x00, 0x00, 0x00
        /*0020*/ 	.byte	0x00, 0x00, 0x00, 0x00


//--------------------- .nv.info.Switch_First_2_axis --------------------------
	.section	.nv.info.Switch_First_2_axis,"",@"SHT_CUDA_INFO"
	.sectionflags	@""
	.align	4


	//----- nvinfo : EIATTR_CUDA_API_VERSION
	.align		4
        /*0000*/ 	.byte	0x04, 0x37
        /*0002*/ 	.short	(.L_231 - .L_230)
.L_230:
        /*0004*/ 	.word	0x00000082


	//----- nvinfo : EIATTR_KPARAM_INFO
	.align		4
.L_231:
        /*0008*/ 	.byte	0x04, 0x17
        /*000a*/ 	.short	(.L_233 - .L_232)
.L_232:
        /*000c*/ 	.word	0x00000000
        /*0010*/ 	.short	0x0005
        /*0012*/ 	.short	0x0018
        /*0014*/ 	.byte	0x00, 0xf5, 0x21, 0x00


	//----- nvinfo : EIATTR_KPARAM_INFO
	.align		4
.L_233:
        /*0018*/ 	.byte	0x04, 0x17
        /*001a*/ 	.short	(.L_235 - .L_234)
.L_234:
        /*001c*/ 	.word	0x00000000
        /*0020*/ 	.short	0x0004
        /*0022*/ 	.short	0x0010
        /*0024*/ 	.byte	0x00, 0xf5, 0x21, 0x00


	//----- nvinfo : EIATTR_KPARAM_INFO
	.align		4
.L_235:
        /*0028*/ 	.byte	0x04, 0x17
        /*002a*/ 	.short	(.L_237 - .L_236)
.L_236:
        /*002c*/ 	.word	0x00000000
        /*0030*/ 	.short	0x0003
        /*0032*/ 	.short	0x000c
        /*0034*/ 	.byte	0x00, 0xf0, 0x11, 0x00


	//----- nvinfo : EIATTR_KPARAM_INFO
	.align		4
.L_237:
        /*0038*/ 	.byte	0x04, 0x17
        /*003a*/ 	.short	(.L_239 - .L_238)
.L_238:
        /*003c*/ 	.word	0x00000000
        /*0040*/ 	.short	0x0002
        /*0042*/ 	.short	0x0008
        /*0044*/ 	.byte	0x00, 0xf0, 0x11, 0x00


	//----- nvinfo : EIATTR_KPARAM_INFO
	.align		4
.L_239:
        /*0048*/ 	.byte	0x04, 0x17
        /*004a*/ 	.short	(.L_241 - .L_240)
.L_240:
        /*004c*/ 	.word	0x00000000
        /*0050*/ 	.short	0x0001
        /*0052*/ 	.short	0x0004
        /*0054*/ 	.byte	0x00, 0xf0, 0x11, 0x00


	//----- nvinfo : EIATTR_KPARAM_INFO
	.align		4
.L_241:
        /*0058*/ 	.byte	0x04, 0x17
        /*005a*/ 	.short	(.L_243 - .L_242)
.L_242:
        /*005c*/ 	.word	0x00000000
        /*0060*/ 	.short	0x0000
        /*0062*/ 	.short	0x0000
        /*0064*/ 	.byte	0x00, 0xf0, 0x11, 0x00


	//----- nvinfo : EIATTR_SPARSE_MMA_MASK
	.align		4
.L_243:
        /*0068*/ 	.byte	0x03, 0x50
        /*006a*/ 	.short	0x0000


	//----- nvinfo : EIATTR_MAXREG_COUNT
	.align		4
        /*006c*/ 	.byte	0x03, 0x1b
        /*006e*/ 	.short	0x00ff


	//----- nvinfo : EIATTR_MERCURY_ISA_VERSION
	.align		4
        /*0070*/ 	.byte	0x03, 0x5f
        /*0072*/ 	.short	0x0101


	//----- nvinfo : EIATTR_VRC_CTA_INIT_COUNT
	.align		4
        /*0074*/ 	.byte	0x02, 0x4a
	.zero		1
	.zero		1


	//----- nvinfo : EIATTR_EXIT_INSTR_OFFSETS
	.align		4
        /*0078*/ 	.byte	0x04, 0x1c
        /*007a*/ 	.short	(.L_245 - .L_244)


	//   ....[0]....
.L_244:
        /*007c*/ 	.word	0x00000070


	//   ....[1]....
        /*0080*/ 	.word	0x00000480


	//----- nvinfo : EIATTR_CBANK_PARAM_SIZE
	.align		4
.L_245:
        /*0084*/ 	.byte	0x03, 0x19
        /*0086*/ 	.short	0x0020


	//----- nvinfo : EIATTR_PARAM_CBANK
	.align		4
        /*0088*/ 	.byte	0x04, 0x0a
        /*008a*/ 	.short	(.L_247 - .L_246)
	.align		4
.L_246:
        /*008c*/ 	.word	index@(.nv.constant0.Switch_First_2_axis)
        /*0090*/ 	.short	0x0380
        /*0092*/ 	.short	0x0020


	//----- nvinfo : EIATTR_SW_WAR
	.align		4
.L_247:
        /*0094*/ 	.byte	0x04, 0x36
        /*0096*/ 	.short	(.L_249 - .L_248)
.L_248:
        /*0098*/ 	.word	0x00000008
.L_249:


//--------------------- .nv.info.Split3           --------------------------
	.section	.nv.info.Split3,"",@"SHT_CUDA_INFO"
	.sectionflags	@""
	.align	4


	//----- nvinfo : EIATTR_CUDA_API_VERSION
	.align		4
        /*0000*/ 	.byte	0x04, 0x37
        /*0002*/ 	.short	(.L_251 - .L_250)
.L_250:
        /*0004*/ 	.word	0x00000082


	//----- nvinfo : EIATTR_KPARAM_INFO
	.align		4
.L_251:
        /*0008*/ 	.byte	0x04, 0x17
        /*000a*/ 	.short	(.L_253 - .L_252)
.L_252:
        /*000c*/ 	.word	0x00000000
        /*0010*/ 	.short	0x0009
        /*0012*/ 	.short	0x0040
        /*0014*/ 	.byte	0x00, 0xf0, 0x11, 0x00


	//----- nvinfo : EIATTR_KPARAM_INFO
	.align		4
.L_253:
        /*0018*/ 	.byte	0x04, 0x17
        /*001a*/ 	.short	(.L_255 - .L_254)
.L_254:
        /*001c*/ 	.word	0x00000000
        /*0020*/ 	.short	0x0008
        /*0022*/ 	.short	0x0038
        /*0024*/ 	.byte	0x00, 0xf5, 0x21, 0x00


	//----- nvinfo : EIATTR_KPARAM_INFO
	.align		4
.L_255:
        /*0028*/ 	.byte	0x04, 0x17
        /*002a*/ 	.short	(.L_257 - .L_256)
.L_256:
        /*002c*/ 	.word	0x00000000
        /*0030*/ 	.short	0x0007
        /*0032*/ 	.short	0x0030
        /*0034*/ 	.byte	0x00, 0xf0, 0x11, 0x00


	//----- nvinfo : EIATTR_KPARAM_INFO
	.align		4
.L_257:
        /*0038*/ 	.byte	0x04, 0x17
        /*003a*/ 	.short	(.L_259 - .L_258)
.L_258:
        /*003c*/ 	.word	0x00000000
        /*0040*/ 	.short	0x0006
        /*0042*/ 	.short	0x0028
        /*0044*/ 	.byte	0x00, 0xf5, 0x21, 0x00


	//----- nvinfo : EIATTR_KPARAM_INFO
	.align		4
.L_259:
        /*0048*/ 	.byte	0x04, 0x17
        /*004a*/ 	.short	(.L_261 - .L_260)
.L_260:
        /*004c*/ 	.word	0x00000000
        /*0050*/ 	.short	0x0005
        /*0052*/ 	.short	0x0020
        /*0054*/ 	.byte	0x00, 0xf0, 0x11, 0x00


	//----- nvinfo : EIATTR_KPARAM_INFO
	.align		4
.L_261:
        /*0058*/ 	.byte	0x04, 0x17
        /*005a*/ 	.short	(.L_263 - .L_262)
.L_262:
        /*005c*/ 	.word	0x00000000
        /*0060*/ 	.short	0x0004
        /*0062*/ 	.short	0x0018
        /*0064*/ 	.byte	0x00, 0xf5, 0x21, 0x00


	//----- nvinfo : EIATTR_KPARAM_INFO
	.align		4
.L_263:
        /*0068*/ 	.byte	0x04, 0x17
        /*006a*/ 	.short	(.L_265 - .L_264)
.L_264:
        /*006c*/ 	.word	0x00000000
        /*0070*/ 	.short	0x0003
        /*0072*/ 	.short	0x0010
        /*0074*/ 	.byte	0x00, 0xf0, 0x11, 0x00


	//----- nvinfo : EIATTR_KPARAM_INFO
	.align		4
.L_265:
        /*0078*/ 	.byte	0x04, 0x17
        /*007a*/ 	.short	(.L_267 - .L_266)
.L_266:
        /*007c*/ 	.word	0x00000000
        /*0080*/ 	.short	0x0002
        /*0082*/ 	.short	0x0008
        /*0084*/ 	.byte	0x00, 0xf5, 0x21, 0x00


	//----- nvinfo : EIATTR_KPARAM_INFO
	.align		4
.L_267:
        /*0088*/ 	.byte	0x04, 0x17
        /*008a*/ 	.short	(.L_269 - .L_268)
.L_268:
        /*008c*/ 	.word	0x00000000
        /*0090*/ 	.short	0x0001
        /*0092*/ 	.short	0x0004
        /*0094*/ 	.byte	0x00, 0xf0, 0x11, 0x00


	//----- nvinfo : EIATTR_KPARAM_INFO
	.align		4
.L_269:
        /*0098*/ 	.byte	0x04, 0x17
        /*009a*/ 	.short	(.L_271 - .L_270)
.L_270:
        /*009c*/ 	.word	0x00000000
        /*00a0*/ 	.short	0x0000
        /*00a2*/ 	.short	0x0000
        /*00a4*/ 	.byte	0x00, 0xf0, 0x11, 0x00


	//----- nvinfo : EIATTR_SPARSE_MMA_MASK
	.align		4
.L_271:
        /*00a8*/ 	.byte	0x03, 0x50
        /*00aa*/ 	.short	0x0000


	//----- nvinfo : EIATTR_MAXREG_COUNT
	.align		4
        /*00ac*/ 	.byte	0x03, 0x1b
        /*00ae*/ 	.short	0x00ff


	//----- nvinfo : EIATTR_MERCURY_ISA_VERSION
	.align		4
        /*00b0*/ 	.byte	0x03, 0x5f
        /*00b2*/ 	.short	0x0101


	//----- nvinfo : EIATTR_VRC_CTA_INIT_COUNT
	.align		4
        /*00b4*/ 	.byte	0x02, 0x4a
	.zero		1
	.zero		1


	//----- nvinfo : EIATTR_EXIT_INSTR_OFFSETS
	.align		4
        /*00b8*/ 	.byte	0x04, 0x1c
        /*00ba*/ 	.short	(.L_273 - .L_272)


	//   ....[0]....
.L_272:
        /*00bc*/ 	.word	0x00000070


	//   ....[1]....
        /*00c0*/ 	.word	0x000002e0


	//   ....[2]....
        /*00c4*/ 	.word	0x000003b0


	//   ....[3]....
        /*00c8*/ 	.word	0x00000450


	//----- nvinfo : EIATTR_CRS_STACK_SIZE
	.align		4
.L_273:
        /*00cc*/ 	.byte	0x04, 0x1e
        /*00ce*/ 	.short	(.L_275 - .L_274)
.L_274:
        /*00d0*/ 	.word	0x00000000


	//----- nvinfo : EIATTR_CBANK_PARAM_SIZE
	.align		4
.L_275:
        /*00d4*/ 	.byte	0x03, 0x19
        /*00d6*/ 	.short	0x0044


	//----- nvinfo : EIATTR_PARAM_CBANK
	.align		4
        /*00d8*/ 	.byte	0x04, 0x0a
        /*00da*/ 	.short	(.L_277 - .L_276)
	.align		4
.L_276:
        /*00dc*/ 	.word	index@(.nv.constant0.Split3)
        /*00e0*/ 	.short	0x0380
        /*00e2*/ 	.short	0x0044


	//----- nvinfo : EIATTR_SW_WAR
	.align		4
.L_277:
        /*00e4*/ 	.byte	0x04, 0x36
        /*00e6*/ 	.short	(.L_279 - .L_278)
.L_278:
        /*00e8*/ 	.word	0x00000008
.L_279:


//--------------------- .nv.info.Split            --------------------------
	.section	.nv.info.Split,"",@"SHT_CUDA_INFO"
	.sectionflags	@""
	.align	4


	//----- nvinfo : EIATTR_CUDA_API_VERSION
	.align		4
        /*0000*/ 	.byte	0x04, 0x37
        /*0002*/ 	.short	(.L_281 - .L_280)
.L_280:
        /*0004*/ 	.word	0x00000082


	//----- nvinfo : EIATTR_KPARAM_INFO
	.align		4
.L_281:
        /*0008*/ 	.byte	0x04, 0x17
        /*000a*/ 	.short	(.L_283 - .L_282)
.L_282:
        /*000c*/ 	.word	0x00000000
        /*0010*/ 	.short	0x0007
        /*0012*/ 	.short	0x0030
        /*0014*/ 	.byte	0x00, 0xf0, 0x11, 0x00


	//----- nvinfo : EIATTR_KPARAM_INFO
	.align		4
.L_283:
        /*0018*/ 	.byte	0x04, 0x17
        /*001a*/ 	.short	(.L_285 - .L_284)
.L_284:
        /*001c*/ 	.word	0x00000000
        /*0020*/ 	.short	0x0006
        /*0022*/ 	.short	0x0028
        /*0024*/ 	.byte	0x00, 0xf5, 0x21, 0x00


	//----- nvinfo : EIATTR_KPARAM_INFO
	.align		4
.L_285:
        /*0028*/ 	.byte	0x04, 0x17
        /*002a*/ 	.short	(.L_287 - .L_286)
.L_286:
        /*002c*/ 	.word	0x00000000
        /*0030*/ 	.short	0x0005
        /*0032*/ 	.short	0x0020
        /*0034*/ 	.byte	0x00, 0xf0, 0x11, 0x00


	//----- nvinfo : EIATTR_KPARAM_INFO
	.align		4
.L_287:
        /*0038*/ 	.byte	0x04, 0x17
        /*003a*/ 	.short	(.L_289 - .L_288)
.L_288:
        /*003c*/ 	.word	0x00000000
        /*0040*/ 	.short	0x0004
        /*0042*/ 	.short	0x0018
        /*0044*/ 	.byte	0x00, 0xf5, 0x21, 0x00


	//----- nvinfo : EIATTR_KPARAM_INFO
	.align		4
.L_289:
        /*0048*/ 	.byte	0x04, 0x17
        /*004a*/ 	.short	(.L_291 - .L_290)
.L_290:
        /*004c*/ 	.word	0x00000000
        /*0050*/ 	.short	0x0003
        /*0052*/ 	.short	0x0010
        /*0054*/ 	.byte	0x00, 0xf0, 0x11, 0x00


	//----- nvinfo : EIATTR_KPARAM_INFO
	.align		4
.L_291:
        /*0058*/ 	.byte	0x04, 0x17
        /*005a*/ 	.short	(.L_293 - .L_292)
.L_292:
        /*005c*/ 	.word	0x00000000
        /*0060*/ 	.short	0x0002
        /*0062*/ 	.short	0x0008
        /*0064*/ 	.byte	0x00, 0xf5, 0x21, 0x00


	//----- nvinfo : EIATTR_KPARAM_INFO
	.align		4
.L_293:
        /*0068*/ 	.byte	0x04, 0x17
        /*006a*/ 	.short	(.L_295 - .L_294)
.L_294:
        /*006c*/ 	.word	0x00000000
        /*0070*/ 	.short	0x0001
        /*0072*/ 	.short	0x0004
        /*0074*/ 	.byte	0x00, 0xf0, 0x11, 0x00


	//----- nvinfo : EIATTR_KPARAM_INFO
	.align		4
.L_295:
        /*0078*/ 	.byte	0x04, 0x17
        /*007a*/ 	.short	(.L_297 - .L_296)
.L_296:
        /*007c*/ 	.word	0x00000000
        /*0080*/ 	.short	0x0000
        /*0082*/ 	.short	0x0000
        /*0084*/ 	.byte	0x00, 0xf0, 0x11, 0x00


	//----- nvinfo : EIATTR_SPARSE_MMA_MASK
	.align		4
.L_297:
        /*0088*/ 	.byte	0x03, 0x50
        /*008a*/ 	.short	0x0000


	//----- nvinfo : EIATTR_MAXREG_COUNT
	.align		4
        /*008c*/ 	.byte	0x03, 0x1b
        /*008e*/ 	.short	0x00ff


	//----- nvinfo : EIATTR_MERCURY_ISA_VERSION
	.align		4
        /*0090*/ 	.byte	0x03, 0x5f
        /*0092*/ 	.short	0x0101


	//----- nvinfo : EIATTR_VRC_CTA_INIT_COUNT
	.align		4
        /*0094*/ 	.byte	0x02, 0x4a
	.zero		1
	.zero		1


	//----- nvinfo : EIATTR_EXIT_INSTR_OFFSETS
	.align		4
        /*0098*/ 	.byte	0x04, 0x1c
        /*009a*/ 	.short	(.L_299 - .L_298)


	//   ....[0]....
.L_298:
        /*009c*/ 	.word	0x00000070


	//   ....[1]....
        /*00a0*/ 	.word	0x000002e0


	//   ....[2]....
        /*00a4*/ 	.word	0x00000380


	//----- nvinfo : EIATTR_CRS_STACK_SIZE
	.align		4
.L_299:
        /*00a8*/ 	.byte	0x04, 0x1e
        /*00aa*/ 	.short	(.L_301 - .L_300)
.L_300:
        /*00ac*/ 	.word	0x00000000


	//----- nvinfo : EIATTR_CBANK_PARAM_SIZE
	.align		4
.L_301:
        /*00b0*/ 	.byte	0x03, 0x19
        /*00b2*/ 	.short	0x0034


	//----- nvinfo : EIATTR_PARAM_CBANK
	.align		4
        /*00b4*/ 	.byte	0x04, 0x0a
        /*00b6*/ 	.short	(.L_303 - .L_302)
	.align		4
.L_302:
        /*00b8*/ 	.word	index@(.nv.constant0.Split)
        /*00bc*/ 	.short	0x0380
        /*00be*/ 	.short	0x0034


	//----- nvinfo : EIATTR_SW_WAR
	.align		4
.L_303:
        /*00c0*/ 	.byte	0x04, 0x36
        /*00c2*/ 	.short	(.L_305 - .L_304)
.L_304:
        /*00c4*/ 	.word	0x00000008
.L_305:


//--------------------- .nv.info.Concatenate3     --------------------------
	.section	.nv.info.Concatenate3,"",@"SHT_CUDA_INFO"
	.sectionflags	@""
	.align	4


	//----- nvinfo : EIATTR_CUDA_API_VERSION
	.align		4
        /*0000*/ 	.byte	0x04, 0x37
        /*0002*/ 	.short	(.L_307 - .L_306)
.L_306:
        /*0004*/ 	.word	0x00000082


	//----- nvinfo : EIATTR_KPARAM_INFO
	.align		4
.L_307:
        /*0008*/ 	.byte	0x04, 0x17
        /*000a*/ 	.short	(.L_309 - .L_308)
.L_308:
        /*000c*/ 	.word	0x00000000
        /*0010*/ 	.short	0x0009
        /*0012*/ 	.short	0x0040
        /*0014*/ 	.byte	0x00, 0xf0, 0x11, 0x00


	//----- nvinfo : EIATTR_KPARAM_INFO
	.align		4
.L_309:
        /*0018*/ 	.byte	0x04, 0x17
        /*001a*/ 	.short	(.L_311 - .L_310)
.L_310:
        /*001c*/ 	.word	0x00000000
        /*0020*/ 	.short	0x0008
        /*0022*/ 	.short	0x0038
        /*0024*/ 	.byte	0x00, 0xf5, 0x21, 0x00


	//----- nvinfo : EIATTR_KPARAM_INFO
	.align		4
.L_311:
        /*0028*/ 	.byte	0x04, 0x17
        /*002a*/ 	.short	(.L_313 - .L_312)
.L_312:
        /*002c*/ 	.word	0x00000000
        /*0030*/ 	.short	0x0007
        /*0032*/ 	.short	0x0030
        /*0034*/ 	.byte	0x00, 0xf0, 0x11, 0x00


	//----- nvinfo : EIATTR_KPARAM_INFO
	.align		4
.L_313:
        /*0038*/ 	.byte	0x04, 0x17
        /*003a*/ 	.short	(.L_315 - .L_314)
.L_314:
        /*003c*/ 	.word	0x00000000
        /*0040*/ 	.short	0x0006
        /*0042*/ 	.short	0x0028
        /*0044*/ 	.byte	0x00, 0xf5, 0x21, 0x00


	//----- nvinfo : EIATTR_KPARAM_INFO
	.align		4
.L_315:
        /*0048*/ 	.byte	0x04, 0x17
        /*004a*/ 	.short	(.L_317 - .L_316)
.L_316:
        /*004c*/ 	.word	0x00000000
        /*0050*/ 	.short	0x0005
        /*0052*/ 	.short	0x0020
        /*0054*/ 	.byte	0x00, 0xf0, 0x11, 0x00


	//----- nvinfo : EIATTR_KPARAM_INFO
	.align		4
.L_317:
        /*0058*/ 	.byte	0x04, 0x17
        /*005a*/ 	.short	(.L_319 - .L_318)
.L_318:
        /*005c*/ 	.word	0x00000000
        /*0060*/ 	.short	0x0004
        /*0062*/ 	.short	0x0018
        /*0064*/ 	.byte	0x00, 0xf5, 0x21, 0x00


	//----- nvinfo : EIATTR_KPARAM_INFO
	.align		4
.L_319:
        /*0068*/ 	.byte	0x04, 0x17
        /*006a*/ 	.short	(.L_321 - .L_320)
.L_320:
        /*006c*/ 	.word	0x00000000
        /*0070*/ 	.short	0x0003
        /*0072*/ 	.short	0x0010
        /*0074*/ 	.byte	0x00, 0xf0, 0x11, 0x00


	//----- nvinfo : EIATTR_KPARAM_INFO
	.align		4
.L_321:
        /*0078*/ 	.byte	0x04, 0x17
        /*007a*/ 	.short	(.L_323 - .L_322)
.L_322:
        /*007c*/ 	.word	0x00000000
        /*0080*/ 	.short	0x0002
        /*0082*/ 	.short	0x0008
        /*0084*/ 	.byte	0x00, 0xf5, 0x21, 0x00


	//----- nvinfo : EIATTR_KPARAM_INFO
	.align		4
.L_323:
        /*0088*/ 	.byte	0x04, 0x17
        /*008a*/ 	.short	(.L_325 - .L_324)
.L_324:
        /*008c*/ 	.word	0x00000000
        /*0090*/ 	.short	0x0001
        /*0092*/ 	.short	0x0004
        /*0094*/ 	.byte	0x00, 0xf0, 0x11, 0x00


	//----- nvinfo : EIATTR_KPARAM_INFO
	.align		4
.L_325:
        /*0098*/ 	.byte	0x04, 0x17
        /*009a*/ 	.short	(.L_327 - .L_326)
.L_326:
        /*009c*/ 	.word	0x00000000
        /*00a0*/ 	.short	0x0000
        /*00a2*/ 	.short	0x0000
        /*00a4*/ 	.byte	0x00, 0xf0, 0x11, 0x00


	//----- nvinfo : EIATTR_SPARSE_MMA_MASK
	.align		4
.L_327:
        /*00a8*/ 	.byte	0x03, 0x50
        /*00aa*/ 	.short	0x0000


	//----- nvinfo : EIATTR_MAXREG_COUNT
	.align		4
        /*00ac*/ 	.byte	0x03, 0x1b
        /*00ae*/ 	.short	0x00ff


	//----- nvinfo : EIATTR_MERCURY_ISA_VERSION
	.align		4
        /*00b0*/ 	.byte	0x03, 0x5f
        /*00b2*/ 	.short	0x0101


	//----- nvinfo : EIATTR_VRC_CTA_INIT_COUNT
	.align		4
        /*00b4*/ 	.byte	0x02, 0x4a
	.zero		1
	.zero		1


	//----- nvinfo : EIATTR_EXIT_INSTR_OFFSETS
	.align		4
        /*00b8*/ 	.byte	0x04, 0x1c
        /*00ba*/ 	.short	(.L_329 - .L_328)


	//   ....[0]....
.L_328:
        /*00bc*/ 	.word	0x00000070


	//   ....[1]....
        /*00c0*/ 	.word	0x000002e0


	//   ....[2]....
        /*00c4*/ 	.word	0x00000400


	//----- nvinfo : EIATTR_CRS_STACK_SIZE
	.align		4
.L_329:
        /*00c8*/ 	.byte	0x04, 0x1e
        /*00ca*/ 	.short	(.L_331 - .L_330)
.L_330:
        /*00cc*/ 	.word	0x00000000


	//----- nvinfo : EIATTR_CBANK_PARAM_SIZE
	.align		4
.L_331:
        /*00d0*/ 	.byte	0x03, 0x19
        /*00d2*/ 	.short	0x0044


	//----- nvinfo : EIATTR_PARAM_CBANK
	.align		4
        /*00d4*/ 	.byte	0x04, 0x0a
        /*00d6*/ 	.short	(.L_333 - .L_332)
	.align		4
.L_332:
        /*00d8*/ 	.word	index@(.nv.constant0.Concatenate3)
        /*00dc*/ 	.short	0x0380
        /*00de*/ 	.short	0x0044


	//----- nvinfo : EIATTR_SW_WAR
	.align		4
.L_333:
        /*00e0*/ 	.byte	0x04, 0x36
        /*00e2*/ 	.short	(.L_335 - .L_334)
.L_334:
        /*00e4*/ 	.word	0x00000008
.L_335:


//--------------------- .nv.info.Concatenate      --------------------------
	.section	.nv.info.Concatenate,"",@"SHT_CUDA_INFO"
	.sectionflags	@""
	.align	4


	//----- nvinfo : EIATTR_CUDA_API_VERSION
	.align		4
        /*0000*/ 	.byte	0x04, 0x37
        /*0002*/ 	.short	(.L_337 - .L_336)
.L_336:
        /*0004*/ 	.word	0x00000082


	//----- nvinfo : EIATTR_KPARAM_INFO
	.align		4
.L_337:
        /*0008*/ 	.byte	0x04, 0x17
        /*000a*/ 	.short	(.L_339 - .L_338)
.L_338:
        /*000c*/ 	.word	0x00000000
        /*0010*/ 	.short	0x0007
        /*0012*/ 	.short	0x0030
        /*0014*/ 	.byte	0x00, 0xf0, 0x11, 0x00


	//----- nvinfo : EIATTR_KPARAM_INFO
	.align		4
.L_339:
        /*0018*/ 	.byte	0x04, 0x17
        /*001a*/ 	.short	(.L_341 - .L_340)
.L_340:
        /*001c*/ 	.word	0x00000000
        /*0020*/ 	.short	0x0006
        /*0022*/ 	.short	0x0028
        /*0024*/ 	.byte	0x00, 0xf5, 0x21, 0x00


	//----- nvinfo : EIATTR_KPARAM_INFO
	.align		4
.L_341:
        /*0028*/ 	.byte	0x04, 0x17
        /*002a*/ 	.short	(.L_343 - .L_342)
.L_342:
        /*002c*/ 	.word	0x00000000
        /*0030*/ 	.short	0x0005
        /*0032*/ 	.short	0x0020
        /*0034*/ 	.byte	0x00, 0xf0, 0x11, 0x00


	//----- nvinfo : EIATTR_KPARAM_INFO
	.align		4
.L_343:
        /*0038*/ 	.byte	0x04, 0x17
        /*003a*/ 	.short	(.L_345 - .L_344)
.L_344:
        /*003c*/ 	.word	0x00000000
        /*0040*/ 	.short	0x0004
        /*0042*/ 	.short	0x0018
        /*0044*/ 	.byte	0x00, 0xf5, 0x21, 0x00


	//----- nvinfo : EIATTR_KPARAM_INFO
	.align		4
.L_345:
        /*0048*/ 	.byte	0x04, 0x17
        /*004a*/ 	.short	(.L_347 - .L_346)
.L_346:
        /*004c*/ 	.word	0x00000000
        /*0050*/ 	.short	0x0003
        /*0052*/ 	.short	0x0010
        /*0054*/ 	.byte	0x00, 0xf0, 0x11, 0x00


	//----- nvinfo : EIATTR_KPARAM_INFO
	.align		4
.L_347:
        /*0058*/ 	.byte	0x04, 0x17
        /*005a*/ 	.short	(.L_349 - .L_348)
.L_348:
        /*005c*/ 	.word	0x00000000
        /*0060*/ 	.short	0x0002
        /*0062*/ 	.short	0x0008
        /*0064*/ 	.byte	0x00, 0xf5, 0x21, 0x00


	//----- nvinfo : EIATTR_KPARAM_INFO
	.align		4
.L_349:
        /*0068*/ 	.byte	0x04, 0x17
        /*006a*/ 	.short	(.L_351 - .L_350)
.L_350:
        /*006c*/ 	.word	0x00000000
        /*0070*/ 	.short	0x0001
        /*0072*/ 	.short	0x0004
        /*0074*/ 	.byte	0x00, 0xf0, 0x11, 0x00


	//----- nvinfo : EIATTR_KPARAM_INFO
	.align		4
.L_351:
        /*0078*/ 	.byte	0x04, 0x17
        /*007a*/ 	.short	(.L_353 - .L_352)
.L_352:
        /*007c*/ 	.word	0x00000000
        /*0080*/ 	.short	0x0000
        /*0082*/ 	.short	0x0000
        /*0084*/ 	.byte	0x00, 0xf0, 0x11, 0x00


	//----- nvinfo : EIATTR_SPARSE_MMA_MASK
	.align		4
.L_353:
        /*0088*/ 	.byte	0x03, 0x50
        /*008a*/ 	.short	0x0000


	//----- nvinfo : EIATTR_MAXREG_COUNT
	.align		4
        /*008c*/ 	.byte	0x03, 0x1b
        /*008e*/ 	.short	0x00ff


	//----- nvinfo : EIATTR_MERCURY_ISA_VERSION
	.align		4
        /*0090*/ 	.byte	0x03, 0x5f
        /*0092*/ 	.short	0x0101


	//----- nvinfo : EIATTR_VRC_CTA_INIT_COUNT
	.align		4
        /*0094*/ 	.byte	0x02, 0x4a
	.zero		1
	.zero		1


	//----- nvinfo : EIATTR_EXIT_INSTR_OFFSETS
	.align		4
        /*0098*/ 	.byte	0x04, 0x1c
        /*009a*/ 	.short	(.L_355 - .L_354)


	//   ....[0]....
.L_354:
        /*009c*/ 	.word	0x00000070


	//   ....[1]....
        /*00a0*/ 	.word	0x000002e0


	//   ....[2]....
        /*00a4*/ 	.word	0x00000380


	//----- nvinfo : EIATTR_CRS_STACK_SIZE
	.align		4
.L_355:
        /*00a8*/ 	.byte	0x04, 0x1e
        /*00aa*/ 	.short	(.L_357 - .L_356)
.L_356:
        /*00ac*/ 	.word	0x00000000


	//----- nvinfo : EIATTR_CBANK_PARAM_SIZE
	.align		4
.L_357:
        /*00b0*/ 	.byte	0x03, 0x19
        /*00b2*/ 	.short	0x0034


	//----- nvinfo : EIATTR_PARAM_CBANK
	.align		4
        /*00b4*/ 	.byte	0x04, 0x0a
        /*00b6*/ 	.short	(.L_359 - .L_358)
	.align		4
.L_358:
        /*00b8*/ 	.word	index@(.nv.constant0.Concatenate)
        /*00bc*/ 	.short	0x0380
        /*00be*/ 	.short	0x0034


	//----- nvinfo : EIATTR_SW_WAR
	.align		4
.L_359:
        /*00c0*/ 	.byte	0x04, 0x36
        /*00c2*/ 	.short	(.L_361 - .L_360)
.L_360:
        /*00c4*/ 	.word	0x00000008
.L_361:


//--------------------- .nv.info.LinearFunction   --------------------------
	.section	.nv.info.LinearFunction,"",@"SHT_CUDA_INFO"
	.sectionflags	@""
	.align	4


	//----- nvinfo : EIATTR_CUDA_API_VERSION
	.align		4
        /*0000*/ 	.byte	0x04, 0x37
        /*0002*/ 	.short	(.L_363 - .L_362)
.L_362:
        /*0004*/ 	.word	0x00000082


	//----- nvinfo : EIATTR_KPARAM_INFO
	.align		4
.L_363:
        /*0008*/ 	.byte	0x04, 0x17
        /*000a*/ 	.short	(.L_365 - .L_364)
.L_364:
        /*000c*/ 	.word	0x00000000
        /*0010*/ 	.short	0x0004
        /*0012*/ 	.short	0x0020
        /*0014*/ 	.byte	0x00, 0xf0, 0x11, 0x00


	//----- nvinfo : EIATTR_KPARAM_INFO
	.align		4
.L_365:
        /*0018*/ 	.byte	0x04, 0x17
        /*001a*/ 	.short	(.L_367 - .L_366)
.L_366:
        /*001c*/ 	.word	0x00000000
        /*0020*/ 	.short	0x0003
        /*0022*/ 	.short	0x0018
        /*0024*/ 	.byte	0x00, 0xf5, 0x21, 0x00


	//----- nvinfo : EIATTR_KPARAM_INFO
	.align		4
.L_367:
        /*0028*/ 	.byte	0x04, 0x17
        /*002a*/ 	.short	(.L_369 - .L_368)
.L_368:
        /*002c*/ 	.word	0x00000000
        /*0030*/ 	.short	0x0002
        /*0032*/ 	.short	0x0010
        /*0034*/ 	.byte	0x00, 0xf0, 0x11, 0x00


	//----- nvinfo : EIATTR_KPARAM_INFO
	.align		4
.L_369:
        /*0038*/ 	.byte	0x04, 0x17
        /*003a*/ 	.short	(.L_371 - .L_370)
.L_370:
        /*003c*/ 	.word	0x00000000
        /*0040*/ 	.short	0x0001
        /*0042*/ 	.short	0x0008
        /*0044*/ 	.byte	0x00, 0xf5, 0x21, 0x00


	//----- nvinfo : EIATTR_KPARAM_INFO
	.align		4
.L_371:
        /*0048*/ 	.byte	0x04, 0x17
        /*004a*/ 	.short	(.L_373 - .L_372)
.L_372:
        /*004c*/ 	.word	0x00000000
        /*0050*/ 	.short	0x0000
        /*0052*/ 	.short	0x0000
        /*0054*/ 	.byte	0x00, 0xf0, 0x11, 0x00


	//----- nvinfo : EIATTR_SPARSE_MMA_MASK
	.align		4
.L_373:
        /*0058*/ 	.byte	0x03, 0x50
        /*005a*/ 	.short	0x0000


	//----- nvinfo : EIATTR_MAXREG_COUNT
	.align		4
        /*005c*/ 	.byte	0x03, 0x1b
        /*005e*/ 	.short	0x00ff


	//----- nvinfo : EIATTR_MERCURY_ISA_VERSION
	.align		4
        /*0060*/ 	.byte	0x03, 0x5f
        /*0062*/ 	.short	0x0101


	//----- nvinfo : EIATTR_VRC_CTA_INIT_COUNT
	.align		4
        /*0064*/ 	.byte	0x02, 0x4a
	.zero		1
	.zero		1


	//----- nvinfo : EIATTR_EXIT_INSTR_OFFSETS
	.align		4
        /*0068*/ 	.byte	0x04, 0x1c
        /*006a*/ 	.short	(.L_375 - .L_374)


	//   ....[0]....
.L_374:
        /*006c*/ 	.word	0x00000070


	//   ....[1]....
        /*0070*/ 	.word	0x00000120


	//----- nvinfo : EIATTR_CBANK_PARAM_SIZE
	.align		4
.L_375:
        /*0074*/ 	.byte	0x03, 0x19
        /*0076*/ 	.short	0x0024


	//----- nvinfo : EIATTR_PARAM_CBANK
	.align		4
        /*0078*/ 	.byte	0x04, 0x0a
        /*007a*/ 	.short	(.L_377 - .L_376)
	.align		4
.L_376:
        /*007c*/ 	.word	index@(.nv.constant0.LinearFunction)
        /*0080*/ 	.short	0x0380
        /*0082*/ 	.short	0x0024


	//----- nvinfo : EIATTR_SW_WAR
	.align		4
.L_377:
        /*0084*/ 	.byte	0x04, 0x36
        /*0086*/ 	.short	(.L_379 - .L_378)
.L_378:
        /*0088*/ 	.word	0x00000008
.L_379:


//--------------------- .nv.info.MseOfLogGradient --------------------------
	.section	.nv.info.MseOfLogGradient,"",@"SHT_CUDA_INFO"
	.sectionflags	@""
	.align	4


	//----- nvinfo : EIATTR_CUDA_API_VERSION
	.align		4
        /*0000*/ 	.byte	0x04, 0x37
        /*0002*/ 	.short	(.L_381 - .L_380)
.L_380:
        /*0004*/ 	.word	0x00000082


	//----- nvinfo : EIATTR_KPARAM_INFO
	.align		4
.L_381:
        /*0008*/ 	.byte	0x04, 0x17
        /*000a*/ 	.short	(.L_383 - .L_382)
.L_382:
        /*000c*/ 	.word	0x00000000
        /*0010*/ 	.short	0x0005
        /*0012*/ 	.short	0x0020
        /*0014*/ 	.byte	0x00, 0xf0, 0x11, 0x00


	//----- nvinfo : EIATTR_KPARAM_INFO
	.align		4
.L_383:
        /*0018*/ 	.byte	0x04, 0x17
        /*001a*/ 	.short	(.L_385 - .L_384)
.L_384:
        /*001c*/ 	.word	0x00000000
        /*0020*/ 	.short	0x0004
        /*0022*/ 	.short	0x0018
        /*0024*/ 	.byte	0x00, 0xf5, 0x21, 0x00


	//----- nvinfo : EIATTR_KPARAM_INFO
	.align		4
.L_385:
        /*0028*/ 	.byte	0x04, 0x17
        /*002a*/ 	.short	(.L_387 - .L_386)
.L_386:
        /*002c*/ 	.word	0x00000000
        /*0030*/ 	.short	0x0003
        /*0032*/ 	.short	0x0010
        /*0034*/ 	.byte	0x00, 0xf5, 0x21, 0x00


	//----- nvinfo : EIATTR_KPARAM_INFO
	.align		4
.L_387:
        /*0038*/ 	.byte	0x04, 0x17
        /*003a*/ 	.short	(.L_389 - .L_388)
.L_388:
        /*003c*/ 	.word	0x00000000
        /*0040*/ 	.short	0x0002
        /*0042*/ 	.short	0x0008
        /*0044*/ 	.byte	0x00, 0xf5, 0x21, 0x00


	//----- nvinfo : EIATTR_KPARAM_INFO
	.align		4
.L_389:
        /*0048*/ 	.byte	0x04, 0x17
        /*004a*/ 	.short	(.L_391 - .L_390)
.L_390:
        /*004c*/ 	.word	0x00000000
        /*0050*/ 	.short	0x0001
        /*0052*/ 	.short	0x0004
        /*0054*/ 	.byte	0x00, 0xf0, 0x11, 0x00


	//----- nvinfo : EIATTR_KPARAM_INFO
	.align		4
.L_391:
        /*0058*/ 	.byte	0x04, 0x17
        /*005a*/ 	.short	(.L_393 - .L_392)
.L_392:
        /*005c*/ 	.word	0x00000000
        /*0060*/ 	.short	0x0000
        /*0062*/ 	.short	0x0000
        /*0064*/ 	.byte	0x00, 0xf0, 0x11, 0x00


	//----- nvinfo : EIATTR_SPARSE_MMA_MASK
	.align		4
.L_393:
        /*0068*/ 	.byte	0x03, 0x50
        /*006a*/ 	.short	0x0000


	//----- nvinfo : EIATTR_MAXREG_COUNT
	.align		4
        /*006c*/ 	.byte	0x03, 0x1b
        /*006e*/ 	.short	0x00ff


	//----- nvinfo : EIATTR_MERCURY_ISA_VERSION
	.align		4
        /*0070*/ 	.byte	0x03, 0x5f
        /*0072*/ 	.short	0x0101


	//----- nvinfo : EIATTR_VRC_CTA_INIT_COUNT
	.align		4
        /*0074*/ 	.byte	0x02, 0x4a
	.zero		1
	.zero		1


	//----- nvinfo : EIATTR_EXIT_INSTR_OFFSETS
	.align		4
        /*0078*/ 	.byte	0x04, 0x1c
        /*007a*/ 	.short	(.L_395 - .L_394)


	//   ....[0]....
.L_394:
        /*007c*/ 	.word	0x00000070


	//   ....[1]....
        /*0080*/ 	.word	0x000000a0


	//   ....[2]....
        /*0084*/ 	.word	0x00000670


	//   ....[3]....
        /*0088*/ 	.word	0x000010c0


	//----- nvinfo : EIATTR_CRS_STACK_SIZE
	.align		4
.L_395:
        /*008c*/ 	.byte	0x04, 0x1e
        /*008e*/ 	.short	(.L_397 - .L_396)
.L_396:
        /*0090*/ 	.word	0x00000000


	//----- nvinfo : EIATTR_CBANK_PARAM_SIZE
	.align		4
.L_397:
        /*0094*/ 	.byte	0x03, 0x19
        /*0096*/ 	.short	0x0024


	//----- nvinfo : EIATTR_PARAM_CBANK
	.align		4
        /*0098*/ 	.byte	0x04, 0x0a
        /*009a*/ 	.short	(.L_399 - .L_398)
	.align		4
.L_398:
        /*009c*/ 	.word	index@(.nv.constant0.MseOfLogGradient)
        /*00a0*/ 	.short	0x0380
        /*00a2*/ 	.short	0x0024


	//----- nvinfo : EIATTR_SW_WAR
	.align		4
.L_399:
        /*00a4*/ 	.byte	0x04, 0x36
        /*00a6*/ 	.short	(.L_401 - .L_400)
.L_400:
        /*00a8*/ 	.word	0x00000008
.L_401:


//--------------------- .nv.info.MseOfLogLoss     --------------------------
	.section	.nv.info.MseOfLogLoss,"",@"SHT_CUDA_INFO"
	.sectionflags	@""
	.align	4


	//----- nvinfo : EIATTR_CUDA_API_VERSION
	.align		4
        /*0000*/ 	.byte	0x04, 0x37
        /*0002*/ 	.short	(.L_403 - .L_402)
.L_402:
        /*0004*/ 	.word	0x00000082


	//----- nvinfo : EIATTR_KPARAM_INFO
	.align		4
.L_403:
        /*0008*/ 	.byte	0x04, 0x17
        /*000a*/ 	.short	(.L_405 - .L_404)
.L_404:
        /*000c*/ 	.word	0x00000000
        /*0010*/ 	.short	0x0005
        /*0012*/ 	.short	0x0020
        /*0014*/ 	.byte	0x00, 0xf0, 0x11, 0x00


	//----- nvinfo : EIATTR_KPARAM_INFO
	.align		4
.L_405:
        /*0018*/ 	.byte	0x04, 0x17
        /*001a*/ 	.short	(.L_407 - .L_406)
.L_406:
        /*001c*/ 	.word	0x00000000
        /*0020*/ 	.short	0x0004
        /*0022*/ 	.short	0x0018
        /*0024*/ 	.byte	0x00, 0xf5, 0x21, 0x00


	//----- nvinfo : EIATTR_KPARAM_INFO
	.align		4
.L_407:
        /*0028*/ 	.byte	0x04, 0x17
        /*002a*/ 	.short	(.L_409 - .L_408)
.L_408:
        /*002c*/ 	.word	0x00000000
        /*0030*/ 	.short	0x0003
        /*0032*/ 	.short	0x0010
        /*0034*/ 	.byte	0x00, 0xf5, 0x21, 0x00


	//----- nvinfo : EIATTR_KPARAM_INFO
	.align		4
.L_409:
        /*0038*/ 	.byte	0x04, 0x17
        /*003a*/ 	.short	(.L_411 - .L_410)
.L_410:
        /*003c*/ 	.word	0x00000000
        /*0040*/ 	.short	0x0002
        /*0042*/ 	.short	0x0008
        /*0044*/ 	.byte	0x00, 0xf5, 0x21, 0x00


	//----- nvinfo : EIATTR_KPARAM_INFO
	.align		4
.L_411:
        /*0048*/ 	.byte	0x04, 0x17
        /*004a*/ 	.short	(.L_413 - .L_412)
.L_412:
        /*004c*/ 	.word	0x00000000
        /*0050*/ 	.short	0x0001
        /*0052*/ 	.short	0x0004
        /*0054*/ 	.byte	0x00, 0xf0, 0x11, 0x00


	//----- nvinfo : EIATTR_KPARAM_INFO
	.align		4
.L_413:
        /*0058*/ 	.byte	0x04, 0x17
        /*005a*/ 	.short	(.L_415 - .L_414)
.L_414:
        /*005c*/ 	.word	0x00000000
        /*0060*/ 	.short	0x0000
        /*0062*/ 	.short	0x0000
        /*0064*/ 	.byte	0x00, 0xf0, 0x11, 0x00


	//----- nvinfo : EIATTR_SPARSE_MMA_MASK
	.align		4
.L_415:
        /*0068*/ 	.byte	0x03, 0x50
        /*006a*/ 	.short	0x0000


	//----- nvinfo : EIATTR_MAXREG_COUNT
	.align		4
        /*006c*/ 	.byte	0x03, 0x1b
        /*006e*/ 	.short	0x00ff


	//----- nvinfo : EIATTR_MERCURY_ISA_VERSION
	.align		4
        /*0070*/ 	.byte	0x03, 0x5f
        /*0072*/ 	.short	0x0101


	//----- nvinfo : EIATTR_VRC_CTA_INIT_COUNT
	.align		4
        /*0074*/ 	.byte	0x02, 0x4a
	.zero		1
	.zero		1


	//----- nvinfo : EIATTR_EXIT_INSTR_OFFSETS
	.align		4
        /*0078*/ 	.byte	0x04, 0x1c
        /*007a*/ 	.short	(.L_417 - .L_416)


	//   ....[0]....
.L_416:
        /*007c*/ 	.word	0x00000070


	//   ....[1]....
        /*0080*/ 	.word	0x00000e30


	//----- nvinfo : EIATTR_CRS_STACK_SIZE
	.align		4
.L_417:
        /*0084*/ 	.byte	0x04, 0x1e
        /*0086*/ 	.short	(.L_419 - .L_418)
.L_418:
        /*0088*/ 	.word	0x00000000


	//----- nvinfo : EIATTR_CBANK_PARAM_SIZE
	.align		4
.L_419:
        /*008c*/ 	.byte	0x03, 0x19
        /*008e*/ 	.short	0x0024


	//----- nvinfo : EIATTR_PARAM_CBANK
	.align		4
        /*0090*/ 	.byte	0x04, 0x0a
        /*0092*/ 	.short	(.L_421 - .L_420)
	.align		4
.L_420:
        /*0094*/ 	.word	index@(.nv.constant0.MseOfLogLoss)
        /*0098*/ 	.short	0x0380
        /*009a*/ 	.short	0x0024


	//----- nvinfo : EIATTR_SW_WAR
	.align		4
.L_421:
        /*009c*/ 	.byte	0x04, 0x36
        /*009e*/ 	.short	(.L_423 - .L_422)
.L_422:
        /*00a0*/ 	.word	0x00000008
.L_423:


//--------------------- .nv.info.MseGradient      --------------------------
	.section	.nv.info.MseGradient,"",@"SHT_CUDA_INFO"
	.sectionflags	@""
	.align	4


	//----- nvinfo : EIATTR_CUDA_API_VERSION
	.align		4
        /*0000*/ 	.byte	0x04, 0x37
        /*0002*/ 	.short	(.L_425 - .L_424)
.L_424:
        /*0004*/ 	.word	0x00000082


	//----- nvinfo : EIATTR_KPARAM_INFO
	.align		4
.L_425:
        /*0008*/ 	.byte	0x04, 0x17
        /*000a*/ 	.short	(.L_427 - .L_426)
.L_426:
        /*000c*/ 	.word	0x00000000
        /*0010*/ 	.short	0x0004
        /*0012*/ 	.short	0x0018
        /*0014*/ 	.byte	0x00, 0xf5, 0x21, 0x00


	//----- nvinfo : EIATTR_KPARAM_INFO
	.align		4
.L_427:
        /*0018*/ 	.byte	0x04, 0x17
        /*001a*/ 	.short	(.L_429 - .L_428)
.L_428:
        /*001c*/ 	.word	0x00000000
        /*0020*/ 	.short	0x0003
        /*0022*/ 	.short	0x0010
        /*0024*/ 	.byte	0x00, 0xf5, 0x21, 0x00


	//----- nvinfo : EIATTR_KPARAM_INFO
	.align		4
.L_429:
        /*0028*/ 	.byte	0x04, 0x17
        /*002a*/ 	.short	(.L_431 - .L_430)
.L_430:
        /*002c*/ 	.word	0x00000000
        /*0030*/ 	.short	0x0002
        /*0032*/ 	.short	0x0008
        /*0034*/ 	.byte	0x00, 0xf5, 0x21, 0x00


	//----- nvinfo : EIATTR_KPARAM_INFO
	.align		4
.L_431:
        /*0038*/ 	.byte	0x04, 0x17
        /*003a*/ 	.short	(.L_433 - .L_432)
.L_432:
        /*003c*/ 	.word	0x00000000
        /*0040*/ 	.short	0x0001
        /*0042*/ 	.short	0x0004
        /*0044*/ 	.byte	0x00, 0xf0, 0x11, 0x00


	//----- nvinfo : EIATTR_KPARAM_INFO
	.align		4
.L_433:
        /*0048*/ 	.byte	0x04, 0x17
        /*004a*/ 	.short	(.L_435 - .L_434)
.L_434:
        /*004c*/ 	.word	0x00000000
        /*0050*/ 	.short	0x0000
        /*0052*/ 	.short	0x0000
        /*0054*/ 	.byte	0x00, 0xf0, 0x11, 0x00


	//----- nvinfo : EIATTR_SPARSE_MMA_MASK
	.align		4
.L_435:
        /*0058*/ 	.byte	0x03, 0x50
        /*005a*/ 	.short	0x0000


	//----- nvinfo : EIATTR_MAXREG_COUNT
	.align		4
        /*005c*/ 	.byte	0x03, 0x1b
        /*005e*/ 	.short	0x00ff


	//----- nvinfo : EIATTR_MERCURY_ISA_VERSION
	.align		4
        /*0060*/ 	.byte	0x03, 0x5f
        /*0062*/ 	.short	0x0101


	//----- nvinfo : EIATTR_VRC_CTA_INIT_COUNT
	.align		4
        /*0064*/ 	.byte	0x02, 0x4a
	.zero		1
	.zero		1


	//----- nvinfo : EIATTR_EXIT_INSTR_OFFSETS
	.align		4
        /*0068*/ 	.byte	0x04, 0x1c
        /*006a*/ 	.short	(.L_437 - .L_436)


	//   ....[0]....
.L_436:
        /*006c*/ 	.word	0x00000070


	//   ....[1]....
        /*0070*/ 	.word	0x000000a0


	//   ....[2]....
        /*0074*/ 	.word	0x00000360


	//   ....[3]....
        /*0078*/ 	.word	0x00000970


	//----- nvinfo : EIATTR_CRS_STACK_SIZE
	.align		4
.L_437:
        /*007c*/ 	.byte	0x04, 0x1e
        /*007e*/ 	.short	(.L_439 - .L_438)
.L_438:
        /*0080*/ 	.word	0x00000000


	//----- nvinfo : EIATTR_CBANK_PARAM_SIZE
	.align		4
.L_439:
        /*0084*/ 	.byte	0x03, 0x19
        /*0086*/ 	.short	0x0020


	//----- nvinfo : EIATTR_PARAM_CBANK
	.align		4
        /*0088*/ 	.byte	0x04, 0x0a
        /*008a*/ 	.short	(.L_441 - .L_440)
	.align		4
.L_440:
        /*008c*/ 	.word	index@(.nv.constant0.MseGradient)
        /*0090*/ 	.short	0x0380
        /*0092*/ 	.short	0x0020


	//----- nvinfo : EIATTR_SW_WAR
	.align		4
.L_441:
        /*0094*/ 	.byte	0x04, 0x36
        /*0096*/ 	.short	(.L_443 - .L_442)
.L_442:
        /*0098*/ 	.word	0x00000008
.L_443:


//--------------------- .nv.info.MseLoss          --------------------------
	.section	.nv.info.MseLoss,"",@"SHT_CUDA_INFO"
	.sectionflags	@""
	.align	4


	//----- nvinfo : EIATTR_CUDA_API_VERSION
	.align		4
        /*0000*/ 	.byte	0x04, 0x37
        /*0002*/ 	.short	(.L_445 - .L_444)
.L_444:
        /*0004*/ 	.word	0x00000082


	//----- nvinfo : EIATTR_KPARAM_INFO
	.align		4
.L_445:
        /*0008*/ 	.byte	0x04, 0x17
        /*000a*/ 	.short	(.L_447 - .L_446)
.L_446:
        /*000c*/ 	.word	0x00000000
        /*0010*/ 	.short	0x0004
        /*0012*/ 	.short	0x0018
        /*0014*/ 	.byte	0x00, 0xf5, 0x21, 0x00


	//----- nvinfo : EIATTR_KPARAM_INFO
	.align		4
.L_447:
        /*0018*/ 	.byte	0x04, 0x17
        /*001a*/ 	.short	(.L_449 - .L_448)
.L_448:
        /*001c*/ 	.word	0x00000000
        /*0020*/ 	.short	0x0003
        /*0022*/ 	.short	0x0010
        /*0024*/ 	.byte	0x00, 0xf5, 0x21, 0x00


	//----- nvinfo : EIATTR_KPARAM_INFO
	.align		4
.L_449:
        /*0028*/ 	.byte	0x04, 0x17
        /*002a*/ 	.short	(.L_451 - .L_450)
.L_450:
        /*002c*/ 	.word	0x00000000
        /*0030*/ 	.short	0x0002
        /*0032*/ 	.short	0x0008
        /*0034*/ 	.byte	0x00, 0xf5, 0x21, 0x00


	//----- nvinfo : EIATTR_KPARAM_INFO
	.align		4
.L_451:
        /*0038*/ 	.byte	0x04, 0x17
        /*003a*/ 	.short	(.L_453 - .L_452)
.L_452:
        /*003c*/ 	.word	0x00000000
        /*0040*/ 	.short	0x0001
        /*0042*/ 	.short	0x0004
        /*0044*/ 	.byte	0x00, 0xf0, 0x11, 0x00


	//----- nvinfo : EIATTR_KPARAM_INFO
	.align		4
.L_453:
        /*0048*/ 	.byte	0x04, 0x17
        /*004a*/ 	.short	(.L_455 - .L_454)
.L_454:
        /*004c*/ 	.word	0x00000000
        /*0050*/ 	.short	0x0000
        /*0052*/ 	.short	0x0000
        /*0054*/ 	.byte	0x00, 0xf0, 0x11, 0x00


	//----- nvinfo : EIATTR_SPARSE_MMA_MASK
	.align		4
.L_455:
        /*0058*/ 	.byte	0x03, 0x50
        /*005a*/ 	.short	0x0000


	//----- nvinfo : EIATTR_MAXREG_COUNT
	.align		4
        /*005c*/ 	.byte	0x03, 0x1b
        /*005e*/ 	.short	0x00ff


	//----- nvinfo : EIATTR_MERCURY_ISA_VERSION
	.align		4
        /*0060*/ 	.byte	0x03, 0x5f
        /*0062*/ 	.short	0x0101


	//----- nvinfo : EIATTR_VRC_CTA_INIT_COUNT
	.align		4
        /*0064*/ 	.byte	0x02, 0x4a
	.zero		1
	.zero		1


	//----- nvinfo : EIATTR_EXIT_INSTR_OFFSETS
	.align		4
        /*0068*/ 	.byte	0x04, 0x1c
        /*006a*/ 	.short	(.L_457 - .L_456)


	//   ....[0]....
.L_456:
        /*006c*/ 	.word	0x00000070


	//   ....[1]....
        /*0070*/ 	.word	0x00000d20


	//----- nvinfo : EIATTR_CRS_STACK_SIZE
	.align		4
.L_457:
        /*0074*/ 	.byte	0x04, 0x1e
        /*0076*/ 	.short	(.L_459 - .L_458)
.L_458:
        /*0078*/ 	.word	0x00000000


	//----- nvinfo : EIATTR_CBANK_PARAM_SIZE
	.align		4
.L_459:
        /*007c*/ 	.byte	0x03, 0x19
        /*007e*/ 	.short	0x0020


	//----- nvinfo : EIATTR_PARAM_CBANK
	.align		4
        /*0080*/ 	.byte	0x04, 0x0a
        /*0082*/ 	.short	(.L_461 - .L_460)
	.align		4
.L_460:
        /*0084*/ 	.word	index@(.nv.constant0.MseLoss)
        /*0088*/ 	.short	0x0380
        /*008a*/ 	.short	0x0020


	//----- nvinfo : EIATTR_SW_WAR
	.align		4
.L_461:
        /*008c*/ 	.byte	0x04, 0x36
        /*008e*/ 	.short	(.L_463 - .L_462)
.L_462:
        /*0090*/ 	.word	0x00000008
.L_463:


//--------------------- .nv.info.HuberGradient    --------------------------
	.section	.nv.info.HuberGradient,"",@"SHT_CUDA_INFO"
	.sectionflags	@""
	.align	4


	//----- nvinfo : EIATTR_CUDA_API_VERSION
	.align		4
        /*0000*/ 	.byte	0x04, 0x37
        /*0002*/ 	.short	(.L_465 - .L_464)
.L_464:
        /*0004*/ 	.word	0x00000082


	//----- nvinfo : EIATTR_KPARAM_INFO
	.align		4
.L_465:
        /*0008*/ 	.byte	0x04, 0x17
        /*000a*/ 	.short	(.L_467 - .L_466)
.L_466:
        /*000c*/ 	.word	0x00000000
        /*0010*/ 	.short	0x0005
        /*0012*/ 	.short	0x0020
        /*0014*/ 	.byte	0x00, 0xf5, 0x21, 0x00


	//----- nvinfo : EIATTR_KPARAM_INFO
	.align		4
.L_467:
        /*0018*/ 	.byte	0x04, 0x17
        /*001a*/ 	.short	(.L_469 - .L_468)
.L_468:
        /*001c*/ 	.word	0x00000000
        /*0020*/ 	.short	0x0004
        /*0022*/ 	.short	0x0018
        /*0024*/ 	.byte	0x00, 0xf5, 0x21, 0x00


	//----- nvinfo : EIATTR_KPARAM_INFO
	.align		4
.L_469:
        /*0028*/ 	.byte	0x04, 0x17
        /*002a*/ 	.short	(.L_471 - .L_470)
.L_470:
        /*002c*/ 	.word	0x00000000
        /*0030*/ 	.short	0x0003
        /*0032*/ 	.short	0x0010
        /*0034*/ 	.byte	0x00, 0xf5, 0x21, 0x00


	//----- nvinfo : EIATTR_KPARAM_INFO
	.align		4
.L_471:
        /*0038*/ 	.byte	0x04, 0x17
        /*003a*/ 	.short	(.L_473 - .L_472)
.L_472:
        /*003c*/ 	.word	0x00000000
        /*0040*/ 	.short	0x0002
        /*0042*/ 	.short	0x0008
        /*0044*/ 	.byte	0x00, 0xf0, 0x11, 0x00


	//----- nvinfo : EIATTR_KPARAM_INFO
	.align		4
.L_473:
        /*0048*/ 	.byte	0x04, 0x17
        /*004a*/ 	.short	(.L_475 - .L_474)
.L_474:
        /*004c*/ 	.word	0x00000000
        /*0050*/ 	.short	0x0001
        /*0052*/ 	.short	0x0004
        /*0054*/ 	.byte	0x00, 0xf0, 0x11, 0x00


	//----- nvinfo : EIATTR_KPARAM_INFO
	.align		4
.L_475:
        /*0058*/ 	.byte	0x04, 0x17
        /*005a*/ 	.short	(.L_477 - .L_476)
.L_476:
        /*005c*/ 	.word	0x00000000
        /*0060*/ 	.short	0x0000
        /*0062*/ 	.short	0x0000
        /*0064*/ 	.byte	0x00, 0xf0, 0x11, 0x00


	//----- nvinfo : EIATTR_SPARSE_MMA_MASK
	.align		4
.L_477:
        /*0068*/ 	.byte	0x03, 0x50
        /*006a*/ 	.short	0x0000


	//----- nvinfo : EIATTR_MAXREG_COUNT
	.align		4
        /*006c*/ 	.byte	0x03, 0x1b
        /*006e*/ 	.short	0x00ff


	//----- nvinfo : EIATTR_MERCURY_ISA_VERSION
	.align		4
        /*0070*/ 	.byte	0x03, 0x5f
        /*0072*/ 	.short	0x0101


	//----- nvinfo : EIATTR_VRC_CTA_INIT_COUNT
	.align		4
        /*0074*/ 	.byte	0x02, 0x4a
	.zero		1
	.zero		1


	//----- nvinfo : EIATTR_EXIT_INSTR_OFFSETS
	.align		4
        /*0078*/ 	.byte	0x04, 0x1c
        /*007a*/ 	.short	(.L_479 - .L_478)


	//   ....[0]....
.L_478:
        /*007c*/ 	.word	0x00000070


	//   ....[1]....
        /*0080*/ 	.word	0x000000a0


	//   ....[2]....
        /*0084*/ 	.word	0x00000380


	//   ....[3]....
        /*0088*/ 	.word	0x000009e0


	//----- nvinfo : EIATTR_CRS_STACK_SIZE
	.align		4
.L_479:
        /*008c*/ 	.byte	0x04, 0x1e
        /*008e*/ 	.short	(.L_481 - .L_480)
.L_480:
        /*0090*/ 	.word	0x00000000


	//----- nvinfo : EIATTR_CBANK_PARAM_SIZE
	.align		4
.L_481:
        /*0094*/ 	.byte	0x03, 0x19
        /*0096*/ 	.short	0x0028


	//----- nvinfo : EIATTR_PARAM_CBANK
	.align		4
        /*0098*/ 	.byte	0x04, 0x0a
        /*009a*/ 	.short	(.L_483 - .L_482)
	.align		4
.L_482:
        /*009c*/ 	.word	index@(.nv.constant0.HuberGradient)
        /*00a0*/ 	.short	0x0380
        /*00a2*/ 	.short	0x0028


	//----- nvinfo : EIATTR_SW_WAR
	.align		4
.L_483:
        /*00a4*/ 	.byte	0x04, 0x36
        /*00a6*/ 	.short	(.L_485 - .L_484)
.L_484:
        /*00a8*/ 	.word	0x00000008
.L_485:


//--------------------- .nv.info.HuberLoss        --------------------------
	.section	.nv.info.HuberLoss,"",@"SHT_CUDA_INFO"
	.sectionflags	@""
	.align	4


	//----- nvinfo : EIATTR_CUDA_API_VERSION
	.align		4
        /*0000*/ 	.byte	0x04, 0x37
        /*0002*/ 	.short	(.L_487 - .L_486)
.L_486:
        /*0004*/ 	.word	0x00000082


	//----- nvinfo : EIATTR_KPARAM_INFO
	.align		4
.L_487:
        /*0008*/ 	.byte	0x04, 0x17
        /*000a*/ 	.short	(.L_489 - .L_488)
.L_488:
        /*000c*/ 	.word	0x00000000
        /*0010*/ 	.short	0x0005
        /*0012*/ 	.short	0x0020
        /*0014*/ 	.byte	0x00, 0xf5, 0x21, 0x00


	//----- nvinfo : EIATTR_KPARAM_INFO
	.align		4
.L_489:
        /*0018*/ 	.byte	0x04, 0x17
        /*001a*/ 	.short	(.L_491 - .L_490)
.L_490:
        /*001c*/ 	.word	0x00000000
        /*0020*/ 	.short	0x0004
        /*0022*/ 	.short	0x0018
        /*0024*/ 	.byte	0x00, 0xf5, 0x21, 0x00


	//----- nvinfo : EIATTR_KPARAM_INFO
	.align		4
.L_491:
        /*0028*/ 	.byte	0x04, 0x17
        /*002a*/ 	.short	(.L_493 - .L_492)
.L_492:
        /*002c*/ 	.word	0x00000000
        /*0030*/ 	.short	0x0003
        /*0032*/ 	.short	0x0010
        /*0034*/ 	.byte	0x00, 0xf5, 0x21, 0x00


	//----- nvinfo : EIATTR_KPARAM_INFO
	.align		4
.L_493:
        /*0038*/ 	.byte	0x04, 0x17
        /*003a*/ 	.short	(.L_495 - .L_494)
.L_494:
        /*003c*/ 	.word	0x00000000
        /*0040*/ 	.short	0x0002
        /*0042*/ 	.short	0x0008
        /*0044*/ 	.byte	0x00, 0xf0, 0x11, 0x00


	//----- nvinfo : EIATTR_KPARAM_INFO
	.align		4
.L_495:
        /*0048*/ 	.byte	0x04, 0x17
        /*004a*/ 	.short	(.L_497 - .L_496)
.L_496:
        /*004c*/ 	.word	0x00000000
        /*0050*/ 	.short	0x0001
        /*0052*/ 	.short	0x0004
        /*0054*/ 	.byte	0x00, 0xf0, 0x11, 0x00


	//----- nvinfo : EIATTR_KPARAM_INFO
	.align		4
.L_497:
        /*0058*/ 	.byte	0x04, 0x17
        /*005a*/ 	.short	(.L_499 - .L_498)
.L_498:
        /*005c*/ 	.word	0x00000000
        /*0060*/ 	.short	0x0000
        /*0062*/ 	.short	0x0000
        /*0064*/ 	.byte	0x00, 0xf0, 0x11, 0x00


	//----- nvinfo : EIATTR_SPARSE_MMA_MASK
	.align		4
.L_499:
        /*0068*/ 	.byte	0x03, 0x50
        /*006a*/ 	.short	0x0000


	//----- nvinfo : EIATTR_MAXREG_COUNT
	.align		4
        /*006c*/ 	.byte	0x03, 0x1b
        /*006e*/ 	.short	0x00ff


	//----- nvinfo : EIATTR_MERCURY_ISA_VERSION
	.align		4
        /*0070*/ 	.byte	0x03, 0x5f
        /*0072*/ 	.short	0x0101


	//----- nvinfo : EIATTR_VRC_CTA_INIT_COUNT
	.align		4
        /*0074*/ 	.byte	0x02, 0x4a
	.zero		1
	.zero		1


	//----- nvinfo : EIATTR_EXIT_INSTR_OFFSETS
	.align		4
        /*0078*/ 	.byte	0x04, 0x1c
        /*007a*/ 	.short	(.L_501 - .L_500)


	//   ....[0]....
.L_500:
        /*007c*/ 	.word	0x00000070


	//   ....[1]....
        /*0080*/ 	.word	0x00000c50


	//----- nvinfo : EIATTR_CRS_STACK_SIZE
	.align		4
.L_501:
        /*0084*/ 	.byte	0x04, 0x1e
        /*0086*/ 	.short	(.L_503 - .L_502)
.L_502:
        /*0088*/ 	.word	0x00000000


	//----- nvinfo : EIATTR_CBANK_PARAM_SIZE
	.align		4
.L_503:
        /*008c*/ 	.byte	0x03, 0x19
        /*008e*/ 	.short	0x0028


	//----- nvinfo : EIATTR_PARAM_CBANK
	.align		4
        /*0090*/ 	.byte	0x04, 0x0a
        /*0092*/ 	.short	(.L_505 - .L_504)
	.align		4
.L_504:
        /*0094*/ 	.word	index@(.nv.constant0.HuberLoss)
        /*0098*/ 	.short	0x0380
        /*009a*/ 	.short	0x0028


	//----- nvinfo : EIATTR_SW_WAR
	.align		4
.L_505:
        /*009c*/ 	.byte	0x04, 0x36
        /*009e*/ 	.short	(.L_507 - .L_506)
.L_506:
        /*00a0*/ 	.word	0x00000008
.L_507:


//--------------------- .nv.info.CategoricalCrossentropyWithHierarchyGradient --------------------------
	.section	.nv.info.CategoricalCrossentropyWithHierarchyGradient,"",@"SHT_CUDA_INFO"
	.sectionflags	@""
	.align	4


	//----- nvinfo : EIATTR_CUDA_API_VERSION
	.align		4
        /*0000*/ 	.byte	0x04, 0x37
        /*0002*/ 	.short	(.L_509 - .L_508)
.L_508:
        /*0004*/ 	.word	0x00000082


	//----- nvinfo : EIATTR_KPARAM_INFO
	.align		4
.L_509:
        /*0008*/ 	.byte	0x04, 0x17
        /*000a*/ 	.short	(.L_511 - .L_510)
.L_510:
        /*000c*/ 	.word	0x00000000
        /*0010*/ 	.short	0x0004
        /*0012*/ 	.short	0x0018
        /*0014*/ 	.byte	0x00, 0xf5, 0x21, 0x00


	//----- nvinfo : EIATTR_KPARAM_INFO
	.align		4
.L_511:
        /*0018*/ 	.byte	0x04, 0x17
        /*001a*/ 	.short	(.L_513 - .L_512)
.L_512:
        /*001c*/ 	.word	0x00000000
        /*0020*/ 	.short	0x0003
        /*0022*/ 	.short	0x0010
        /*0024*/ 	.byte	0x00, 0xf5, 0x21, 0x00


	//----- nvinfo : EIATTR_KPARAM_INFO
	.align		4
.L_513:
        /*0028*/ 	.byte	0x04, 0x17
        /*002a*/ 	.short	(.L_515 - .L_514)
.L_514:
        /*002c*/ 	.word	0x00000000
        /*0030*/ 	.short	0x0002
        /*0032*/ 	.short	0x0008
        /*0034*/ 	.byte	0x00, 0xf5, 0x21, 0x00


	//----- nvinfo : EIATTR_KPARAM_INFO
	.align		4
.L_515:
        /*0038*/ 	.byte	0x04, 0x17
        /*003a*/ 	.short	(.L_517 - .L_516)
.L_516:
        /*003c*/ 	.word	0x00000000
        /*0040*/ 	.short	0x0001
        /*0042*/ 	.short	0x0004
        /*0044*/ 	.byte	0x00, 0xf0, 0x11, 0x00


	//----- nvinfo : EIATTR_KPARAM_INFO
	.align		4
.L_517:
        /*0048*/ 	.byte	0x04, 0x17
        /*004a*/ 	.short	(.L_519 - .L_518)
.L_518:
        /*004c*/ 	.word	0x00000000
        /*0050*/ 	.short	0x0000
        /*0052*/ 	.short	0x0000
        /*0054*/ 	.byte	0x00, 0xf0, 0x11, 0x00


	//----- nvinfo : EIATTR_SPARSE_MMA_MASK
	.align		4
.L_519:
        /*0058*/ 	.byte	0x03, 0x50
        /*005a*/ 	.short	0x0000


	//----- nvinfo : EIATTR_MAXREG_COUNT
	.align		4
        /*005c*/ 	.byte	0x03, 0x1b
        /*005e*/ 	.short	0x00ff


	//----- nvinfo : EIATTR_MERCURY_ISA_VERSION
	.align		4
        /*0060*/ 	.byte	0x03, 0x5f
        /*0062*/ 	.short	0x0101


	//----- nvinfo : EIATTR_VRC_CTA_INIT_COUNT
	.align		4
        /*0064*/ 	.byte	0x02, 0x4a
	.zero		1
	.zero		1


	//----- nvinfo : EIATTR_EXIT_INSTR_OFFSETS
	.align		4
        /*0068*/ 	.byte	0x04, 0x1c
        /*006a*/ 	.short	(.L_521 - .L_520)


	//   ....[0]....
.L_520:
        /*006c*/ 	.word	0x00000070


	//   ....[1]....
        /*0070*/ 	.word	0x000000a0


	//   ....[2]....
        /*0074*/ 	.word	0x00000270


	//----- nvinfo : EIATTR_CRS_STACK_SIZE
	.align		4
.L_521:
        /*0078*/ 	.byte	0x04, 0x1e
        /*007a*/ 	.short	(.L_523 - .L_522)
.L_522:
        /*007c*/ 	.word	0x00000000


	//----- nvinfo : EIATTR_CBANK_PARAM_SIZE
	.align		4
.L_523:
        /*0080*/ 	.byte	0x03, 0x19
        /*0082*/ 	.short	0x0020


	//----- nvinfo : EIATTR_PARAM_CBANK
	.align		4
        /*0084*/ 	.byte	0x04, 0x0a
        /*0086*/ 	.short	(.L_525 - .L_524)
	.align		4
.L_524:
        /*0088*/ 	.word	index@(.nv.constant0.CategoricalCrossentropyWithHierarchyGradient)
        /*008c*/ 	.short	0x0380
        /*008e*/ 	.short	0x0020


	//----- nvinfo : EIATTR_SW_WAR
	.align		4
.L_525:
        /*0090*/ 	.byte	0x04, 0x36
        /*0092*/ 	.short	(.L_527 - .L_526)
.L_526:
        /*0094*/ 	.word	0x00000008
.L_527:


//--------------------- .nv.info.CategoricalCrossentropyWithHierarchyLoss --------------------------
	.section	.nv.info.CategoricalCrossentropyWithHierarchyLoss,"",@"SHT_CUDA_INFO"
	.sectionflags	@""
	.align	4


	//----- nvinfo : EIATTR_CUDA_API_VERSION
	.align		4
        /*0000*/ 	.byte	0x04, 0x37
        /*0002*/ 	.short	(.L_529 - .L_528)
.L_528:
        /*0004*/ 	.word	0x00000082


	//----- nvinfo : EIATTR_KPARAM_INFO
	.align		4
.L_529:
        /*0008*/ 	.byte	0x04, 0x17
        /*000a*/ 	.short	(.L_531 - .L_530)
.L_530:
        /*000c*/ 	.word	0x00000000
        /*0010*/ 	.short	0x0004
        /*0012*/ 	.short	0x0018
        /*0014*/ 	.byte	0x00, 0xf5, 0x21, 0x00


	//----- nvinfo : EIATTR_KPARAM_INFO
	.align		4
.L_531:
        /*0018*/ 	.byte	0x04, 0x17
        /*001a*/ 	.short	(.L_533 - .L_532)
.L_532:
        /*001c*/ 	.word	0x00000000
        /*0020*/ 	.short	0x0003
        /*0022*/ 	.short	0x0010
        /*0024*/ 	.byte	0x00, 0xf5, 0x21, 0x00


	//----- nvinfo : EIATTR_KPARAM_INFO
	.align		4
.L_533:
        /*0028*/ 	.byte	0x04, 0x17
        /*002a*/ 	.short	(.L_535 - .L_534)
.L_534:
        /*002c*/ 	.word	0x00000000
        /*0030*/ 	.short	0x0002
        /*0032*/ 	.short	0x0008
        /*0034*/ 	.byte	0x00, 0xf5, 0x21, 0x00


	//----- nvinfo : EIATTR_KPARAM_INFO
	.align		4
.L_535:
        /*0038*/ 	.byte	0x04, 0x17
        /*003a*/ 	.short	(.L_537 - .L_536)
.L_536:
        /*003c*/ 	.word	0x00000000
        /*0040*/ 	.short	0x0001
        /*0042*/ 	.short	0x0004
        /*0044*/ 	.byte	0x00, 0xf0, 0x11, 0x00


	//----- nvinfo : EIATTR_KPARAM_INFO
	.align		4
.L_537:
        /*0048*/ 	.byte	0x04, 0x17
        /*004a*/ 	.short	(.L_539 - .L_538)
.L_538:
        /*004c*/ 	.word	0x00000000
        /*0050*/ 	.short	0x0000
        /*0052*/ 	.short	0x0000
        /*0054*/ 	.byte	0x00, 0xf0, 0x11, 0x00


	//----- nvinfo : EIATTR_SPARSE_MMA_MASK
	.align		4
.L_539:
        /*0058*/ 	.byte	0x03, 0x50
        /*005a*/ 	.short	0x0000


	//----- nvinfo : EIATTR_MAXREG_COUNT
	.align		4
        /*005c*/ 	.byte	0x03, 0x1b
        /*005e*/ 	.short	0x00ff


	//----- nvinfo : EIATTR_MERCURY_ISA_VERSION
	.align		4
        /*0060*/ 	.byte	0x03, 0x5f
        /*0062*/ 	.short	0x0101


	//----- nvinfo : EIATTR_VRC_CTA_INIT_COUNT
	.align		4
        /*0064*/ 	.byte	0x02, 0x4a
	.zero		1
	.zero		1


	//----- nvinfo : EIATTR_EXIT_INSTR_OFFSETS
	.align		4
        /*0068*/ 	.byte	0x04, 0x1c
        /*006a*/ 	.short	(.L_541 - .L_540)


	//   ....[0]....
.L_540:
        /*006c*/ 	.word	0x00000070


	//   ....[1]....
        /*0070*/ 	.word	0x00000440


	//----- nvinfo : EIATTR_CRS_STACK_SIZE
	.align		4
.L_541:
        /*0074*/ 	.byte	0x04, 0x1e
        /*0076*/ 	.short	(.L_543 - .L_542)
.L_542:
        /*0078*/ 	.word	0x00000000


	//----- nvinfo : EIATTR_CBANK_PARAM_SIZE
	.align		4
.L_543:
        /*007c*/ 	.byte	0x03, 0x19
        /*007e*/ 	.short	0x0020


	//----- nvinfo : EIATTR_PARAM_CBANK
	.align		4
        /*0080*/ 	.byte	0x04, 0x0a
        /*0082*/ 	.short	(.L_545 - .L_544)
	.align		4
.L_544:
        /*0084*/ 	.word	index@(.nv.constant0.CategoricalCrossentropyWithHierarchyLoss)
        /*0088*/ 	.short	0x0380
        /*008a*/ 	.short	0x0020


	//----- nvinfo : EIATTR_SW_WAR
	.align		4
.L_545:
        /*008c*/ 	.byte	0x04, 0x36
        /*008e*/ 	.short	(.L_547 - .L_546)
.L_546:
        /*0090*/ 	.word	0x00000008
.L_547:


//--------------------- .nv.info.CategoricalCrossentropyLoss --------------------------
	.section	.nv.info.CategoricalCrossentropyLoss,"",@"SHT_CUDA_INFO"
	.sectionflags	@""
	.align	4


	//----- nvinfo : EIATTR_CUDA_API_VERSION
	.align		4
        /*0000*/ 	.byte	0x04, 0x37
        /*0002*/ 	.short	(.L_549 - .L_548)
.L_548:
        /*0004*/ 	.word	0x00000082


	//----- nvinfo : EIATTR_KPARAM_INFO
	.align		4
.L_549:
        /*0008*/ 	.byte	0x04, 0x17
        /*000a*/ 	.short	(.L_551 - .L_550)
.L_550:
        /*000c*/ 	.word	0x00000000
        /*0010*/ 	.short	0x0004
        /*0012*/ 	.short	0x0018
        /*0014*/ 	.byte	0x00, 0xf5, 0x21, 0x00


	//----- nvinfo : EIATTR_KPARAM_INFO
	.align		4
.L_551:
        /*0018*/ 	.byte	0x04, 0x17
        /*001a*/ 	.short	(.L_553 - .L_552)
.L_552:
        /*001c*/ 	.word	0x00000000
        /*0020*/ 	.short	0x0003
        /*0022*/ 	.short	0x0010
        /*0024*/ 	.byte	0x00, 0xf5, 0x21, 0x00


	//----- nvinfo : EIATTR_KPARAM_INFO
	.align		4
.L_553:
        /*0028*/ 	.byte	0x04, 0x17
        /*002a*/ 	.short	(.L_555 - .L_554)
.L_554:
        /*002c*/ 	.word	0x00000000
        /*0030*/ 	.short	0x0002
        /*0032*/ 	.short	0x0008
        /*0034*/ 	.byte	0x00, 0xf5, 0x21, 0x00


	//----- nvinfo : EIATTR_KPARAM_INFO
	.align		4
.L_555:
        /*0038*/ 	.byte	0x04, 0x17
        /*003a*/ 	.short	(.L_557 - .L_556)
.L_556:
        /*003c*/ 	.word	0x00000000
        /*0040*/ 	.short	0x0001
        /*0042*/ 	.short	0x0004
        /*0044*/ 	.byte	0x00, 0xf0, 0x11, 0x00


	//----- nvinfo : EIATTR_KPARAM_INFO
	.align		4
.L_557:
        /*0048*/ 	.byte	0x04, 0x17
        /*004a*/ 	.short	(.L_559 - .L_558)
.L_558:
        /*004c*/ 	.word	0x00000000
        /*0050*/ 	.short	0x0000
        /*0052*/ 	.short	0x0000
        /*0054*/ 	.byte	0x00, 0xf0, 0x11, 0x00


	//----- nvinfo : EIATTR_SPARSE_MMA_MASK
	.align		4
.L_559:
        /*0058*/ 	.byte	0x03, 0x50
        /*005a*/ 	.short	0x0000


	//----- nvinfo : EIATTR_MAXREG_COUNT
	.align		4
        /*005c*/ 	.byte	0x03, 0x1b
        /*005e*/ 	.short	0x00ff


	//----- nvinfo : EIATTR_MERCURY_ISA_VERSION
	.align		4
        /*0060*/ 	.byte	0x03, 0x5f
        /*0062*/ 	.short	0x0101


	//----- nvinfo : EIATTR_VRC_CTA_INIT_COUNT
	.align		4
        /*0064*/ 	.byte	0x02, 0x4a
	.zero		1
	.zero		1


	//----- nvinfo : EIATTR_EXIT_INSTR_OFFSETS
	.align		4
        /*0068*/ 	.byte	0x04, 0x1c
        /*006a*/ 	.short	(.L_561 - .L_560)


	//   ....[0]....
.L_560:
        /*006c*/ 	.word	0x00000070


	//   ....[1]....
        /*0070*/ 	.word	0x00001230


	//----- nvinfo : EIATTR_CRS_STACK_SIZE
	.align		4
.L_561:
        /*0074*/ 	.byte	0x04, 0x1e
        /*0076*/ 	.short	(.L_563 - .L_562)
.L_562:
        /*0078*/ 	.word	0x00000000


	//----- nvinfo : EIATTR_CBANK_PARAM_SIZE
	.align		4
.L_563:
        /*007c*/ 	.byte	0x03, 0x19
        /*007e*/ 	.short	0x0020


	//----- nvinfo : EIATTR_PARAM_CBANK
	.align		4
        /*0080*/ 	.byte	0x04, 0x0a
        /*0082*/ 	.short	(.L_565 - .L_564)
	.align		4
.L_564:
        /*0084*/ 	.word	index@(.nv.constant0.CategoricalCrossentropyLoss)
        /*0088*/ 	.short	0x0380
        /*008a*/ 	.short	0x0020


	//----- nvinfo : EIATTR_SW_WAR
	.align		4
.L_565:
        /*008c*/ 	.byte	0x04, 0x36
        /*008e*/ 	.short	(.L_567 - .L_566)
.L_566:
        /*0090*/ 	.word	0x00000008
.L_567:


//--------------------- .nv.info.BinaryCrossentropyLoss --------------------------
	.section	.nv.info.BinaryCrossentropyLoss,"",@"SHT_CUDA_INFO"
	.sectionflags	@""
	.align	4


	//----- nvinfo : EIATTR_CUDA_API_VERSION
	.align		4
        /*0000*/ 	.byte	0x04, 0x37
        /*0002*/ 	.short	(.L_569 - .L_568)
.L_568:
        /*0004*/ 	.word	0x00000082


	//----- nvinfo : EIATTR_KPARAM_INFO
	.align		4
.L_569:
        /*0008*/ 	.byte	0x04, 0x17
        /*000a*/ 	.short	(.L_571 - .L_570)
.L_570:
        /*000c*/ 	.word	0x00000000
        /*0010*/ 	.short	0x0004
        /*0012*/ 	.short	0x0018
        /*0014*/ 	.byte	0x00, 0xf5, 0x21, 0x00


	//----- nvinfo : EIATTR_KPARAM_INFO
	.align		4
.L_571:
        /*0018*/ 	.byte	0x04, 0x17
        /*001a*/ 	.short	(.L_573 - .L_572)
.L_572:
        /*001c*/ 	.word	0x00000000
        /*0020*/ 	.short	0x0003
        /*0022*/ 	.short	0x0010
        /*0024*/ 	.byte	0x00, 0xf5, 0x21, 0x00


	//----- nvinfo : EIATTR_KPARAM_INFO
	.align		4
.L_573:
        /*0028*/ 	.byte	0x04, 0x17
        /*002a*/ 	.short	(.L_575 - .L_574)
.L_574:
        /*002c*/ 	.word	0x00000000
        /*0030*/ 	.short	0x0002
        /*0032*/ 	.short	0x0008
        /*0034*/ 	.byte	0x00, 0xf5, 0x21, 0x00


	//----- nvinfo : EIATTR_KPARAM_INFO
	.align		4
.L_575:
        /*0038*/ 	.byte	0x04, 0x17
        /*003a*/ 	.short	(.L_577 - .L_576)
.L_576:
        /*003c*/ 	.word	0x00000000
        /*0040*/ 	.short	0x0001
        /*0042*/ 	.short	0x0004
        /*0044*/ 	.byte	0x00, 0xf0, 0x11, 0x00


	//----- nvinfo : EIATTR_KPARAM_INFO
	.align		4
.L_577:
        /*0048*/ 	.byte	0x04, 0x17
        /*004a*/ 	.short	(.L_579 - .L_578)
.L_578:
        /*004c*/ 	.word	0x00000000
        /*0050*/ 	.short	0x0000
        /*0052*/ 	.short	0x0000
        /*0054*/ 	.byte	0x00, 0xf0, 0x11, 0x00


	//----- nvinfo : EIATTR_SPARSE_MMA_MASK
	.align		4
.L_579:
        /*0058*/ 	.byte	0x03, 0x50
        /*005a*/ 	.short	0x0000


	//----- nvinfo : EIATTR_MAXREG_COUNT
	.align		4
        /*005c*/ 	.byte	0x03, 0x1b
        /*005e*/ 	.short	0x00ff


	//----- nvinfo : EIATTR_MERCURY_ISA_VERSION
	.align		4
        /*0060*/ 	.byte	0x03, 0x5f
        /*0062*/ 	.short	0x0101


	//----- nvinfo : EIATTR_VRC_CTA_INIT_COUNT
	.align		4
        /*0064*/ 	.byte	0x02, 0x4a
	.zero		1
	.zero		1


	//----- nvinfo : EIATTR_EXIT_INSTR_OFFSETS
	.align		4
        /*0068*/ 	.byte	0x04, 0x1c
        /*006a*/ 	.short	(.L_581 - .L_580)


	//   ....[0]....
.L_580:
        /*006c*/ 	.word	0x00000070


	//   ....[1]....
        /*0070*/ 	.word	0x000011a0


	//----- nvinfo : EIATTR_CRS_STACK_SIZE
	.align		4
.L_581:
        /*0074*/ 	.byte	0x04, 0x1e
        /*0076*/ 	.short	(.L_583 - .L_582)
.L_582:
        /*0078*/ 	.word	0x00000000


	//----- nvinfo : EIATTR_CBANK_PARAM_SIZE
	.align		4
.L_583:
        /*007c*/ 	.byte	0x03, 0x19
        /*007e*/ 	.short	0x0020


	//----- nvinfo : EIATTR_PARAM_CBANK
	.align		4
        /*0080*/ 	.byte	0x04, 0x0a
        /*0082*/ 	.short	(.L_585 - .L_584)
	.align		4
.L_584:
        /*0084*/ 	.word	index@(.nv.constant0.BinaryCrossentropyLoss)
        /*0088*/ 	.short	0x0380
        /*008a*/ 	.short	0x0020


	//----- nvinfo : EIATTR_SW_WAR
	.align		4
.L_585:
        /*008c*/ 	.byte	0x04, 0x36
        /*008e*/ 	.short	(.L_587 - .L_586)
.L_586:
        /*0090*/ 	.word	0x00000008
.L_587:


//--------------------- .nv.info.UpSampling2D     --------------------------
	.section	.nv.info.UpSampling2D,"",@"SHT_CUDA_INFO"
	.sectionflags	@""
	.align	4


	//----- nvinfo : EIATTR_CUDA_API_VERSION
	.align		4
        /*0000*/ 	.byte	0x04, 0x37
        /*0002*/ 	.short	(.L_589 - .L_588)
.L_588:
        /*0004*/ 	.word	0x00000082


	//----- nvinfo : EIATTR_KPARAM_INFO
	.align		4
.L_589:
        /*0008*/ 	.byte	0x04, 0x17
        /*000a*/ 	.short	(.L_591 - .L_590)
.L_590:
        /*000c*/ 	.word	0x00000000
        /*0010*/ 	.short	0x0008
        /*0012*/ 	.short	0x0028
        /*0014*/ 	.byte	0x00, 0xf0, 0x05, 0x00


	//----- nvinfo : EIATTR_KPARAM_INFO
	.align		4
.L_591:
        /*0018*/ 	.byte	0x04, 0x17
        /*001a*/ 	.short	(.L_593 - .L_592)
.L_592:
        /*001c*/ 	.word	0x00000000
        /*0020*/ 	.short	0x0007
        /*0022*/ 	.short	0x0020
        /*0024*/ 	.byte	0x00, 0xf5, 0x21, 0x00


	//----- nvinfo : EIATTR_KPARAM_INFO
	.align		4
.L_593:
        /*0028*/ 	.byte	0x04, 0x17
        /*002a*/ 	.short	(.L_595 - .L_594)
.L_594:
        /*002c*/ 	.word	0x00000000
        /*0030*/ 	.short	0x0006
        /*0032*/ 	.short	0x0018
        /*0034*/ 	.byte	0x00, 0xf5, 0x21, 0x00


	//----- nvinfo : EIATTR_KPARAM_INFO
	.align		4
.L_595:
        /*0038*/ 	.byte	0x04, 0x17
        /*003a*/ 	.short	(.L_597 - .L_596)
.L_596:
        /*003c*/ 	.word	0x00000000
        /*0040*/ 	.short	0x0005
        /*0042*/ 	.short	0x0014
        /*0044*/ 	.byte	0x00, 0xf0, 0x11, 0x00


	//----- nvinfo : EIATTR_KPARAM_INFO
	.align		4
.L_597:
        /*0048*/ 	.byte	0x04, 0x17
        /*004a*/ 	.short	(.L_599 - .L_598)
.L_598:
        /*004c*/ 	.word	0x00000000
        /*0050*/ 	.short	0x0004
        /*0052*/ 	.short	0x0010
        /*0054*/ 	.byte	0x00, 0xf0, 0x11, 0x00


	//----- nvinfo : EIATTR_KPARAM_INFO
	.align		4
.L_599:
        /*0058*/ 	.byte	0x04, 0x17
        /*005a*/ 	.short	(.L_601 - .L_600)
.L_600:
        /*005c*/ 	.word	0x00000000
        /*0060*/ 	.short	0x0003
        /*0062*/ 	.short	0x000c
        /*0064*/ 	.byte	0x00, 0xf0, 0x11, 0x00


	//----- nvinfo : EIATTR_KPARAM_INFO
	.align		4
.L_601:
        /*0068*/ 	.byte	0x04, 0x17
        /*006a*/ 	.short	(.L_603 - .L_602)
.L_602:
        /*006c*/ 	.word	0x00000000
        /*0070*/ 	.short	0x0002
        /*0072*/ 	.short	0x0008
        /*0074*/ 	.byte	0x00, 0xf0, 0x11, 0x00


	//----- nvinfo : EIATTR_KPARAM_INFO
	.align		4
.L_603:
        /*0078*/ 	.byte	0x04, 0x17
        /*007a*/ 	.short	(.L_605 - .L_604)
.L_604:
        /*007c*/ 	.word	0x00000000
        /*0080*/ 	.short	0x0001
        /*0082*/ 	.short	0x0004
        /*0084*/ 	.byte	0x00, 0xf0, 0x11, 0x00


	//----- nvinfo : EIATTR_KPARAM_INFO
	.align		4
.L_605:
        /*0088*/ 	.byte	0x04, 0x17
        /*008a*/ 	.short	(.L_607 - .L_606)
.L_606:
        /*008c*/ 	.word	0x00000000
        /*0090*/ 	.short	0x0000
        /*0092*/ 	.short	0x0000
        /*0094*/ 	.byte	0x00, 0xf0, 0x11, 0x00


	//----- nvinfo : EIATTR_SPARSE_MMA_MASK
	.align		4
.L_607:
        /*0098*/ 	.byte	0x03, 0x50
        /*009a*/ 	.short	0x0000


	//----- nvinfo : EIATTR_MAXREG_COUNT
	.align		4
        /*009c*/ 	.byte	0x03, 0x1b
        /*009e*/ 	.short	0x00ff


	//----- nvinfo : EIATTR_MERCURY_ISA_VERSION
	.align		4
        /*00a0*/ 	.byte	0x03, 0x5f
        /*00a2*/ 	.short	0x0101


	//----- nvinfo : EIATTR_VRC_CTA_INIT_COUNT
	.align		4
        /*00a4*/ 	.byte	0x02, 0x4a
	.zero		1
	.zero		1


	//----- nvinfo : EIATTR_EXIT_INSTR_OFFSETS
	.align		4
        /*00a8*/ 	.byte	0x04, 0x1c
        /*00aa*/ 	.short	(.L_609 - .L_608)


	//   ....[0]....
.L_608:
        /*00ac*/ 	.word	0x00000070


	//   ....[1]....
        /*00b0*/ 	.word	0x00001190


	//   ....[2]....
        /*00b4*/ 	.word	0x000011b0


	//----- nvinfo : EIATTR_CBANK_PARAM_SIZE
	.align		4
.L_609:
        /*00b8*/ 	.byte	0x03, 0x19
        /*00ba*/ 	.short	0x0029


	//----- nvinfo : EIATTR_PARAM_CBANK
	.align		4
        /*00bc*/ 	.byte	0x04, 0x0a
        /*00be*/ 	.short	(.L_611 - .L_610)
	.align		4
.L_610:
        /*00c0*/ 	.word	index@(.nv.constant0.UpSampling2D)
        /*00c4*/ 	.short	0x0380
        /*00c6*/ 	.short	0x0029


	//----- nvinfo : EIATTR_SW_WAR
	.align		4
.L_611:
        /*00c8*/ 	.byte	0x04, 0x36
        /*00ca*/ 	.short	(.L_613 - .L_612)
.L_612:
        /*00cc*/ 	.word	0x00000008
.L_613:


//--------------------- .nv.info.YOLOV3Forward    --------------------------
	.section	.nv.info.YOLOV3Forward,"",@"SHT_CUDA_INFO"
	.sectionflags	@""
	.align	4


	//----- nvinfo : EIATTR_CUDA_API_VERSION
	.align		4
        /*0000*/ 	.byte	0x04, 0x37
        /*0002*/ 	.short	(.L_615 - .L_614)
.L_614:
        /*0004*/ 	.word	0x00000082


	//----- nvinfo : EIATTR_KPARAM_INFO
	.align		4
.L_615:
        /*0008*/ 	.byte	0x04, 0x17
        /*000a*/ 	.short	(.L_617 - .L_616)
.L_616:
        /*000c*/ 	.word	0x00000000
        /*0010*/ 	.short	0x000d
        /*0012*/ 	.short	0x0040
        /*0014*/ 	.byte	0x00, 0xf0, 0x11, 0x00


	//----- nvinfo : EIATTR_KPARAM_INFO
	.align		4
.L_617:
        /*0018*/ 	.byte	0x04, 0x17
        /*001a*/ 	.short	(.L_619 - .L_618)
.L_618:
        /*001c*/ 	.word	0x00000000
        /*0020*/ 	.short	0x000c
        /*0022*/ 	.short	0x003c
        /*0024*/ 	.byte	0x00, 0xf0, 0x11, 0x00


	//----- nvinfo : EIATTR_KPARAM_INFO
	.align		4
.L_619:
        /*0028*/ 	.byte	0x04, 0x17
        /*002a*/ 	.short	(.L_621 - .L_620)
.L_620:
        /*002c*/ 	.word	0x00000000
        /*0030*/ 	.short	0x000b
        /*0032*/ 	.short	0x0038
        /*0034*/ 	.byte	0x00, 0xf0, 0x11, 0x00


	//----- nvinfo : EIATTR_KPARAM_INFO
	.align		4
.L_621:
        /*0038*/ 	.byte	0x04, 0x17
        /*003a*/ 	.short	(.L_623 - .L_622)
.L_622:
        /*003c*/ 	.word	0x00000000
        /*0040*/ 	.short	0x000a
        /*0042*/ 	.short	0x0034
        /*0044*/ 	.byte	0x00, 0xf0, 0x11, 0x00


	//----- nvinfo : EIATTR_KPARAM_INFO
	.align		4
.L_623:
        /*0048*/ 	.byte	0x04, 0x17
        /*004a*/ 	.short	(.L_625 - .L_624)
.L_624:
        /*004c*/ 	.word	0x00000000
        /*0050*/ 	.short	0x0009
        /*0052*/ 	.short	0x0030
        /*0054*/ 	.byte	0x00, 0xf0, 0x11, 0x00


	//----- nvinfo : EIATTR_KPARAM_INFO
	.align		4
.L_625:
        /*0058*/ 	.byte	0x04, 0x17
        /*005a*/ 	.short	(.L_627 - .L_626)
.L_626:
        /*005c*/ 	.word	0x00000000
        /*0060*/ 	.short	0x0008
        /*0062*/ 	.short	0x002c
        /*0064*/ 	.byte	0x00, 0xf0, 0x11, 0x00


	//----- nvinfo : EIATTR_KPARAM_INFO
	.align		4
.L_627:
        /*0068*/ 	.byte	0x04, 0x17
        /*006a*/ 	.short	(.L_629 - .L_628)
.L_628:
        /*006c*/ 	.word	0x00000000
        /*0070*/ 	.short	0x0007
        /*0072*/ 	.short	0x0028
        /*0074*/ 	.byte	0x00, 0xf0, 0x11, 0x00


	//----- nvinfo : EIATTR_KPARAM_INFO
	.align		4
.L_629:
        /*0078*/ 	.byte	0x04, 0x17
        /*007a*/ 	.short	(.L_631 - .L_630)
.L_630:
        /*007c*/ 	.word	0x00000000
        /*0080*/ 	.short	0x0006
        /*0082*/ 	.short	0x0024
        /*0084*/ 	.byte	0x00, 0xf0, 0x11, 0x00


	//----- nvinfo : EIATTR_KPARAM_INFO
	.align		4
.L_631:
        /*0088*/ 	.byte	0x04, 0x17
        /*008a*/ 	.short	(.L_633 - .L_632)
.L_632:
        /*008c*/ 	.word	0x00000000
        /*0090*/ 	.short	0x0005
        /*0092*/ 	.short	0x0020
        /*0094*/ 	.byte	0x00, 0xf0, 0x11, 0x00


	//----- nvinfo : EIATTR_KPARAM_INFO
	.align		4
.L_633:
        /*0098*/ 	.byte	0x04, 0x17
        /*009a*/ 	.short	(.L_635 - .L_634)
.L_634:
        /*009c*/ 	.word	0x00000000
        /*00a0*/ 	.short	0x0004
        /*00a2*/ 	.short	0x001c
        /*00a4*/ 	.byte	0x00, 0xf0, 0x11, 0x00


	//----- nvinfo : EIATTR_KPARAM_INFO
	.align		4
.L_635:
        /*00a8*/ 	.byte	0x04, 0x17
        /*00aa*/ 	.short	(.L_637 - .L_636)
.L_636:
        /*00ac*/ 	.word	0x00000000
        /*00b0*/ 	.short	0x0003
        /*00b2*/ 	.short	0x0018
        /*00b4*/ 	.byte	0x00, 0xf0, 0x11, 0x00


	//----- nvinfo : EIATTR_KPARAM_INFO
	.align		4
.L_637:
        /*00b8*/ 	.byte	0x04, 0x17
        /*00ba*/ 	.short	(.L_639 - .L_638)
.L_638:
        /*00bc*/ 	.word	0x00000000
        /*00c0*/ 	.short	0x0002
        /*00c2*/ 	.short	0x0010
        /*00c4*/ 	.byte	0x00, 0xf5, 0x21, 0x00


	//----- nvinfo : EIATTR_KPARAM_INFO
	.align		4
.L_639:
        /*00c8*/ 	.byte	0x04, 0x17
        /*00ca*/ 	.short	(.L_641 - .L_640)
.L_640:
        /*00cc*/ 	.word	0x00000000
        /*00d0*/ 	.short	0x0001
        /*00d2*/ 	.short	0x0008
        /*00d4*/ 	.byte	0x00, 0xf5, 0x21, 0x00


	//----- nvinfo : EIATTR_KPARAM_INFO
	.align		4
.L_641:
        /*00d8*/ 	.byte	0x04, 0x17
        /*00da*/ 	.short	(.L_643 - .L_642)
.L_642:
        /*00dc*/ 	.word	0x00000000
        /*00e0*/ 	.short	0x0000
        /*00e2*/ 	.short	0x0000
        /*00e4*/ 	.byte	0x00, 0xf0, 0x11, 0x00


	//----- nvinfo : EIATTR_SPARSE_MMA_MASK
	.align		4
.L_643:
        /*00e8*/ 	.byte	0x03, 0x50
        /*00ea*/ 	.short	0x0000


	//----- nvinfo : EIATTR_MAXREG_COUNT
	.align		4
        /*00ec*/ 	.byte	0x03, 0x1b
        /*00ee*/ 	.short	0x00ff


	//----- nvinfo : EIATTR_MERCURY_ISA_VERSION
	.align		4
        /*00f0*/ 	.byte	0x03, 0x5f
        /*00f2*/ 	.short	0x0101


	//----- nvinfo : EIATTR_VRC_CTA_INIT_COUNT
	.align		4
        /*00f4*/ 	.byte	0x02, 0x4a
	.zero		1
	.zero		1


	//----- nvinfo : EIATTR_EXIT_INSTR_OFFSETS
	.align		4
        /*00f8*/ 	.byte	0x04, 0x1c
        /*00fa*/ 	.short	(.L_645 - .L_644)


	//   ....[0]....
.L_644:
        /*00fc*/ 	.word	0x00000070


	//   ....[1]....
        /*0100*/ 	.word	0x000011b0


	//   ....[2]....
        /*0104*/ 	.word	0x00001aa0


	//   ....[3]....
        /*0108*/ 	.word	0x00001d00


	//----- nvinfo : EIATTR_CRS_STACK_SIZE
	.align		4
.L_645:
        /*010c*/ 	.byte	0x04, 0x1e
        /*010e*/ 	.short	(.L_647 - .L_646)
.L_646:
        /*0110*/ 	.word	0x00000000


	//----- nvinfo : EIATTR_CBANK_PARAM_SIZE
	.align		4
.L_647:
        /*0114*/ 	.byte	0x03, 0x19
        /*0116*/ 	.short	0x0044


	//----- nvinfo : EIATTR_PARAM_CBANK
	.align		4
        /*0118*/ 	.byte	0x04, 0x0a
        /*011a*/ 	.short	(.L_649 - .L_648)
	.align		4
.L_648:
        /*011c*/ 	.word	index@(.nv.constant0.YOLOV3Forward)
        /*0120*/ 	.short	0x0380
        /*0122*/ 	.short	0x0044


	//----- nvinfo : EIATTR_SW_WAR
	.align		4
.L_649:
        /*0124*/ 	.byte	0x04, 0x36
        /*0126*/ 	.short	(.L_651 - .L_650)
.L_650:
        /*0128*/ 	.word	0x00000008
.L_651:


//--------------------- .nv.info.WordEmbeddingBackwardPropagation --------------------------
	.section	.nv.info.WordEmbeddingBackwardPropagation,"",@"SHT_CUDA_INFO"
	.sectionflags	@""
	.align	4


	//----- nvinfo : EIATTR_CUDA_API_VERSION
	.align		4
        /*0000*/ 	.byte	0x04, 0x37
        /*0002*/ 	.short	(.L_653 - .L_652)
.L_652:
        /*0004*/ 	.word	0x00000082


	//----- nvinfo : EIATTR_KPARAM_INFO
	.align		4
.L_653:
        /*0008*/ 	.byte	0x04, 0x17
        /*000a*/ 	.short	(.L_655 - .L_654)
.L_654:
        /*000c*/ 	.word	0x00000000
        /*0010*/ 	.short	0x0007
        /*0012*/ 	.short	0x0028
        /*0014*/ 	.byte	0x00, 0xf5, 0x21, 0x00


	//----- nvinfo : EIATTR_KPARAM_INFO
	.align		4
.L_655:
        /*0018*/ 	.byte	0x04, 0x17
        /*001a*/ 	.short	(.L_657 - .L_656)
.L_656:
        /*001c*/ 	.word	0x00000000
        /*0020*/ 	.short	0x0006
        /*0022*/ 	.short	0x0020
        /*0024*/ 	.byte	0x00, 0xf5, 0x21, 0x00


	//----- nvinfo : EIATTR_KPARAM_INFO
	.align		4
.L_657:
        /*0028*/ 	.byte	0x04, 0x17
        /*002a*/ 	.short	(.L_659 - .L_658)
.L_658:
        /*002c*/ 	.word	0x00000000
        /*0030*/ 	.short	0x0005
        /*0032*/ 	.short	0x0018
        /*0034*/ 	.byte	0x00, 0xf5, 0x21, 0x00


	//----- nvinfo : EIATTR_KPARAM_INFO
	.align		4
.L_659:
        /*0038*/ 	.byte	0x04, 0x17
        /*003a*/ 	.short	(.L_661 - .L_660)
.L_660:
        /*003c*/ 	.word	0x00000000
        /*0040*/ 	.short	0x0004
        /*0042*/ 	.short	0x0010
        /*0044*/ 	.byte	0x00, 0xf5, 0x21, 0x00


	//----- nvinfo : EIATTR_KPARAM_INFO
	.align		4
.L_661:
        /*0048*/ 	.byte	0x04, 0x17
        /*004a*/ 	.short	(.L_663 - .L_662)
.L_662:
        /*004c*/ 	.word	0x00000000
        /*0050*/ 	.short	0x0003
        /*0052*/ 	.short	0x000c
        /*0054*/ 	.byte	0x00, 0xf0, 0x11, 0x00


	//----- nvinfo : EIATTR_KPARAM_INFO
	.align		4
.L_663:
        /*0058*/ 	.byte	0x04, 0x17
        /*005a*/ 	.short	(.L_665 - .L_664)
.L_664:
        /*005c*/ 	.word	0x00000000
        /*0060*/ 	.short	0x0002
        /*0062*/ 	.short	0x0008
        /*0064*/ 	.byte	0x00, 0xf0, 0x11, 0x00


	//----- nvinfo : EIATTR_KPARAM_INFO
	.align		4
.L_665:
        /*0068*/ 	.byte	0x04, 0x17
        /*006a*/ 	.short	(.L_667 - .L_666)
.L_666:
        /*006c*/ 	.word	0x00000000
        /*0070*/ 	.short	0x0001
        /*0072*/ 	.short	0x0004
        /*0074*/ 	.byte	0x00, 0xf0, 0x11, 0x00


	//----- nvinfo : EIATTR_KPARAM_INFO
	.align		4
.L_667:
        /*0078*/ 	.byte	0x04, 0x17
        /*007a*/ 	.short	(.L_669 - .L_668)
.L_668:
        /*007c*/ 	.word	0x00000000
        /*0080*/ 	.short	0x0000
        /*0082*/ 	.short	0x0000
        /*0084*/ 	.byte	0x00, 0xf0, 0x11, 0x00


	//----- nvinfo : EIATTR_SPARSE_MMA_MASK
	.align		4
.L_669:
        /*0088*/ 	.byte	0x03, 0x50
        /*008a*/ 	.short	0x0000


	//----- nvinfo : EIATTR_MAXREG_COUNT
	.align		4
        /*008c*/ 	.byte	0x03, 0x1b
        /*008e*/ 	.short	0x00ff


	//----- nvinfo : EIATTR_MERCURY_ISA_VERSION
	.align		4
        /*0090*/ 	.byte	0x03, 0x5f
        /*0092*/ 	.short	0x0101


	//----- nvinfo : EIATTR_VRC_CTA_INIT_COUNT
	.align		4
        /*0094*/ 	.byte	0x02, 0x4a
	.zero		1
	.zero		1


	//----- nvinfo : EIATTR_EXIT_INSTR_OFFSETS
	.align		4
        /*0098*/ 	.byte	0x04, 0x1c
        /*009a*/ 	.short	(.L_671 - .L_670)


	//   ....[0]....
.L_670:
        /*009c*/ 	.word	0x00000070


	//   ....[1]....
        /*00a0*/ 	.word	0x00000d40


	//   ....[2]....
        /*00a4*/ 	.word	0x00001180


	//   ....[3]....
        /*00a8*/ 	.word	0x000011f0


	//----- nvinfo : EIATTR_CBANK_PARAM_SIZE
	.align		4
.L_671:
        /*00ac*/ 	.byte	0x03, 0x19
        /*00ae*/ 	.short	0x0030


	//----- nvinfo : EIATTR_PARAM_CBANK
	.align		4
        /*00b0*/ 	.byte	0x04, 0x0a
        /*00b2*/ 	.short	(.L_673 - .L_672)
	.align		4
.L_672:
        /*00b4*/ 	.word	index@(.nv.constant0.WordEmbeddingBackwardPropagation)
        /*00b8*/ 	.short	0x0380
        /*00ba*/ 	.short	0x0030


	//----- nvinfo : EIATTR_SW_WAR
	.align		4
.L_673:
        /*00bc*/ 	.byte	0x04, 0x36
        /*00be*/ 	.short	(.L_675 - .L_674)
.L_674:
        /*00c0*/ 	.word	0x00000008
.L_675:


//--------------------- .nv.info.WordEmbeddingForwardPropagation --------------------------
	.section	.nv.info.WordEmbeddingForwardPropagation,"",@"SHT_CUDA_INFO"
	.sectionflags	@""
	.align	4


	//----- nvinfo : EIATTR_CUDA_API_VERSION
	.align		4
        /*0000*/ 	.byte	0x04, 0x37
        /*0002*/ 	.short	(.L_677 - .L_676)
.L_676:
        /*0004*/ 	.word	0x00000082


	//----- nvinfo : EIATTR_KPARAM_INFO
	.align		4
.L_677:
        /*0008*/ 	.byte	0x04, 0x17
        /*000a*/ 	.short	(.L_679 - .L_678)
.L_678:
        /*000c*/ 	.word	0x00000000
        /*0010*/ 	.short	0x0006
        /*0012*/ 	.short	0x0020
        /*0014*/ 	.byte	0x00, 0xf5, 0x21, 0x00


	//----- nvinfo : EIATTR_KPARAM_INFO
	.align		4
.L_679:
        /*0018*/ 	.byte	0x04, 0x17
        /*001a*/ 	.short	(.L_681 - .L_680)
.L_680:
        /*001c*/ 	.word	0x00000000
        /*0020*/ 	.short	0x0005
        /*0022*/ 	.short	0x0018
        /*0024*/ 	.byte	0x00, 0xf5, 0x21, 0x00


	//----- nvinfo : EIATTR_KPARAM_INFO
	.align		4
.L_681:
        /*0028*/ 	.byte	0x04, 0x17
        /*002a*/ 	.short	(.L_683 - .L_682)
.L_682:
        /*002c*/ 	.word	0x00000000
        /*0030*/ 	.short	0x0004
        /*0032*/ 	.short	0x0010
        /*0034*/ 	.byte	0x00, 0xf5, 0x21, 0x00


	//----- nvinfo : EIATTR_KPARAM_INFO
	.align		4
.L_683:
        /*0038*/ 	.byte	0x04, 0x17
        /*003a*/ 	.short	(.L_685 - .L_684)
.L_684:
        /*003c*/ 	.word	0x00000000
        /*0040*/ 	.short	0x0003
        /*0042*/ 	.short	0x000c
        /*0044*/ 	.byte	0x00, 0xf0, 0x11, 0x00


	//----- nvinfo : EIATTR_KPARAM_INFO
	.align		4
.L_685:
        /*0048*/ 	.byte	0x04, 0x17
        /*004a*/ 	.short	(.L_687 - .L_686)
.L_686:
        /*004c*/ 	.word	0x00000000
        /*0050*/ 	.short	0x0002
        /*0052*/ 	.short	0x0008
        /*0054*/ 	.byte	0x00, 0xf0, 0x11, 0x00


	//----- nvinfo : EIATTR_KPARAM_INFO
	.align		4
.L_687:
        /*0058*/ 	.byte	0x04, 0x17
        /*005a*/ 	.short	(.L_689 - .L_688)
.L_688:
        /*005c*/ 	.word	0x00000000
        /*0060*/ 	.short	0x0001
        /*0062*/ 	.short	0x0004
        /*0064*/ 	.byte	0x00, 0xf0, 0x11, 0x00


	//----- nvinfo : EIATTR_KPARAM_INFO
	.align		4
.L_689:
        /*0068*/ 	.byte	0x04, 0x17
        /*006a*/ 	.short	(.L_691 - .L_690)
.L_690:
        /*006c*/ 	.word	0x00000000
        /*0070*/ 	.short	0x0000
        /*0072*/ 	.short	0x0000
        /*0074*/ 	.byte	0x00, 0xf0, 0x11, 0x00


	//----- nvinfo : EIATTR_SPARSE_MMA_MASK
	.align		4
.L_691:
        /*0078*/ 	.byte	0x03, 0x50
        /*007a*/ 	.short	0x0000


	//----- nvinfo : EIATTR_MAXREG_COUNT
	.align		4
        /*007c*/ 	.byte	0x03, 0x1b
        /*007e*/ 	.short	0x00ff


	//----- nvinfo : EIATTR_MERCURY_ISA_VERSION
	.align		4
        /*0080*/ 	.byte	0x03, 0x5f
        /*0082*/ 	.short	0x0101


	//----- nvinfo : EIATTR_VRC_CTA_INIT_COUNT
	.align		4
        /*0084*/ 	.byte	0x02, 0x4a
	.zero		1
	.zero		1


	//----- nvinfo : EIATTR_EXIT_INSTR_OFFSETS
	.align		4
        /*0088*/ 	.byte	0x04, 0x1c
        /*008a*/ 	.short	(.L_693 - .L_692)


	//   ....[0]....
.L_692:
        /*008c*/ 	.word	0x00000070


	//   ....[1]....
        /*0090*/ 	.word	0x00000b10


	//   ....[2]....
        /*0094*/ 	.word	0x00000f20


	//   ....[3]....
        /*0098*/ 	.word	0x00000f90


	//----- nvinfo : EIATTR_CBANK_PARAM_SIZE
	.align		4
.L_693:
        /*009c*/ 	.byte	0x03, 0x19
        /*009e*/ 	.short	0x0028


	//----- nvinfo : EIATTR_PARAM_CBANK
	.align		4
        /*00a0*/ 	.byte	0x04, 0x0a
        /*00a2*/ 	.short	(.L_695 - .L_694)
	.align		4
.L_694:
        /*00a4*/ 	.word	index@(.nv.constant0.WordEmbeddingForwardPropagation)
        /*00a8*/ 	.short	0x0380
        /*00aa*/ 	.short	0x0028


	//----- nvinfo : EIATTR_SW_WAR
	.align		4
.L_695:
        /*00ac*/ 	.byte	0x04, 0x36
        /*00ae*/ 	.short	(.L_697 - .L_696)
.L_696:
        /*00b0*/ 	.word	0x00000008
.L_697:


//--------------------- .nv.info.ApplyZeroPaddingForRowId --------------------------
	.section	.nv.info.ApplyZeroPaddingForRowId,"",@"SHT_CUDA_INFO"
	.sectionflags	@""
	.align	4


	//----- nvinfo : EIATTR_CUDA_API_VERSION
	.align		4
        /*0000*/ 	.byte	0x04, 0x37
        /*0002*/ 	.short	(.L_699 - .L_698)
.L_698:
        /*0004*/ 	.word	0x00000082


	//----- nvinfo : EIATTR_KPARAM_INFO
	.align		4
.L_699:
        /*0008*/ 	.byte	0x04, 0x17
        /*000a*/ 	.short	(.L_701 - .L_700)
.L_700:
        /*000c*/ 	.word	0x00000000
        /*0010*/ 	.short	0x0009
        /*0012*/ 	.short	0x0030
        /*0014*/ 	.byte	0x00, 0xf0, 0x05, 0x00


	//----- nvinfo : EIATTR_KPARAM_INFO
	.align		4
.L_701:
        /*0018*/ 	.byte	0x04, 0x17
        /*001a*/ 	.short	(.L_703 - .L_702)
.L_702:
        /*001c*/ 	.word	0x00000000
        /*0020*/ 	.short	0x0008
        /*0022*/ 	.short	0x0028
        /*0024*/ 	.byte	0x00, 0xf5, 0x21, 0x00


	//----- nvinfo : EIATTR_KPARAM_INFO
	.align		4
.L_703:
        /*0028*/ 	.byte	0x04, 0x17
        /*002a*/ 	.short	(.L_705 - .L_704)
.L_704:
        /*002c*/ 	.word	0x00000000
        /*0030*/ 	.short	0x0007
        /*0032*/ 	.short	0x0020
        /*0034*/ 	.byte	0x00, 0xf5, 0x21, 0x00


	//----- nvinfo : EIATTR_KPARAM_INFO
	.align		4
.L_705:
        /*0038*/ 	.byte	0x04, 0x17
        /*003a*/ 	.short	(.L_707 - .L_706)
.L_706:
        /*003c*/ 	.word	0x00000000
        /*0040*/ 	.short	0x0006
        /*0042*/ 	.short	0x0018
        /*0044*/ 	.byte	0x00, 0xf0, 0x11, 0x00


	//----- nvinfo : EIATTR_KPARAM_INFO
	.align		4
.L_707:
        /*0048*/ 	.byte	0x04, 0x17
        /*004a*/ 	.short	(.L_709 - .L_708)
.L_708:
        /*004c*/ 	.word	0x00000000
        /*0050*/ 	.short	0x0005
        /*0052*/ 	.short	0x0014
        /*0054*/ 	.byte	0x00, 0xf0, 0x11, 0x00


	//----- nvinfo : EIATTR_KPARAM_INFO
	.align		4
.L_709:
        /*0058*/ 	.byte	0x04, 0x17
        /*005a*/ 	.short	(.L_711 - .L_710)
.L_710:
        /*005c*/ 	.word	0x00000000
        /*0060*/ 	.short	0x0004
        /*0062*/ 	.short	0x0010
        /*0064*/ 	.byte	0x00, 0xf0, 0x11, 0x00


	//----- nvinfo : EIATTR_KPARAM_INFO
	.align		4
.L_711:
        /*0068*/ 	.byte	0x04, 0x17
        /*006a*/ 	.short	(.L_713 - .L_712)
.L_712:
        /*006c*/ 	.word	0x00000000
        /*0070*/ 	.short	0x0003
        /*0072*/ 	.short	0x000c
        /*0074*/ 	.byte	0x00, 0xf0, 0x11, 0x00


	//----- nvinfo : EIATTR_KPARAM_INFO
	.align		4
.L_713:
        /*0078*/ 	.byte	0x04, 0x17
        /*007a*/ 	.short	(.L_715 - .L_714)
.L_714:
        /*007c*/ 	.word	0x00000000
        /*0080*/ 	.short	0x0002
        /*0082*/ 	.short	0x0008
        /*0084*/ 	.byte	0x00, 0xf0, 0x11, 0x00


	//----- nvinfo : EIATTR_KPARAM_INFO
	.align		4
.L_715:
        /*0088*/ 	.byte	0x04, 0x17
        /*008a*/ 	.short	(.L_717 - .L_716)
.L_716:
        /*008c*/ 	.word	0x00000000
        /*0090*/ 	.short	0x0001
        /*0092*/ 	.short	0x0004
        /*0094*/ 	.byte	0x00, 0xf0, 0x11, 0x00


	//----- nvinfo : EIATTR_KPARAM_INFO
	.align		4
.L_717:
        /*0098*/ 	.byte	0x04, 0x17
        /*009a*/ 	.short	(.L_719 - .L_718)
.L_718:
        /*009c*/ 	.word	0x00000000
        /*00a0*/ 	.short	0x0000
        /*00a2*/ 	.short	0x0000
        /*00a4*/ 	.byte	0x00, 0xf0, 0x11, 0x00


	//----- nvinfo : EIATTR_SPARSE_MMA_MASK
	.align		4
.L_719:
        /*00a8*/ 	.byte	0x03, 0x50
        /*00aa*/ 	.short	0x0000


	//----- nvinfo : EIATTR_MAXREG_COUNT
	.align		4
        /*00ac*/ 	.byte	0x03, 0x1b
        /*00ae*/ 	.short	0x00ff


	//----- nvinfo : EIATTR_MERCURY_ISA_VERSION
	.align		4
        /*00b0*/ 	.byte	0x03, 0x5f
        /*00b2*/ 	.short	0x0101


	//----- nvinfo : EIATTR_VRC_CTA_INIT_COUNT
	.align		4
        /*00b4*/ 	.byte	0x02, 0x4a
	.zero		1
	.zero		1


	//----- nvinfo : EIATTR_EXIT_INSTR_OFFSETS
	.align		4
        /*00b8*/ 	.byte	0x04, 0x1c
        /*00ba*/ 	.short	(.L_721 - .L_720)


	//   ....[0]....
.L_720:
        /*00bc*/ 	.word	0x00000070


	//   ....[1]....
        /*00c0*/ 	.word	0x00000320


	//   ....[2]....
        /*00c4*/ 	.word	0x00000760


	//   ....[3]....
        /*00c8*/ 	.word	0x000007d0


	//   ....[4]....
        /*00cc*/ 	.word	0x00000800


	//   ....[5]....
        /*00d0*/ 	.word	0x00000c40


	//   ....[6]....
        /*00d4*/ 	.word	0x00000cb0


	//----- nvinfo : EIATTR_CBANK_PARAM_SIZE
	.align		4
.L_721:
        /*00d8*/ 	.byte	0x03, 0x19
        /*00da*/ 	.short	0x0031


	//----- nvinfo : EIATTR_PARAM_CBANK
	.align		4
        /*00dc*/ 	.byte	0x04, 0x0a
        /*00de*/ 	.short	(.L_723 - .L_722)
	.align		4
.L_722:
        /*00e0*/ 	.word	index@(.nv.constant0.ApplyZeroPaddingForRowId)
        /*00e4*/ 	.short	0x0380
        /*00e6*/ 	.short	0x0031


	//----- nvinfo : EIATTR_SW_WAR
	.align		4
.L_723:
        /*00e8*/ 	.byte	0x04, 0x36
        /*00ea*/ 	.short	(.L_725 - .L_724)
.L_724:
        /*00ec*/ 	.word	0x00000008
.L_725:


//--------------------- .nv.info.MultiplyEachRowIntoSingleValue --------------------------
	.section	.nv.info.MultiplyEachRowIntoSingleValue,"",@"SHT_CUDA_INFO"
	.sectionflags	@""
	.align	4


	//----- nvinfo : EIATTR_CUDA_API_VERSION
	.align		4
        /*0000*/ 	.byte	0x04, 0x37
        /*0002*/ 	.short	(.L_727 - .L_726)
.L_726:
        /*0004*/ 	.word	0x00000082


	//----- nvinfo : EIATTR_KPARAM_INFO
	.align		4
.L_727:
        /*0008*/ 	.byte	0x04, 0x17
        /*000a*/ 	.short	(.L_729 - .L_728)
.L_728:
        /*000c*/ 	.word	0x00000000
        /*0010*/ 	.short	0x0004
        /*0012*/ 	.short	0x0018
        /*0014*/ 	.byte	0x00, 0xf5, 0x21, 0x00


	//----- nvinfo : EIATTR_KPARAM_INFO
	.align		4
.L_729:
        /*0018*/ 	.byte	0x04, 0x17
        /*001a*/ 	.short	(.L_731 - .L_730)
.L_730:
        /*001c*/ 	.word	0x00000000
        /*0020*/ 	.short	0x0003
        /*0022*/ 	.short	0x0010
        /*0024*/ 	.byte	0x00, 0xf5, 0x21, 0x00


	//----- nvinfo : EIATTR_KPARAM_INFO
	.align		4
.L_731:
        /*0028*/ 	.byte	0x04, 0x17
        /*002a*/ 	.short	(.L_733 - .L_732)
.L_732:
        /*002c*/ 	.word	0x00000000
        /*0030*/ 	.short	0x0002
        /*0032*/ 	.short	0x0008
        /*0034*/ 	.byte	0x00, 0xf5, 0x21, 0x00


	//----- nvinfo : EIATTR_KPARAM_INFO
	.align		4
.L_733:
        /*0038*/ 	.byte	0x04, 0x17
        /*003a*/ 	.short	(.L_735 - .L_734)
.L_734:
        /*003c*/ 	.word	0x00000000
        /*0040*/ 	.short	0x0001
        /*0042*/ 	.short	0x0004
        /*0044*/ 	.byte	0x00, 0xf0, 0x11, 0x00


	//----- nvinfo : EIATTR_KPARAM_INFO
	.align		4
.L_735:
        /*0048*/ 	.byte	0x04, 0x17
        /*004a*/ 	.short	(.L_737 - .L_736)
.L_736:
        /*004c*/ 	.word	0x00000000
        /*0050*/ 	.short	0x0000
        /*0052*/ 	.short	0x0000
        /*0054*/ 	.byte	0x00, 0xf0, 0x11, 0x00


	//----- nvinfo : EIATTR_SPARSE_MMA_MASK
	.align		4
.L_737:
        /*0058*/ 	.byte	0x03, 0x50
        /*005a*/ 	.short	0x0000


	//----- nvinfo : EIATTR_MAXREG_COUNT
	.align		4
        /*005c*/ 	.byte	0x03, 0x1b
        /*005e*/ 	.short	0x00ff


	//----- nvinfo : EIATTR_MERCURY_ISA_VERSION
	.align		4
        /*0060*/ 	.byte	0x03, 0x5f
        /*0062*/ 	.short	0x0101


	//----- nvinfo : EIATTR_VRC_CTA_INIT_COUNT
	.align		4
        /*0064*/ 	.byte	0x02, 0x4a
	.zero		1
	.zero		1


	//----- nvinfo : EIATTR_EXIT_INSTR_OFFSETS
	.align		4
        /*0068*/ 	.byte	0x04, 0x1c
        /*006a*/ 	.short	(.L_739 - .L_738)


	//   ....[0]....
.L_738:
        /*006c*/ 	.word	0x00000070


	//   ....[1]....
        /*0070*/ 	.word	0x000009c0


	//----- nvinfo : EIATTR_CBANK_PARAM_SIZE
	.align		4
.L_739:
        /*0074*/ 	.byte	0x03, 0x19
        /*0076*/ 	.short	0x0020


	//----- nvinfo : EIATTR_PARAM_CBANK
	.align		4
        /*0078*/ 	.byte	0x04, 0x0a
        /*007a*/ 	.short	(.L_741 - .L_740)
	.align		4
.L_740:
        /*007c*/ 	.word	index@(.nv.constant0.MultiplyEachRowIntoSingleValue)
        /*0080*/ 	.short	0x0380
        /*0082*/ 	.short	0x0020


	//----- nvinfo : EIATTR_SW_WAR
	.align		4
.L_741:
        /*0084*/ 	.byte	0x04, 0x36
        /*0086*/ 	.short	(.L_743 - .L_742)
.L_742:
        /*0088*/ 	.word	0x00000008
.L_743:


//--------------------- .nv.info.LnGradient       --------------------------
	.section	.nv.info.LnGradient,"",@"SHT_CUDA_INFO"
	.sectionflags	@""
	.align	4


	//----- nvinfo : EIATTR_CUDA_API_VERSION
	.align		4
        /*0000*/ 	.byte	0x04, 0x37
        /*0002*/ 	.short	(.L_745 - .L_744)
.L_744:
        /*0004*/ 	.word	0x00000082


	//----- nvinfo : EIATTR_KPARAM_INFO
	.align		4
.L_745:
        /*0008*/ 	.byte	0x04, 0x17
        /*000a*/ 	.short	(.L_747 - .L_746)
.L_746:
        /*000c*/ 	.word	0x00000000
        /*0010*/ 	.short	0x0003
        /*0012*/ 	.short	0x0018
        /*0014*/ 	.byte	0x00, 0xf5, 0x21, 0x00


	//----- nvinfo : EIATTR_KPARAM_INFO
	.align		4
.L_747:
        /*0018*/ 	.byte	0x04, 0x17
        /*001a*/ 	.short	(.L_749 - .L_748)
.L_748:
        /*001c*/ 	.word	0x00000000
        /*0020*/ 	.short	0x0002
        /*0022*/ 	.short	0x0010
        /*0024*/ 	.byte	0x00, 0xf5, 0x21, 0x00


	//----- nvinfo : EIATTR_KPARAM_INFO
	.align		4
.L_749:
        /*0028*/ 	.byte	0x04, 0x17
        /*002a*/ 	.short	(.L_751 - .L_750)
.L_750:
        /*002c*/ 	.word	0x00000000
        /*0030*/ 	.short	0x0001
        /*0032*/ 	.short	0x0008
        /*0034*/ 	.byte	0x00, 0xf5, 0x21, 0x00


	//----- nvinfo : EIATTR_KPARAM_INFO
	.align		4
.L_751:
        /*0038*/ 	.byte	0x04, 0x17
        /*003a*/ 	.short	(.L_753 - .L_752)
.L_752:
        /*003c*/ 	.word	0x00000000
        /*0040*/ 	.short	0x0000
        /*0042*/ 	.short	0x0000
        /*0044*/ 	.byte	0x00, 0xf0, 0x11, 0x00


	//----- nvinfo : EIATTR_SPARSE_MMA_MASK
	.align		4
.L_753:
        /*0048*/ 	.byte	0x03, 0x50
        /*004a*/ 	.short	0x0000


	//----- nvinfo : EIATTR_MAXREG_COUNT
	.align		4
        /*004c*/ 	.byte	0x03, 0x1b
        /*004e*/ 	.short	0x00ff


	//----- nvinfo : EIATTR_MERCURY_ISA_VERSION
	.align		4
        /*0050*/ 	.byte	0x03, 0x5f
        /*0052*/ 	.short	0x0101


	//----- nvinfo : EIATTR_VRC_CTA_INIT_COUNT
	.align		4
        /*0054*/ 	.byte	0x02, 0x4a
	.zero		1
	.zero		1


	//----- nvinfo : EIATTR_EXIT_INSTR_OFFSETS
	.align		4
        /*0058*/ 	.byte	0x04, 0x1c
        /*005a*/ 	.short	(.L_755 - .L_754)


	//   ....[0]....
.L_754:
        /*005c*/ 	.word	0x00000070


	//   ....[1]....
        /*0060*/ 	.word	0x000001f0


	//----- nvinfo : EIATTR_CRS_STACK_SIZE
	.align		4
.L_755:
        /*0064*/ 	.byte	0x04, 0x1e
        /*0066*/ 	.short	(.L_757 - .L_756)
.L_756:
        /*0068*/ 	.word	0x00000000


	//----- nvinfo : EIATTR_CBANK_PARAM_SIZE
	.align		4
.L_757:
        /*006c*/ 	.byte	0x03, 0x19
        /*006e*/ 	.short	0x0020


	//----- nvinfo : EIATTR_PARAM_CBANK
	.align		4
        /*0070*/ 	.byte	0x04, 0x0a
        /*0072*/ 	.short	(.L_759 - .L_758)
	.align		4
.L_758:
        /*0074*/ 	.word	index@(.nv.constant0.LnGradient)
        /*0078*/ 	.short	0x0380
        /*007a*/ 	.short	0x0020


	//----- nvinfo : EIATTR_SW_WAR
	.align		4
.L_759:
        /*007c*/ 	.byte	0x04, 0x36
        /*007e*/ 	.short	(.L_761 - .L_760)
.L_760:
        /*0080*/ 	.word	0x00000008
.L_761:


//--------------------- .nv.info.ComputeLn        --------------------------
	.section	.nv.info.ComputeLn,"",@"SHT_CUDA_INFO"
	.sectionflags	@""
	.align	4


	//----- nvinfo : EIATTR_CUDA_API_VERSION
	.align		4
        /*0000*/ 	.byte	0x04, 0x37
        /*0002*/ 	.short	(.L_763 - .L_762)
.L_762:
        /*0004*/ 	.word	0x00000082


	//----- nvinfo : EIATTR_KPARAM_INFO
	.align		4
.L_763:
        /*0008*/ 	.byte	0x04, 0x17
        /*000a*/ 	.short	(.L_765 - .L_764)
.L_764:
        /*000c*/ 	.word	0x00000000
        /*0010*/ 	.short	0x0002
        /*0012*/ 	.short	0x0010
        /*0014*/ 	.byte	0x00, 0xf5, 0x21, 0x00


	//----- nvinfo : EIATTR_KPARAM_INFO
	.align		4
.L_765:
        /*0018*/ 	.byte	0x04, 0x17
        /*001a*/ 	.short	(.L_767 - .L_766)
.L_766:
        /*001c*/ 	.word	0x00000000
        /*0020*/ 	.short	0x0001
        /*0022*/ 	.short	0x0008
        /*0024*/ 	.byte	0x00, 0xf5, 0x21, 0x00


	//----- nvinfo : EIATTR_KPARAM_INFO
	.align		4
.L_767:
        /*0028*/ 	.byte	0x04, 0x17
        /*002a*/ 	.short	(.L_769 - .L_768)
.L_768:
        /*002c*/ 	.word	0x00000000
        /*0030*/ 	.short	0x0000
        /*0032*/ 	.short	0x0000
        /*0034*/ 	.byte	0x00, 0xf0, 0x11, 0x00


	//----- nvinfo : EIATTR_SPARSE_MMA_MASK
	.align		4
.L_769:
        /*0038*/ 	.byte	0x03, 0x50
        /*003a*/ 	.short	0x0000


	//----- nvinfo : EIATTR_MAXREG_COUNT
	.align		4
        /*003c*/ 	.byte	0x03, 0x1b
        /*003e*/ 	.short	0x00ff


	//----- nvinfo : EIATTR_MERCURY_ISA_VERSION
	.align		4
        /*0040*/ 	.byte	0x03, 0x5f
        /*0042*/ 	.short	0x0101


	//----- nvinfo : EIATTR_VRC_CTA_INIT_COUNT
	.align		4
        /*0044*/ 	.byte	0x02, 0x4a
	.zero		1
	.zero		1


	//----- nvinfo : EIATTR_EXIT_INSTR_OFFSETS
	.align		4
        /*0048*/ 	.byte	0x04, 0x1c
        /*004a*/ 	.short	(.L_771 - .L_770)


	//   ....[0]....
.L_770:
        /*004c*/ 	.word	0x00000070


	//   ....[1]....
        /*0050*/ 	.word	0x000002e0


	//----- nvinfo : EIATTR_CRS_STACK_SIZE
	.align		4
.L_771:
        /*0054*/ 	.byte	0x04, 0x1e
        /*0056*/ 	.short	(.L_773 - .L_772)
.L_772:
        /*0058*/ 	.word	0x00000000


	//----- nvinfo : EIATTR_CBANK_PARAM_SIZE
	.align		4
.L_773:
        /*005c*/ 	.byte	0x03, 0x19
        /*005e*/ 	.short	0x0018


	//----- nvinfo : EIATTR_PARAM_CBANK
	.align		4
        /*0060*/ 	.byte	0x04, 0x0a
        /*0062*/ 	.short	(.L_775 - .L_774)
	.align		4
.L_774:
        /*0064*/ 	.word	index@(.nv.constant0.ComputeLn)
        /*0068*/ 	.short	0x0380
        /*006a*/ 	.short	0x0018


	//----- nvinfo : EIATTR_SW_WAR
	.align		4
.L_775:
        /*006c*/ 	.byte	0x04, 0x36
        /*006e*/ 	.short	(.L_777 - .L_776)
.L_776:
        /*0070*/ 	.word	0x00000008
.L_777:


//--------------------- .nv.info.SwishGradient    --------------------------
	.section	.nv.info.SwishGradient,"",@"SHT_CUDA_INFO"
	.sectionflags	@""
	.align	4


	//----- nvinfo : EIATTR_CUDA_API_VERSION
	.align		4
        /*0000*/ 	.byte	0x04, 0x37
        /*0002*/ 	.short	(.L_779 - .L_778)
.L_778:
        /*0004*/ 	.word	0x00000082


	//----- nvinfo : EIATTR_KPARAM_INFO
	.align		4
.L_779:
        /*0008*/ 	.byte	0x04, 0x17
        /*000a*/ 	.short	(.L_781 - .L_780)
.L_780:
        /*000c*/ 	.word	0x00000000
        /*0010*/ 	.short	0x0004
        /*0012*/ 	.short	0x0020
        /*0014*/ 	.byte	0x00, 0xf5, 0x21, 0x00


	//----- nvinfo : EIATTR_KPARAM_INFO
	.align		4
.L_781:
        /*0018*/ 	.byte	0x04, 0x17
        /*001a*/ 	.short	(.L_783 - .L_782)
.L_782:
        /*001c*/ 	.word	0x00000000
        /*0020*/ 	.short	0x0003
        /*0022*/ 	.short	0x0018
        /*0024*/ 	.byte	0x00, 0xf5, 0x21, 0x00


	//----- nvinfo : EIATTR_KPARAM_INFO
	.align		4
.L_783:
        /*0028*/ 	.byte	0x04, 0x17
        /*002a*/ 	.short	(.L_785 - .L_784)
.L_784:
        /*002c*/ 	.word	0x00000000
        /*0030*/ 	.short	0x0002
        /*0032*/ 	.short	0x0010
        /*0034*/ 	.byte	0x00, 0xf5, 0x21, 0x00


	//----- nvinfo : EIATTR_KPARAM_INFO
	.align		4
.L_785:
        /*0038*/ 	.byte	0x04, 0x17
        /*003a*/ 	.short	(.L_787 - .L_786)
.L_786:
        /*003c*/ 	.word	0x00000000
        /*0040*/ 	.short	0x0001
        /*0042*/ 	.short	0x0008
        /*0044*/ 	.byte	0x00, 0xf5, 0x21, 0x00


	//----- nvinfo : EIATTR_KPARAM_INFO
	.align		4
.L_787:
        /*0048*/ 	.byte	0x04, 0x17
        /*004a*/ 	.short	(.L_789 - .L_788)
.L_788:
        /*004c*/ 	.word	0x00000000
        /*0050*/ 	.short	0x0000
        /*0052*/ 	.short	0x0000
        /*0054*/ 	.byte	0x00, 0xf0, 0x11, 0x00


	//----- nvinfo : EIATTR_SPARSE_MMA_MASK
	.align		4
.L_789:
        /*0058*/ 	.byte	0x03, 0x50
        /*005a*/ 	.short	0x0000


	//----- nvinfo : EIATTR_MAXREG_COUNT
	.align		4
        /*005c*/ 	.byte	0x03, 0x1b
        /*005e*/ 	.short	0x00ff


	//----- nvinfo : EIATTR_MERCURY_ISA_VERSION
	.align		4
        /*0060*/ 	.byte	0x03, 0x5f
        /*0062*/ 	.short	0x0101


	//----- nvinfo : EIATTR_VRC_CTA_INIT_COUNT
	.align		4
        /*0064*/ 	.byte	0x02, 0x4a
	.zero		1
	.zero		1


	//----- nvinfo : EIATTR_EXIT_INSTR_OFFSETS
	.align		4
        /*0068*/ 	.byte	0x04, 0x1c
        /*006a*/ 	.short	(.L_791 - .L_790)


	//   ....[0]....
.L_790:
        /*006c*/ 	.word	0x00000070


	//   ....[1]....
        /*0070*/ 	.word	0x000002c0


	//----- nvinfo : EIATTR_CRS_STACK_SIZE
	.align		4
.L_791:
        /*0074*/ 	.byte	0x04, 0x1e
        /*0076*/ 	.short	(.L_793 - .L_792)
.L_792:
        /*0078*/ 	.word	0x00000000


	//----- nvinfo : EIATTR_CBANK_PARAM_SIZE
	.align		4
.L_793:
        /*007c*/ 	.byte	0x03, 0x19
        /*007e*/ 	.short	0x0028


	//----- nvinfo : EIATTR_PARAM_CBANK
	.align		4
        /*0080*/ 	.byte	0x04, 0x0a
        /*0082*/ 	.short	(.L_795 - .L_794)
	.align		4
.L_794:
        /*0084*/ 	.word	index@(.nv.constant0.SwishGradient)
        /*0088*/ 	.short	0x0380
        /*008a*/ 	.short	0x0028


	//----- nvinfo : EIATTR_SW_WAR
	.align		4
.L_795:
        /*008c*/ 	.byte	0x04, 0x36
        /*008e*/ 	.short	(.L_797 - .L_796)
.L_796:
        /*0090*/ 	.word	0x00000008
.L_797:


//--------------------- .nv.info.ComputeSoftmaxGradientWitHierarchy --------------------------
	.section	.nv.info.ComputeSoftmaxGradientWitHierarchy,"",@"SHT_CUDA_INFO"
	.sectionflags	@""
	.align	4


	//----- nvinfo : EIATTR_CUDA_API_VERSION
	.align		4
        /*0000*/ 	.byte	0x04, 0x37
        /*0002*/ 	.short	(.L_799 - .L_798)
.L_798:
        /*0004*/ 	.word	0x00000082


	//----- nvinfo : EIATTR_KPARAM_INFO
	.align		4
.L_799:
        /*0008*/ 	.byte	0x04, 0x17
        /*000a*/ 	.short	(.L_801 - .L_800)
.L_800:
        /*000c*/ 	.word	0x00000000
        /*0010*/ 	.short	0x0005
        /*0012*/ 	.short	0x0020
        /*0014*/ 	.byte	0x00, 0xf5, 0x21, 0x00


	//----- nvinfo : EIATTR_KPARAM_INFO
	.align		4
.L_801:
        /*0018*/ 	.byte	0x04, 0x17
        /*001a*/ 	.short	(.L_803 - .L_802)
.L_802:
        /*001c*/ 	.word	0x00000000
        /*0020*/ 	.short	0x0004
        /*0022*/ 	.short	0x0018
        /*0024*/ 	.byte	0x00, 0xf5, 0x21, 0x00


	//----- nvinfo : EIATTR_KPARAM_INFO
	.align		4
.L_803:
        /*0028*/ 	.byte	0x04, 0x17
        /*002a*/ 	.short	(.L_805 - .L_804)
.L_804:
        /*002c*/ 	.word	0x00000000
        /*0030*/ 	.short	0x0003
        /*0032*/ 	.short	0x0010
        /*0034*/ 	.byte	0x00, 0xf5, 0x21, 0x00


	//----- nvinfo : EIATTR_KPARAM_INFO
	.align		4
.L_805:
        /*0038*/ 	.byte	0x04, 0x17
        /*003a*/ 	.short	(.L_807 - .L_806)
.L_806:
        /*003c*/ 	.word	0x00000000
        /*0040*/ 	.short	0x0002
        /*0042*/ 	.short	0x0008
        /*0044*/ 	.byte	0x00, 0xf5, 0x21, 0x00


	//----- nvinfo : EIATTR_KPARAM_INFO
	.align		4
.L_807:
        /*0048*/ 	.byte	0x04, 0x17
        /*004a*/ 	.short	(.L_809 - .L_808)
.L_808:
        /*004c*/ 	.word	0x00000000
        /*0050*/ 	.short	0x0001
        /*0052*/ 	.short	0x0004
        /*0054*/ 	.byte	0x00, 0xf0, 0x11, 0x00


	//----- nvinfo : EIATTR_KPARAM_INFO
	.align		4
.L_809:
        /*0058*/ 	.byte	0x04, 0x17
        /*005a*/ 	.short	(.L_811 - .L_810)
.L_810:
        /*005c*/ 	.word	0x00000000
        /*0060*/ 	.short	0x0000
        /*0062*/ 	.short	0x0000
        /*0064*/ 	.byte	0x00, 0xf0, 0x11, 0x00


	//----- nvinfo : EIATTR_SPARSE_MMA_MASK
	.align		4
.L_811:
        /*0068*/ 	.byte	0x03, 0x50
        /*006a*/ 	.short	0x0000


	//----- nvinfo : EIATTR_MAXREG_COUNT
	.align		4
        /*006c*/ 	.byte	0x03, 0x1b
        /*006e*/ 	.short	0x00ff


	//----- nvinfo : EIATTR_MERCURY_ISA_VERSION
	.align		4
        /*0070*/ 	.byte	0x03, 0x5f
        /*0072*/ 	.short	0x0101


	//----- nvinfo : EIATTR_VRC_CTA_INIT_COUNT
	.align		4
        /*0074*/ 	.byte	0x02, 0x4a
	.zero		1
	.zero		1


	//----- nvinfo : EIATTR_EXIT_INSTR_OFFSETS
	.align		4
        /*0078*/ 	.byte	0x04, 0x1c
        /*007a*/ 	.short	(.L_813 - .L_812)


	//   ....[0]....
.L_812:
        /*007c*/ 	.word	0x00000070


	//   ....[1]....
        /*0080*/ 	.word	0x00000350


	//   ....[2]....
        /*0084*/ 	.word	0x00000390


	//----- nvinfo : EIATTR_CRS_STACK_SIZE
	.align		4
.L_813:
        /*0088*/ 	.byte	0x04, 0x1e
        /*008a*/ 	.short	(.L_815 - .L_814)
.L_814:
        /*008c*/ 	.word	0x00000000


	//----- nvinfo : EIATTR_CBANK_PARAM_SIZE
	.align		4
.L_815:
        /*0090*/ 	.byte	0x03, 0x19
        /*0092*/ 	.short	0x0028


	//----- nvinfo : EIATTR_PARAM_CBANK
	.align		4
        /*0094*/ 	.byte	0x04, 0x0a
        /*0096*/ 	.short	(.L_817 - .L_816)
	.align		4
.L_816:
        /*0098*/ 	.word	index@(.nv.constant0.ComputeSoftmaxGradientWitHierarchy)
        /*009c*/ 	.short	0x0380
        /*009e*/ 	.short	0x0028


	//----- nvinfo : EIATTR_SW_WAR
	.align		4
.L_817:
        /*00a0*/ 	.byte	0x04, 0x36
        /*00a2*/ 	.short	(.L_819 - .L_818)
.L_818:
        /*00a4*/ 	.word	0x00000008
.L_819:


//--------------------- .nv.info.ComputeSoftmaxWithHierarchy --------------------------
	.section	.nv.info.ComputeSoftmaxWithHierarchy,"",@"SHT_CUDA_INFO"
	.sectionflags	@""
	.align	4


	//----- nvinfo : EIATTR_CUDA_API_VERSION
	.align		4
        /*0000*/ 	.byte	0x04, 0x37
        /*0002*/ 	.short	(.L_821 - .L_820)
.L_820:
        /*0004*/ 	.word	0x00000082


	//----- nvinfo : EIATTR_KPARAM_INFO
	.align		4
.L_821:
        /*0008*/ 	.byte	0x04, 0x17
        /*000a*/ 	.short	(.L_823 - .L_822)
.L_822:
        /*000c*/ 	.word	0x00000000
        /*0010*/ 	.short	0x0003
        /*0012*/ 	.short	0x0010
        /*0014*/ 	.byte	0x00, 0xf5, 0x21, 0x00


	//----- nvinfo : EIATTR_KPARAM_INFO
	.align		4
.L_823:
        /*0018*/ 	.byte	0x04, 0x17
        /*001a*/ 	.short	(.L_825 - .L_824)
.L_824:
        /*001c*/ 	.word	0x00000000
        /*0020*/ 	.short	0x0002
        /*0022*/ 	.short	0x0008
        /*0024*/ 	.byte	0x00, 0xf5, 0x21, 0x00


	//----- nvinfo : EIATTR_KPARAM_INFO
	.align		4
.L_825:
        /*0028*/ 	.byte	0x04, 0x17
        /*002a*/ 	.short	(.L_827 - .L_826)
.L_826:
        /*002c*/ 	.word	0x00000000
        /*0030*/ 	.short	0x0001
        /*0032*/ 	.short	0x0004
        /*0034*/ 	.byte	0x00, 0xf0, 0x11, 0x00


	//----- nvinfo : EIATTR_KPARAM_INFO
	.align		4
.L_827:
        /*0038*/ 	.byte	0x04, 0x17
        /*003a*/ 	.short	(.L_829 - .L_828)
.L_828:
        /*003c*/ 	.word	0x00000000
        /*0040*/ 	.short	0x0000
        /*0042*/ 	.short	0x0000
        /*0044*/ 	.byte	0x00, 0xf0, 0x11, 0x00


	//----- nvinfo : EIATTR_SPARSE_MMA_MASK
	.align		4
.L_829:
        /*0048*/ 	.byte	0x03, 0x50
        /*004a*/ 	.short	0x0000


	//----- nvinfo : EIATTR_MAXREG_COUNT
	.align		4
        /*004c*/ 	.byte	0x03, 0x1b
        /*004e*/ 	.short	0x00ff


	//----- nvinfo : EIATTR_EXTERNS
	.align		4
        /*0050*/ 	.byte	0x04, 0x0f
        /*0052*/ 	.short	(.L_831 - .L_830)


	//   ....[0]....
	.align		4
.L_830:
        /*0054*/ 	.word	index@(malloc)


	//   ....[1]....
	.align		4
        /*0058*/ 	.word	index@(free)


	//----- nvinfo : EIATTR_MERCURY_ISA_VERSION
	.align		4
.L_831:
        /*005c*/ 	.byte	0x03, 0x5f
        /*005e*/ 	.short	0x0101


	//----- nvinfo : EIATTR_VRC_CTA_INIT_COUNT
	.align		4
        /*0060*/ 	.byte	0x02, 0x4a
	.zero		1
	.zero		1


	//----- nvinfo : EIATTR_SYSCALL_OFFSETS
	.align		4
        /*0064*/ 	.byte	0x04, 0x46
        /*0066*/ 	.short	(.L_833 - .L_832)


	//   ....[0]....
.L_832:
        /*0068*/ 	.word	0x00000600


	//   ....[1]....
        /*006c*/ 	.word	0x00002e20


	//----- nvinfo : EIATTR_EXIT_INSTR_OFFSETS
	.align		4
.L_833:
        /*0070*/ 	.byte	0x04, 0x1c
        /*0072*/ 	.short	(.L_835 - .L_834)


	//   ....[0]....
.L_834:
        /*0074*/ 	.word	0x000000c0


	//   ....[1]....
        /*0078*/ 	.word	0x000001a0


	//----- nvinfo : EIATTR_CRS_STACK_SIZE
	.align		4
.L_835:
        /*007c*/ 	.byte	0x04, 0x1e
        /*007e*/ 	.short	(.L_837 - .L_836)
.L_836:
        /*0080*/ 	.word	0x00000000


	//----- nvinfo : EIATTR_CBANK_PARAM_SIZE
	.align		4
.L_837:
        /*0084*/ 	.byte	0x03, 0x19
        /*0086*/ 	.short	0x0018


	//----- nvinfo : EIATTR_PARAM_CBANK
	.align		4
        /*0088*/ 	.byte	0x04, 0x0a
        /*008a*/ 	.short	(.L_839 - .L_838)
	.align		4
.L_838:
        /*008c*/ 	.word	index@(.nv.constant0.ComputeSoftmaxWithHierarchy)
        /*0090*/ 	.short	0x0380
        /*0092*/ 	.short	0x0018


	//----- nvinfo : EIATTR_SW_WAR
	.align		4
.L_839:
        /*0094*/ 	.byte	0x04, 0x36
        /*0096*/ 	.short	(.L_841 - .L_840)
.L_840:
        /*0098*/ 	.word	0x00000008
.L_841:


//--------------------- .nv.info.ComputeSingleAccuracyForCategoricalCrossentropyWithHierarchy --------------------------
	.section	.nv.info.ComputeSingleAccuracyForCategoricalCrossentropyWithHierarchy,"",@"SHT_CUDA_INFO"
	.sectionflags	@""
	.align	4


	//----- nvinfo : EIATTR_CUDA_API_VERSION
	.align		4
        /*0000*/ 	.byte	0x04, 0x37
        /*0002*/ 	.short	(.L_843 - .L_842)
.L_842:
        /*0004*/ 	.word	0x00000082


	//----- nvinfo : EIATTR_KPARAM_INFO
	.align		4
.L_843:
        /*0008*/ 	.byte	0x04, 0x17
        /*000a*/ 	.short	(.L_845 - .L_844)
.L_844:
        /*000c*/ 	.word	0x00000000
        /*0010*/ 	.short	0x0004
        /*0012*/ 	.short	0x0018
        /*0014*/ 	.byte	0x00, 0xf5, 0x21, 0x00


	//----- nvinfo : EIATTR_KPARAM_INFO
	.align		4
.L_845:
        /*0018*/ 	.byte	0x04, 0x17
        /*001a*/ 	.short	(.L_847 - .L_846)
.L_846:
        /*001c*/ 	.word	0x00000000
        /*0020*/ 	.short	0x0003
        /*0022*/ 	.short	0x0010
        /*0024*/ 	.byte	0x00, 0xf5, 0x21, 0x00


	//----- nvinfo : EIATTR_KPARAM_INFO
	.align		4
.L_847:
        /*0028*/ 	.byte	0x04, 0x17
        /*002a*/ 	.short	(.L_849 - .L_848)
.L_848:
        /*002c*/ 	.word	0x00000000
        /*0030*/ 	.short	0x0002
        /*0032*/ 	.short	0x0008
        /*0034*/ 	.byte	0x00, 0xf5, 0x21, 0x00


	//----- nvinfo : EIATTR_KPARAM_INFO
	.align		4
.L_849:
        /*0038*/ 	.byte	0x04, 0x17
        /*003a*/ 	.short	(.L_851 - .L_850)
.L_850:
        /*003c*/ 	.word	0x00000000
        /*0040*/ 	.short	0x0001
        /*0042*/ 	.short	0x0004
        /*0044*/ 	.byte	0x00, 0xf0, 0x11, 0x00


	//----- nvinfo : EIATTR_KPARAM_INFO
	.align		4
.L_851:
        /*0048*/ 	.byte	0x04, 0x17
        /*004a*/ 	.short	(.L_853 - .L_852)
.L_852:
        /*004c*/ 	.word	0x00000000
        /*0050*/ 	.short	0x0000
        /*0052*/ 	.short	0x0000
        /*0054*/ 	.byte	0x00, 0xf0, 0x11, 0x00


	//----- nvinfo : EIATTR_SPARSE_MMA_MASK
	.align		4
.L_853:
        /*0058*/ 	.byte	0x03, 0x50
        /*005a*/ 	.short	0x0000


	//----- nvinfo : EIATTR_MAXREG_COUNT
	.align		4
        /*005c*/ 	.byte	0x03, 0x1b
        /*005e*/ 	.short	0x00ff


	//----- nvinfo : EIATTR_MERCURY_ISA_VERSION
	.align		4
        /*0060*/ 	.byte	0x03, 0x5f
        /*0062*/ 	.short	0x0101


	//----- nvinfo : EIATTR_VRC_CTA_INIT_COUNT
	.align		4
        /*0064*/ 	.byte	0x02, 0x4a
	.zero		1
	.zero		1


	//----- nvinfo : EIATTR_EXIT_INSTR_OFFSETS
	.align		4
        /*0068*/ 	.byte	0x04, 0x1c
        /*006a*/ 	.short	(.L_855 - .L_854)


	//   ....[0]....
.L_854:
        /*006c*/ 	.word	0x000000c0


	//   ....[1]....
        /*0070*/ 	.word	0x00000210


	//----- nvinfo : EIATTR_CRS_STACK_SIZE
	.align		4
.L_855:
        /*0074*/ 	.byte	0x04, 0x1e
        /*0076*/ 	.short	(.L_857 - .L_856)
.L_856:
        /*0078*/ 	.word	0x00000000


	//----- nvinfo : EIATTR_CBANK_PARAM_SIZE
	.align		4
.L_857:
        /*007c*/ 	.byte	0x03, 0x19
        /*007e*/ 	.short	0x0020


	//----- nvinfo : EIATTR_PARAM_CBANK
	.align		4
        /*0080*/ 	.byte	0x04, 0x0a
        /*0082*/ 	.short	(.L_859 - .L_858)
	.align		4
.L_858:
        /*0084*/ 	.word	index@(.nv.constant0.ComputeSingleAccuracyForCategoricalCrossentropyWithHierarchy)
        /*0088*/ 	.short	0x0380
        /*008a*/ 	.short	0x0020


	//----- nvinfo : EIATTR_SW_WAR
	.align		4
.L_859:
        /*008c*/ 	.byte	0x04, 0x36
        /*008e*/ 	.short	(.L_861 - .L_860)
.L_860:
        /*0090*/ 	.word	0x00000008
.L_861:


//--------------------- .nv.info.ComputeMse       --------------------------
	.section	.nv.info.ComputeMse,"",@"SHT_CUDA_INFO"
	.sectionflags	@""
	.align	4


	//----- nvinfo : EIATTR_CUDA_API_VERSION
	.align		4
        /*0000*/ 	.byte	0x04, 0x37
        /*0002*/ 	.short	(.L_863 - .L_862)
.L_862:
        /*0004*/ 	.word	0x00000082


	//----- nvinfo : EIATTR_KPARAM_INFO
	.align		4
.L_863:
        /*0008*/ 	.byte	0x04, 0x17
        /*000a*/ 	.short	(.L_865 - .L_864)
.L_864:
        /*000c*/ 	.word	0x00000000
        /*0010*/ 	.short	0x0004
        /*0012*/ 	.short	0x0018
        /*0014*/ 	.byte	0x00, 0xf5, 0x21, 0x00


	//----- nvinfo : EIATTR_KPARAM_INFO
	.align		4
.L_865:
        /*0018*/ 	.byte	0x04, 0x17
        /*001a*/ 	.short	(.L_867 - .L_866)
.L_866:
        /*001c*/ 	.word	0x00000000
        /*0020*/ 	.short	0x0003
        /*0022*/ 	.short	0x0010
        /*0024*/ 	.byte	0x00, 0xf5, 0x21, 0x00


	//----- nvinfo : EIATTR_KPARAM_INFO
	.align		4
.L_867:
        /*0028*/ 	.byte	0x04, 0x17
        /*002a*/ 	.short	(.L_869 - .L_868)
.L_868:
        /*002c*/ 	.word	0x00000000
        /*0030*/ 	.short	0x0002
        /*0032*/ 	.short	0x0008
        /*0034*/ 	.byte	0x00, 0xf5, 0x21, 0x00


	//----- nvinfo : EIATTR_KPARAM_INFO
	.align		4
.L_869:
        /*0038*/ 	.byte	0x04, 0x17
        /*003a*/ 	.short	(.L_871 - .L_870)
.L_870:
        /*003c*/ 	.word	0x00000000
        /*0040*/ 	.short	0x0001
        /*0042*/ 	.short	0x0004
        /*0044*/ 	.byte	0x00, 0xf0, 0x11, 0x00


	//----- nvinfo : EIATTR_KPARAM_INFO
	.align		4
.L_871:
        /*0048*/ 	.byte	0x04, 0x17
        /*004a*/ 	.short	(.L_873 - .L_872)
.L_872:
        /*004c*/ 	.word	0x00000000
        /*0050*/ 	.short	0x0000
        /*0052*/ 	.short	0x0000
        /*0054*/ 	.byte	0x00, 0xf0, 0x11, 0x00


	//----- nvinfo : EIATTR_SPARSE_MMA_MASK
	.align		4
.L_873:
        /*0058*/ 	.byte	0x03, 0x50
        /*005a*/ 	.short	0x0000


	//----- nvinfo : EIATTR_MAXREG_COUNT
	.align		4
        /*005c*/ 	.byte	0x03, 0x1b
        /*005e*/ 	.short	0x00ff


	//----- nvinfo : EIATTR_MERCURY_ISA_VERSION
	.align		4
        /*0060*/ 	.byte	0x03, 0x5f
        /*0062*/ 	.short	0x0101


	//----- nvinfo : EIATTR_VRC_CTA_INIT_COUNT
	.align		4
        /*0064*/ 	.byte	0x02, 0x4a
	.zero		1
	.zero		1


	//----- nvinfo : EIATTR_EXIT_INSTR_OFFSETS
	.align		4
        /*0068*/ 	.byte	0x04, 0x1c
        /*006a*/ 	.short	(.L_875 - .L_874)


	//   ....[0]....
.L_874:
        /*006c*/ 	.word	0x00000070


	//   ....[1]....
        /*0070*/ 	.word	0x00000d20


	//----- nvinfo : EIATTR_CRS_STACK_SIZE
	.align		4
.L_875:
        /*0074*/ 	.byte	0x04, 0x1e
        /*0076*/ 	.short	(.L_877 - .L_876)
.L_876:
        /*0078*/ 	.word	0x00000000


	//----- nvinfo : EIATTR_CBANK_PARAM_SIZE
	.align		4
.L_877:
        /*007c*/ 	.byte	0x03, 0x19
        /*007e*/ 	.short	0x0020


	//----- nvinfo : EIATTR_PARAM_CBANK
	.align		4
        /*0080*/ 	.byte	0x04, 0x0a
        /*0082*/ 	.short	(.L_879 - .L_878)
	.align		4
.L_878:
        /*0084*/ 	.word	index@(.nv.constant0.ComputeMse)
        /*0088*/ 	.short	0x0380
        /*008a*/ 	.short	0x0020


	//----- nvinfo : EIATTR_SW_WAR
	.align		4
.L_879:
        /*008c*/ 	.byte	0x04, 0x36
        /*008e*/ 	.short	(.L_881 - .L_880)
.L_880:
        /*0090*/ 	.word	0x00000008
.L_881:


//--------------------- .nv.info.ComputeMae       --------------------------
	.section	.nv.info.ComputeMae,"",@"SHT_CUDA_INFO"
	.sectionflags	@""
	.align	4


	//----- nvinfo : EIATTR_CUDA_API_VERSION
	.align		4
        /*0000*/ 	.byte	0x04, 0x37
        /*0002*/ 	.short	(.L_883 - .L_882)
.L_882:
        /*0004*/ 	.word	0x00000082


	//----- nvinfo : EIATTR_KPARAM_INFO
	.align		4
.L_883:
        /*0008*/ 	.byte	0x04, 0x17
        /*000a*/ 	.short	(.L_885 - .L_884)
.L_884:
        /*000c*/ 	.word	0x00000000
        /*0010*/ 	.short	0x0004
        /*0012*/ 	.short	0x0018
        /*0014*/ 	.byte	0x00, 0xf5, 0x21, 0x00


	//----- nvinfo : EIATTR_KPARAM_INFO
	.align		4
.L_885:
        /*0018*/ 	.byte	0x04, 0x17
        /*001a*/ 	.short	(.L_887 - .L_886)
.L_886:
        /*001c*/ 	.word	0x00000000
        /*0020*/ 	.short	0x0003
        /*0022*/ 	.short	0x0010
        /*0024*/ 	.byte	0x00, 0xf5, 0x21, 0x00


	//----- nvinfo : EIATTR_KPARAM_INFO
	.align		4
.L_887:
        /*0028*/ 	.byte	0x04, 0x17
        /*002a*/ 	.short	(.L_889 - .L_888)
.L_888:
        /*002c*/ 	.word	0x00000000
        /*0030*/ 	.short	0x0002
        /*0032*/ 	.short	0x0008
        /*0034*/ 	.byte	0x00, 0xf5, 0x21, 0x00


	//----- nvinfo : EIATTR_KPARAM_INFO
	.align		4
.L_889:
        /*0038*/ 	.byte	0x04, 0x17
        /*003a*/ 	.short	(.L_891 - .L_890)
.L_890:
        /*003c*/ 	.word	0x00000000
        /*0040*/ 	.short	0x0001
        /*0042*/ 	.short	0x0004
        /*0044*/ 	.byte	0x00, 0xf0, 0x11, 0x00


	//----- nvinfo : EIATTR_KPARAM_INFO
	.align		4
.L_891:
        /*0048*/ 	.byte	0x04, 0x17
        /*004a*/ 	.short	(.L_893 - .L_892)
.L_892:
        /*004c*/ 	.word	0x00000000
        /*0050*/ 	.short	0x0000
        /*0052*/ 	.short	0x0000
        /*0054*/ 	.byte	0x00, 0xf0, 0x11, 0x00


	//----- nvinfo : EIATTR_SPARSE_MMA_MASK
	.align		4
.L_893:
        /*0058*/ 	.byte	0x03, 0x50
        /*005a*/ 	.short	0x0000


	//----- nvinfo : EIATTR_MAXREG_COUNT
	.align		4
        /*005c*/ 	.byte	0x03, 0x1b
        /*005e*/ 	.short	0x00ff


	//----- nvinfo : EIATTR_MERCURY_ISA_VERSION
	.align		4
        /*0060*/ 	.byte	0x03, 0x5f
        /*0062*/ 	.short	0x0101


	//----- nvinfo : EIATTR_VRC_CTA_INIT_COUNT
	.align		4
        /*0064*/ 	.byte	0x02, 0x4a
	.zero		1
	.zero		1


	//----- nvinfo : EIATTR_EXIT_INSTR_OFFSETS
	.align		4
        /*0068*/ 	.byte	0x04, 0x1c
        /*006a*/ 	.short	(.L_895 - .L_894)


	//   ....[0]....
.L_894:
        /*006c*/ 	.word	0x00000070


	//   ....[1]....
        /*0070*/ 	.word	0x00000d20


	//----- nvinfo : EIATTR_CRS_STACK_SIZE
	.align		4
.L_895:
        /*0074*/ 	.byte	0x04, 0x1e
        /*0076*/ 	.short	(.L_897 - .L_896)
.L_896:
        /*0078*/ 	.word	0x00000000


	//----- nvinfo : EIATTR_CBANK_PARAM_SIZE
	.align		4
.L_897:
        /*007c*/ 	.byte	0x03, 0x19
        /*007e*/ 	.short	0x0020


	//----- nvinfo : EIATTR_PARAM_CBANK
	.align		4
        /*0080*/ 	.byte	0x04, 0x0a
        /*0082*/ 	.short	(.L_899 - .L_898)
	.align		4
.L_898:
        /*0084*/ 	.word	index@(.nv.constant0.ComputeMae)
        /*0088*/ 	.short	0x0380
        /*008a*/ 	.short	0x0020


	//----- nvinfo : EIATTR_SW_WAR
	.align		4
.L_899:
        /*008c*/ 	.byte	0x04, 0x36
        /*008e*/ 	.short	(.L_901 - .L_900)
.L_900:
        /*0090*/ 	.word	0x00000008
.L_901:


//--------------------- .nv.info.ComputeAccuracy  --------------------------
	.section	.nv.info.ComputeAccuracy,"",@"SHT_CUDA_INFO"
	.sectionflags	@""
	.align	4


	//----- nvinfo : EIATTR_CUDA_API_VERSION
	.align		4
        /*0000*/ 	.byte	0x04, 0x37
        /*0002*/ 	.short	(.L_903 - .L_902)
.L_902:
        /*0004*/ 	.word	0x00000082


	//----- nvinfo : EIATTR_KPARAM_INFO
	.align		4
.L_903:
        /*0008*/ 	.byte	0x04, 0x17
        /*000a*/ 	.short	(.L_905 - .L_904)
.L_904:
        /*000c*/ 	.word	0x00000000
        /*0010*/ 	.short	0x0004
        /*0012*/ 	.short	0x0018
        /*0014*/ 	.byte	0x00, 0xf5, 0x21, 0x00


	//----- nvinfo : EIATTR_KPARAM_INFO
	.align		4
.L_905:
        /*0018*/ 	.byte	0x04, 0x17
        /*001a*/ 	.short	(.L_907 - .L_906)
.L_906:
        /*001c*/ 	.word	0x00000000
        /*0020*/ 	.short	0x0003
        /*0022*/ 	.short	0x0010
        /*0024*/ 	.byte	0x00, 0xf5, 0x21, 0x00


	//----- nvinfo : EIATTR_KPARAM_INFO
	.align		4
.L_907:
        /*0028*/ 	.byte	0x04, 0x17
        /*002a*/ 	.short	(.L_909 - .L_908)
.L_908:
        /*002c*/ 	.word	0x00000000
        /*0030*/ 	.short	0x0002
        /*0032*/ 	.short	0x0008
        /*0034*/ 	.byte	0x00, 0xf5, 0x21, 0x00


	//----- nvinfo : EIATTR_KPARAM_INFO
	.align		4
.L_909:
        /*0038*/ 	.byte	0x04, 0x17
        /*003a*/ 	.short	(.L_911 - .L_910)
.L_910:
        /*003c*/ 	.word	0x00000000
        /*0040*/ 	.short	0x0001
        /*0042*/ 	.short	0x0004
        /*0044*/ 	.byte	0x00, 0xf0, 0x11, 0x00


	//----- nvinfo : EIATTR_KPARAM_INFO
	.align		4
.L_911:
        /*0048*/ 	.byte	0x04, 0x17
        /*004a*/ 	.short	(.L_913 - .L_912)
.L_912:
        /*004c*/ 	.word	0x00000000
        /*0050*/ 	.short	0x0000
        /*0052*/ 	.short	0x0000
        /*0054*/ 	.byte	0x00, 0xf0, 0x11, 0x00


	//----- nvinfo : EIATTR_SPARSE_MMA_MASK
	.align		4
.L_913:
        /*0058*/ 	.byte	0x03, 0x50
        /*005a*/ 	.short	0x0000


	//----- nvinfo : EIATTR_MAXREG_COUNT
	.align		4
        /*005c*/ 	.byte	0x03, 0x1b
        /*005e*/ 	.short	0x00ff


	//----- nvinfo : EIATTR_MERCURY_ISA_VERSION
	.align		4
        /*0060*/ 	.byte	0x03, 0x5f
        /*0062*/ 	.short	0x0101


	//----- nvinfo : EIATTR_VRC_CTA_INIT_COUNT
	.align		4
        /*0064*/ 	.byte	0x02, 0x4a
	.zero		1
	.zero		1


	//----- nvinfo : EIATTR_EXIT_INSTR_OFFSETS
	.align		4
        /*0068*/ 	.byte	0x04, 0x1c
        /*006a*/ 	.short	(.L_915 - .L_914)


	//   ....[0]....
.L_914:
        /*006c*/ 	.word	0x00000070


	//   ....[1]....
        /*0070*/ 	.word	0x00000170


	//   ....[2]....
        /*0074*/ 	.word	0x00000fd0


	//----- nvinfo : EIATTR_CRS_STACK_SIZE
	.align		4
.L_915:
        /*0078*/ 	.byte	0x04, 0x1e
        /*007a*/ 	.short	(.L_917 - .L_916)
.L_916:
        /*007c*/ 	.word	0x00000000


	//----- nvinfo : EIATTR_CBANK_PARAM_SIZE
	.align		4
.L_917:
        /*0080*/ 	.byte	0x03, 0x19
        /*0082*/ 	.short	0x0020


	//----- nvinfo : EIATTR_PARAM_CBANK
	.align		4
        /*0084*/ 	.byte	0x04, 0x0a
        /*0086*/ 	.short	(.L_919 - .L_918)
	.align		4
.L_918:
        /*0088*/ 	.word	index@(.nv.constant0.ComputeAccuracy)
        /*008c*/ 	.short	0x0380
        /*008e*/ 	.short	0x0020


	//----- nvinfo : EIATTR_SW_WAR
	.align		4
.L_919:
        /*0090*/ 	.byte	0x04, 0x36
        /*0092*/ 	.short	(.L_921 - .L_920)
.L_920:
        /*0094*/ 	.word	0x00000008
.L_921:


//--------------------- .nv.info.UpdateAdamOptimizer --------------------------
	.section	.nv.info.UpdateAdamOptimizer,"",@"SHT_CUDA_INFO"
	.sectionflags	@""
	.align	4


	//----- nvinfo : EIATTR_CUDA_API_VERSION
	.align		4
        /*0000*/ 	.byte	0x04, 0x37
        /*0002*/ 	.short	(.L_923 - .L_922)
.L_922:
        /*0004*/ 	.word	0x00000082


	//----- nvinfo : EIATTR_KPARAM_INFO
	.align		4
.L_923:
        /*0008*/ 	.byte	0x04, 0x17
        /*000a*/ 	.short	(.L_925 - .L_924)
.L_924:
        /*000c*/ 	.word	0x00000000
        /*0010*/ 	.short	0x0008
        /*0012*/ 	.short	0x0030
        /*0014*/ 	.byte	0x00, 0xf5, 0x21, 0x00


	//----- nvinfo : EIATTR_KPARAM_INFO
	.align		4
.L_925:
        /*0018*/ 	.byte	0x04, 0x17
        /*001a*/ 	.short	(.L_927 - .L_926)
.L_926:
        /*001c*/ 	.word	0x00000000
        /*0020*/ 	.short	0x0007
        /*0022*/ 	.short	0x0028
        /*0024*/ 	.byte	0x00, 0xf5, 0x21, 0x00


	//----- nvinfo : EIATTR_KPARAM_INFO
	.align		4
.L_927:
        /*0028*/ 	.byte	0x04, 0x17
        /*002a*/ 	.short	(.L_929 - .L_928)
.L_928:
        /*002c*/ 	.word	0x00000000
        /*0030*/ 	.short	0x0006
        /*0032*/ 	.short	0x0020
        /*0034*/ 	.byte	0x00, 0xf5, 0x21, 0x00


	//----- nvinfo : EIATTR_KPARAM_INFO
	.align		4
.L_929:
        /*0038*/ 	.byte	0x04, 0x17
        /*003a*/ 	.short	(.L_931 - .L_930)
.L_930:
        /*003c*/ 	.word	0x00000000
        /*0040*/ 	.short	0x0005
        /*0042*/ 	.short	0x0018
        /*0044*/ 	.byte	0x00, 0xf5, 0x21, 0x00


	//----- nvinfo : EIATTR_KPARAM_INFO
	.align		4
.L_931:
        /*0048*/ 	.byte	0x04, 0x17
        /*004a*/ 	.short	(.L_933 - .L_932)
.L_932:
        /*004c*/ 	.word	0x00000000
        /*0050*/ 	.short	0x0004
        /*0052*/ 	.short	0x0010
        /*0054*/ 	.byte	0x00, 0xf0, 0x11, 0x00


	//----- nvinfo : EIATTR_KPARAM_INFO
	.align		4
.L_933:
        /*0058*/ 	.byte	0x04, 0x17
        /*005a*/ 	.short	(.L_935 - .L_934)
.L_934:
        /*005c*/ 	.word	0x00000000
        /*0060*/ 	.short	0x0003
        /*0062*/ 	.short	0x000c
        /*0064*/ 	.byte	0x00, 0xf0, 0x11, 0x00


	//----- nvinfo : EIATTR_KPARAM_INFO
	.align		4
.L_935:
        /*0068*/ 	.byte	0x04, 0x17
        /*006a*/ 	.short	(.L_937 - .L_936)
.L_936:
        /*006c*/ 	.word	0x00000000
        /*0070*/ 	.short	0x0002
        /*0072*/ 	.short	0x0008
        /*0074*/ 	.byte	0x00, 0xf0, 0x11, 0x00


	//----- nvinfo : EIATTR_KPARAM_INFO
	.align		4
.L_937:
        /*0078*/ 	.byte	0x04, 0x17
        /*007a*/ 	.short	(.L_939 - .L_938)
.L_938:
        /*007c*/ 	.word	0x00000000
        /*0080*/ 	.short	0x0001
        /*0082*/ 	.short	0x0004
        /*0084*/ 	.byte	0x00, 0xf0, 0x11, 0x00


	//----- nvinfo : EIATTR_KPARAM_INFO
	.align		4
.L_939:
        /*0088*/ 	.byte	0x04, 0x17
        /*008a*/ 	.short	(.L_941 - .L_940)
.L_940:
        /*008c*/ 	.word	0x00000000
        /*0090*/ 	.short	0x0000
        /*0092*/ 	.short	0x0000
        /*0094*/ 	.byte	0x00, 0xf0, 0x11, 0x00


	//----- nvinfo : EIATTR_SPARSE_MMA_MASK
	.align		4
.L_941:
        /*0098*/ 	.byte	0x03, 0x50
        /*009a*/ 	.short	0x0000


	//----- nvinfo : EIATTR_MAXREG_COUNT
	.align		4
        /*009c*/ 	.byte	0x03, 0x1b
        /*009e*/ 	.short	0x00ff


	//----- nvinfo : EIATTR_MERCURY_ISA_VERSION
	.align		4
        /*00a0*/ 	.byte	0x03, 0x5f
        /*00a2*/ 	.short	0x0101


	//----- nvinfo : EIATTR_VRC_CTA_INIT_COUNT
	.align		4
        /*00a4*/ 	.byte	0x02, 0x4a
	.zero		1
	.zero		1


	//----- nvinfo : EIATTR_EXIT_INSTR_OFFSETS
	.align		4
        /*00a8*/ 	.byte	0x04, 0x1c
        /*00aa*/ 	.short	(.L_943 - .L_942)


	//   ....[0]....
.L_942:
        /*00ac*/ 	.word	0x00000070


	//   ....[1]....
        /*00b0*/ 	.word	0x00000490


	//----- nvinfo : EIATTR_CRS_STACK_SIZE
	.align		4
.L_943:
        /*00b4*/ 	.byte	0x04, 0x1e
        /*00b6*/ 	.short	(.L_945 - .L_944)
.L_944:
        /*00b8*/ 	.word	0x00000000


	//----- nvinfo : EIATTR_CBANK_PARAM_SIZE
	.align		4
.L_945:
        /*00bc*/ 	.byte	0x03, 0x19
        /*00be*/ 	.short	0x0038


	//----- nvinfo : EIATTR_PARAM_CBANK
	.align		4
        /*00c0*/ 	.byte	0x04, 0x0a
        /*00c2*/ 	.short	(.L_947 - .L_946)
	.align		4
.L_946:
        /*00c4*/ 	.word	index@(.nv.constant0.UpdateAdamOptimizer)
        /*00c8*/ 	.short	0x0380
        /*00ca*/ 	.short	0x0038


	//----- nvinfo : EIATTR_SW_WAR
	.align		4
.L_947:
        /*00cc*/ 	.byte	0x04, 0x36
        /*00ce*/ 	.short	(.L_949 - .L_948)
.L_948:
        /*00d0*/ 	.word	0x00000008
.L_949:


//--------------------- .nv.info.Sum              --------------------------
	.section	.nv.info.Sum,"",@"SHT_CUDA_INFO"
	.sectionflags	@""
	.align	4


	//----- nvinfo : EIATTR_CUDA_API_VERSION
	.align		4
        /*0000*/ 	.byte	0x04, 0x37
        /*0002*/ 	.short	(.L_951 - .L_950)
.L_950:
        /*0004*/ 	.word	0x00000082


	//----- nvinfo : EIATTR_KPARAM_INFO
	.align		4
.L_951:
        /*0008*/ 	.byte	0x04, 0x17
        /*000a*/ 	.short	(.L_953 - .L_952)
.L_952:
        /*000c*/ 	.word	0x00000000
        /*0010*/ 	.short	0x0003
        /*0012*/ 	.short	0x0018
        /*0014*/ 	.byte	0x00, 0xf5, 0x21, 0x00


	//----- nvinfo : EIATTR_KPARAM_INFO
	.align		4
.L_953:
        /*0018*/ 	.byte	0x04, 0x17
        /*001a*/ 	.short	(.L_955 - .L_954)
.L_954:
        /*001c*/ 	.word	0x00000000
        /*0020*/ 	.short	0x0002
        /*0022*/ 	.short	0x0010
        /*0024*/ 	.byte	0x00, 0xf5, 0x21, 0x00


	//----- nvinfo : EIATTR_KPARAM_INFO
	.align		4
.L_955:
        /*0028*/ 	.byte	0x04, 0x17
        /*002a*/ 	.short	(.L_957 - .L_956)
.L_956:
        /*002c*/ 	.word	0x00000000
        /*0030*/ 	.short	0x0001
        /*0032*/ 	.short	0x0008
        /*0034*/ 	.byte	0x00, 0xf5, 0x21, 0x00


	//----- nvinfo : EIATTR_KPARAM_INFO
	.align		4
.L_957:
        /*0038*/ 	.byte	0x04, 0x17
        /*003a*/ 	.short	(.L_959 - .L_958)
.L_958:
        /*003c*/ 	.word	0x00000000
        /*0040*/ 	.short	0x0000
        /*0042*/ 	.short	0x0000
        /*0044*/ 	.byte	0x00, 0xf0, 0x11, 0x00


	//----- nvinfo : EIATTR_SPARSE_MMA_MASK
	.align		4
.L_959:
        /*0048*/ 	.byte	0x03, 0x50
        /*004a*/ 	.short	0x0000


	//----- nvinfo : EIATTR_MAXREG_COUNT
	.align		4
        /*004c*/ 	.byte	0x03, 0x1b
        /*004e*/ 	.short	0x00ff


	//----- nvinfo : EIATTR_MERCURY_ISA_VERSION
	.align		4
        /*0050*/ 	.byte	0x03, 0x5f
        /*0052*/ 	.short	0x0101


	//----- nvinfo : EIATTR_VRC_CTA_INIT_COUNT
	.align		4
        /*0054*/ 	.byte	0x02, 0x4a
	.zero		1
	.zero		1


	//----- nvinfo : EIATTR_EXIT_INSTR_OFFSETS
	.align		4
        /*0058*/ 	.byte	0x04, 0x1c
        /*005a*/ 	.short	(.L_961 - .L_960)


	//   ....[0]....
.L_960:
        /*005c*/ 	.word	0x00000070


	//   ....[1]....
        /*0060*/ 	.word	0x00000180


	//----- nvinfo : EIATTR_CRS_STACK_SIZE
	.align		4
.L_961:
        /*0064*/ 	.byte	0x04, 0x1e
        /*0066*/ 	.short	(.L_963 - .L_962)
.L_962:
        /*0068*/ 	.word	0x00000000


	//----- nvinfo : EIATTR_CBANK_PARAM_SIZE
	.align		4
.L_963:
        /*006c*/ 	.byte	0x03, 0x19
        /*006e*/ 	.short	0x0020


	//----- nvinfo : EIATTR_PARAM_CBANK
	.align		4
        /*0070*/ 	.byte	0x04, 0x0a
        /*0072*/ 	.short	(.L_965 - .L_964)
	.align		4
.L_964:
        /*0074*/ 	.word	index@(.nv.constant0.Sum)
        /*0078*/ 	.short	0x0380
        /*007a*/ 	.short	0x0020


	//----- nvinfo : EIATTR_SW_WAR
	.align		4
.L_965:
        /*007c*/ 	.byte	0x04, 0x36
        /*007e*/ 	.short	(.L_967 - .L_966)
.L_966:
        /*0080*/ 	.word	0x00000008
.L_967:


//--------------------- .nv.callgraph             --------------------------
	.section	.nv.callgraph,"",@"SHT_CUDA_CALLGRAPH"
	.align	4
	.sectionentsize	8
	.align		4
        /*0000*/ 	.word	0x00000000
	.align		4
        /*0004*/ 	.word	0xffffffff
	.align		4
        /*0008*/ 	.word	index@(ComputeSoftmaxWithHierarchy)
	.align		4
        /*000c*/ 	.word	index@(free)
	.align		4
        /*0010*/ 	.word	index@(ComputeSoftmaxWithHierarchy)
	.align		4
        /*0014*/ 	.word	index@(malloc)
	.align		4
        /*0018*/ 	.word	0x00000000
	.align		4
        /*001c*/ 	.word	0xfffffffe
	.align		4
        /*0020*/ 	.word	0x00000000
	.align		4
        /*0024*/ 	.word	0xfffffffd
	.align		4
        /*0028*/ 	.word	0x00000000
	.align		4
        /*002c*/ 	.word	0xfffffffc


//--------------------- .nv.constant4             --------------------------
	.section	.nv.constant4,"a",@progbits
	.align	8
	.align		8
.nv.constant4:
        /*0000*/ 	.dword	malloc
	.align		8
        /*0008*/ 	.dword	free


//--------------------- .text.Switch_First_2_axis --------------------------
	.section	.text.Switch_First_2_axis,"ax",@progbits
	.align	128
        .global         Switch_First_2_axis
        .type           Switch_First_2_axis,@function
        .size           Switch_First_2_axis,(.L_x_484 - Switch_First_2_axis)
        .other          Switch_First_2_axis,@"STO_CUDA_ENTRY STV_DEFAULT"
Switch_First_2_axis:
.text.Switch_First_2_axis:
[----:B------:R-:W-:Y:S01]  /*0000*/  LDC R1, c[0x0][0x37c] ;  /* 0x0000df00ff017b82 */ /* 0x000fe20000000800 */
[----:B------:R-:W0:Y:S07]  /*0010*/  S2R R3, SR_TID.X ;  /* 0x0000000000037919 */ /* 0x000e2e0000002100 */
[----:B------:R-:W0:Y:S01]  /*0020*/  S2UR UR4, SR_CTAID.X ;  /* 0x00000000000479c3 */ /* 0x000e220000002500 */
[----:B------:R-:W1:Y:S07]  /*0030*/  LDCU UR5, c[0x0][0x380] ;  /* 0x00007000ff0577ac */ /* 0x000e6e0008000800 */
[----:B------:R-:W0:Y:S02]  /*0040*/  LDC R4, c[0x0][0x360] ;  /* 0x0000d800ff047b82 */ /* 0x000e240000000800 */
[----:B0-----:R-:W-:-:S05]  /*0050*/  IMAD R4, R4, UR4, R3 ;  /* 0x0000000404047c24 */ /* 0x001fca000f8e0203 */
[----:B-1----:R-:W-:-:S13]  /*0060*/  ISETP.GE.AND P0, PT, R4, UR5, PT ;  /* 0x0000000504007c0c */ /* 0x002fda000bf06270 */
[----:B------:R-:W-:Y:S05]  /*0070*/  @P0 EXIT ;  /* 0x000000000000094d */ /* 0x000fea0003800000 */
[----:B------:R-:W0:Y:S01]  /*0080*/  LDC.64 R6, c[0x0][0x390] ;  /* 0x0000e400ff067b82 */ /* 0x000e220000000a00 */
[----:B------:R-:W1:Y:S01]  /*0090*/  LDCU.64 UR4, c[0x0][0x358] ;  /* 0x00006b00ff0477ac */ /* 0x000e620008000a00 */
[----:B------:R-:W2:Y:S06]  /*00a0*/  LDCU UR6, c[0x0][0x384] ;  /* 0x00007080ff0677ac */ /* 0x000eac0008000800 */
[----:B------:R-:W3:Y:S01]  /*00b0*/  LDC.64 R2, c[0x0][0x388] ;  /* 0x0000e200ff027b82 */ /* 0x000ee20000000a00 */
[----:B0-----:R-:W-:-:S05]  /*00c0*/  IMAD.WIDE R6, R4, 0x4, R6 ;  /* 0x0000000404067825 */ /* 0x001fca00078e0206 */
[----:B-1----:R0:W4:Y:S01]  /*00d0*/  LDG.E.CONSTANT R0, desc[UR4][R6.64] ;  /* 0x0000000406007981 */ /* 0x002122000c1e9900 */
[----:B---3--:R-:W-:-:S05]  /*00e0*/  IMAD R5, R3, R2, RZ ;  /* 0x0000000203057224 */ /* 0x008fca00078e02ff */
[----:B------:R-:W-:Y:S02]  /*00f0*/  IABS R11, R5 ;  /* 0x00000005000b7213 */ /* 0x000fe40000000000 */
[----:B0-----:R-:W-:Y:S02]  /*0100*/  IABS R6, R4 ;  /* 0x0000000400067213 */ /* 0x001fe40000000000 */
[----:B------:R-:W0:Y:S08]  /*0110*/  I2F.RP R2, R11 ;  /* 0x0000000b00027306 */ /* 0x000e300000209400 */
[----:B0-----:R-:W0:Y:S02]  /*0120*/  MUFU.RCP R2, R2 ;  /* 0x0000000200027308 */ /* 0x001e240000001000 */
[----:B0-----:R-:W-:Y:S01]  /*0130*/  VIADD R8, R2, 0xffffffe ;  /* 0x0ffffffe02087836 */ /* 0x001fe20000000000 */
[----:B------:R-:W-:-:S05]  /*0140*/  IABS R2, R3 ;  /* 0x0000000300027213 */ /* 0x000fca0000000000 */
[----:B------:R0:W1:Y:S02]  /*0150*/  F2I.FTZ.U32.TRUNC.NTZ R9, R8 ;  /* 0x0000000800097305 */ /* 0x000064000021f000 */
[----:B0-----:R-:W-:Y:S01]  /*0160*/  IMAD.MOV.U32 R8, RZ, RZ, RZ ;  /* 0x000000ffff087224 */ /* 0x001fe200078e00ff */
[----:B-1----:R-:W-:-:S05]  /*0170*/  IADD3 R10, PT, PT, RZ, -R9, RZ ;  /* 0x80000009ff0a7210 */ /* 0x002fca0007ffe0ff */
[----:B------:R-:W-:Y:S01]  /*0180*/  IMAD R7, R10, R11, RZ ;  /* 0x0000000b0a077224 */ /* 0x000fe200078e02ff */
[----:B------:R-:W-:-:S03]  /*0190*/  IABS R10, R5 ;  /* 0x00000005000a7213 */ /* 0x000fc60000000000 */
[----:B------:R-:W-:Y:S01]  /*01a0*/  IMAD.HI.U32 R9, R9, R7, R8 ;  /* 0x0000000709097227 */ /* 0x000fe200078e0008 */
[----:B------:R-:W-:Y:S01]  /*01b0*/  IADD3 R7, PT, PT, RZ, -R10, RZ ;  /* 0x8000000aff077210 */ /* 0x000fe20007ffe0ff */
[----:B------:R-:W0:Y:S04]  /*01c0*/  I2F.RP R8, R2 ;  /* 0x0000000200087306 */ /* 0x000e280000209400 */
[----:B------:R-:W-:-:S04]  /*01d0*/  IMAD.HI.U32 R9, R9, R6, RZ ;  /* 0x0000000609097227 */ /* 0x000fc800078e00ff */
[----:B------:R-:W-:-:S05]  /*01e0*/  IMAD R6, R9, R7, R6 ;  /* 0x0000000709067224 */ /* 0x000fca00078e0206 */
[----:B------:R-:W-:Y:S01]  /*01f0*/  ISETP.GT.U32.AND P2, PT, R11, R6, PT ;  /* 0x000000060b00720c */ /* 0x000fe20003f44070 */
[----:B0-----:R-:W0:-:S12]  /*0200*/  MUFU.RCP R8, R8 ;  /* 0x0000000800087308 */ /* 0x001e180000001000 */
[----:B------:R-:W-:Y:S02]  /*0210*/  @!P2 IMAD.IADD R6, R6, 0x1, -R11 ;  /* 0x000000010606a824 */ /* 0x000fe400078e0a0b */
[----:B------:R-:W-:Y:S01]  /*0220*/  @!P2 VIADD R9, R9, 0x1 ;  /* 0x000000010909a836 */ /* 0x000fe20000000000 */
[----:B------:R-:W-:Y:S02]  /*0230*/  ISETP.NE.AND P2, PT, R5, RZ, PT ;  /* 0x000000ff0500720c */ /* 0x000fe40003f45270 */
[----:B------:R-:W-:Y:S02]  /*0240*/  ISETP.GE.U32.AND P0, PT, R6, R11, PT ;  /* 0x0000000b0600720c */ /* 0x000fe40003f06070 */
[----:B------:R-:W-:-:S04]  /*0250*/  LOP3.LUT R6, R4, R5, RZ, 0x3c, !PT ;  /* 0x0000000504067212 */ /* 0x000fc800078e3cff */
[----:B------:R-:W-:Y:S02]  /*0260*/  ISETP.GE.AND P1, PT, R6, RZ, PT ;  /* 0x000000ff0600720c */ /* 0x000fe40003f26270 */
[----:B0-----:R-:W-:-:S04]  /*0270*/  IADD3 R6, PT, PT, R8, 0xffffffe, RZ ;  /* 0x0ffffffe08067810 */ /* 0x001fc80007ffe0ff */
[----:B------:R0:W1:Y:S01]  /*0280*/  F2I.FTZ.U32.TRUNC.NTZ R7, R6 ;  /* 0x0000000600077305 */ /* 0x000062000021f000 */
[----:B------:R-:W-:-:S06]  /*0290*/  @P0 IADD3 R9, PT, PT, R9, 0x1, RZ ;  /* 0x0000000109090810 */ /* 0x000fcc0007ffe0ff */
[----:B------:R-:W-:Y:S01]  /*02a0*/  @!P1 IMAD.MOV R9, RZ, RZ, -R9 ;  /* 0x000000ffff099224 */ /* 0x000fe200078e0a09 */
[----:B------:R-:W-:Y:S01]  /*02b0*/  @!P2 LOP3.LUT R9, RZ, R5, RZ, 0x33, !PT ;  /* 0x00000005ff09a212 */ /* 0x000fe200078e33ff */
[----:B0-----:R-:W-:-:S04]  /*02c0*/  HFMA2 R6, -RZ, RZ, 0, 0 ;  /* 0x00000000ff067431 */ /* 0x001fc800000001ff */
[----:B------:R-:W-:Y:S01]  /*02d0*/  IMAD.MOV R8, RZ, RZ, -R9 ;  /* 0x000000ffff087224 */ /* 0x000fe200078e0a09 */
[----:B-1----:R-:W-:-:S03]  /*02e0*/  IADD3 R11, PT, PT, RZ, -R7, RZ ;  /* 0x80000007ff0b7210 */ /* 0x002fc60007ffe0ff */
[----:B------:R-:W-:Y:S02]  /*02f0*/  IMAD R8, R5, R8, R4 ;  /* 0x0000000805087224 */ /* 0x000fe400078e0204 */
[----:B------:R-:W-:-:S03]  /*0300*/  IMAD R5, R11, R2, RZ ;  /* 0x000000020b057224 */ /* 0x000fc600078e02ff */
[----:B------:R-:W-:Y:S01]  /*0310*/  IABS R4, R8 ;  /* 0x0000000800047213 */ /* 0x000fe20000000000 */
[----:B------:R-:W-:-:S04]  /*0320*/  IMAD.HI.U32 R6, R7, R5, R6 ;  /* 0x0000000507067227 */ /* 0x000fc800078e0006 */
[----:B------:R-:W-:-:S04]  /*0330*/  IMAD.MOV.U32 R5, RZ, RZ, R4 ;  /* 0x000000ffff057224 */ /* 0x000fc800078e0004 */
[----:B------:R-:W-:-:S05]  /*0340*/  IMAD.HI.U32 R6, R6, R5, RZ ;  /* 0x0000000506067227 */ /* 0x000fca00078e00ff */
[----:B------:R-:W-:-:S05]  /*0350*/  IADD3 R4, PT, PT, -R6, RZ, RZ ;  /* 0x000000ff06047210 */ /* 0x000fca0007ffe1ff */
[----:B------:R-:W-:-:S05]  /*0360*/  IMAD R5, R2, R4, R5 ;  /* 0x0000000402057224 */ /* 0x000fca00078e0205 */
[----:B------:R-:W-:-:S13]  /*0370*/  ISETP.GT.U32.AND P2, PT, R2, R5, PT ;  /* 0x000000050200720c */ /* 0x000fda0003f44070 */
[----:B------:R-:W-:Y:S01]  /*0380*/  @!P2 IMAD.IADD R5, R5, 0x1, -R2 ;  /* 0x000000010505a824 */ /* 0x000fe200078e0a02 */
[----:B------:R-:W-:Y:S02]  /*0390*/  @!P2 IADD3 R6, PT, PT, R6, 0x1, RZ ;  /* 0x000000010606a810 */ /* 0x000fe40007ffe0ff */
[----:B------:R-:W-:Y:S02]  /*03a0*/  ISETP.NE.AND P2, PT, R3, RZ, PT ;  /* 0x000000ff0300720c */ /* 0x000fe40003f45270 */
[----:B------:R-:W-:Y:S02]  /*03b0*/  ISETP.GE.U32.AND P0, PT, R5, R2, PT ;  /* 0x000000020500720c */ /* 0x000fe40003f06070 */
[----:B------:R-:W-:Y:S01]  /*03c0*/  LOP3.LUT R2, R8, R3, RZ, 0x3c, !PT ;  /* 0x0000000308027212 */ /* 0x000fe200078e3cff */
[----:B------:R-:W0:Y:S03]  /*03d0*/  LDC.64 R4, c[0x0][0x398] ;  /* 0x0000e600ff047b82 */ /* 0x000e260000000a00 */
[----:B------:R-:W-:-:S07]  /*03e0*/  ISETP.GE.AND P1, PT, R2, RZ, PT ;  /* 0x000000ff0200720c */ /* 0x000fce0003f26270 */
[----:B------:R-:W-:-:S06]  /*03f0*/  @P0 VIADD R6, R6, 0x1 ;  /* 0x0000000106060836 */ /* 0x000fcc0000000000 */
[----:B------:R-:W-:Y:S02]  /*0400*/  @!P1 IADD3 R6, PT, PT, -R6, RZ, RZ ;  /* 0x000000ff06069210 */ /* 0x000fe40007ffe1ff */
[----:B------:R-:W-:-:S05]  /*0410*/  @!P2 LOP3.LUT R6, RZ, R3, RZ, 0x33, !PT ;  /* 0x00000003ff06a212 */ /* 0x000fca00078e33ff */
[----:B------:R-:W-:Y:S02]  /*0420*/  IMAD.MOV R2, RZ, RZ, -R6 ;  /* 0x000000ffff027224 */ /* 0x000fe400078e0a06 */
[----:B--2---:R-:W-:Y:S02]  /*0430*/  IMAD R6, R6, UR6, R9 ;  /* 0x0000000606067c24 */ /* 0x004fe4000f8e0209 */
[----:B------:R-:W-:-:S04]  /*0440*/  IMAD R2, R3, R2, R8 ;  /* 0x0000000203027224 */ /* 0x000fc800078e0208 */
[----:B------:R-:W-:-:S04]  /*0450*/  IMAD R3, R6, R3, R2 ;  /* 0x0000000306037224 */ /* 0x000fc800078e0202 */
[----:B0-----:R-:W-:-:S05]  /*0460*/  IMAD.WIDE R2, R3, 0x4, R4 ;  /* 0x0000000403027825 */ /* 0x001fca00078e0204 */
[----:B----4-:R-:W-:Y:S01]  /*0470*/  STG.E desc[UR4][R2.64], R0 ;  /* 0x0000000002007986 */ /* 0x010fe2000c101904 */
[----:B------:R-:W-:Y:S05]  /*0480*/  EXIT ;  /* 0x000000000000794d */ /* 0x000fea0003800000 */
.L_x_0:
[----:B------:R-:W-:-:S00]  /*0490*/  BRA `(.L_x_0) ;  /* 0xfffffffc00fc7947 */ /* 0x000fc0000383ffff */
[----:B------:R-:W-:-:S00]  /*04a0*/  NOP ;  /* 0x0000000000007918 */ /* 0x000fc00000000000 */
        /* <DEDUP_REMOVED lines=13> */
.L_x_484:


//--------------------- .text.Split3              --------------------------
	.section	.text.Split3,"ax",@progbits
	.align	128
        .global         Split3
        .type           Split3,@function
        .size           Split3,(.L_x_485 - Split3)
        .other          Split3,@"STO_CUDA_ENTRY STV_DEFAULT"
Split3:
.text.Split3:
        /* <DEDUP_REMOVED lines=8> */
[----:B------:R-:W0:Y:S01]  /*0080*/  LDC R7, c[0x0][0x390] ;  /* 0x0000e400ff077b82 */ /* 0x000e220000000800 */
[----:B------:R-:W-:Y:S01]  /*0090*/  IABS R8, R2 ;  /* 0x0000000200087213 */ /* 0x000fe20000000000 */
[----:B------:R-:W1:Y:S01]  /*00a0*/  LDCU UR6, c[0x0][0x3a0] ;  /* 0x00007400ff0677ac */ /* 0x000e620008000800 */
[----:B------:R-:W2:Y:S01]  /*00b0*/  LDCU.64 UR4, c[0x0][0x358] ;  /* 0x00006b00ff0477ac */ /* 0x000ea20008000a00 */
[----:B0-----:R-:W-:-:S04]  /*00c0*/  IABS R6, R7 ;  /* 0x0000000700067213 */ /* 0x001fc80000000000 */
[----:B------:R-:W0:Y:S08]  /*00d0*/  I2F.RP R0, R6 ;  /* 0x0000000600007306 */ /* 0x000e300000209400 */
[----:B0-----:R-:W0:Y:S02]  /*00e0*/  MUFU.RCP R0, R0 ;  /* 0x0000000000007308 */ /* 0x001e240000001000 */
[----:B0-----:R-:W-:-:S06]  /*00f0*/  IADD3 R4, PT, PT, R0, 0xffffffe, RZ ;  /* 0x0ffffffe00047810 */ /* 0x001fcc0007ffe0ff */
[----:B------:R0:W3:Y:S02]  /*0100*/  F2I.FTZ.U32.TRUNC.NTZ R5, R4 ;  /* 0x0000000400057305 */ /* 0x0000e4000021f000 */
[----:B0-----:R-:W-:Y:S01]  /*0110*/  IMAD.MOV.U32 R4, RZ, RZ, RZ ;  /* 0x000000ffff047224 */ /* 0x001fe200078e00ff */
[----:B---3--:R-:W-:-:S05]  /*0120*/  IADD3 R3, PT, PT, RZ, -R5, RZ ;  /* 0x80000005ff037210 */ /* 0x008fca0007ffe0ff */
[----:B------:R-:W-:-:S04]  /*0130*/  IMAD R3, R3, R6, RZ ;  /* 0x0000000603037224 */ /* 0x000fc800078e02ff */
[----:B------:R-:W-:Y:S01]  /*0140*/  IMAD.HI.U32 R5, R5, R3, R4 ;  /* 0x0000000305057227 */ /* 0x000fe200078e0004 */
[----:B------:R-:W-:-:S05]  /*0150*/  MOV R3, R8 ;  /* 0x0000000800037202 */ /* 0x000fca0000000f00 */
[----:B------:R-:W-:-:S04]  /*0160*/  IMAD.HI.U32 R0, R5, R3, RZ ;  /* 0x0000000305007227 */ /* 0x000fc800078e00ff */
[----:B------:R-:W-:-:S04]  /*0170*/  IMAD.MOV R5, RZ, RZ, -R0 ;  /* 0x000000ffff057224 */ /* 0x000fc800078e0a00 */
[----:B------:R-:W-:-:S05]  /*0180*/  IMAD R3, R6, R5, R3 ;  /* 0x0000000506037224 */ /* 0x000fca00078e0203 */
[----:B------:R-:W-:-:S13]  /*0190*/  ISETP.GT.U32.AND P2, PT, R6, R3, PT ;  /* 0x000000030600720c */ /* 0x000fda0003f44070 */
[-C--:B------:R-:W-:Y:S02]  /*01a0*/  @!P2 IADD3 R3, PT, PT, R3, -R6.reuse, RZ ;  /* 0x800000060303a210 */ /* 0x080fe40007ffe0ff */
[----:B------:R-:W-:Y:S02]  /*01b0*/  @!P2 IADD3 R0, PT, PT, R0, 0x1, RZ ;  /* 0x000000010000a810 */ /* 0x000fe40007ffe0ff */
[----:B------:R-:W-:Y:S02]  /*01c0*/  ISETP.GE.U32.AND P0, PT, R3, R6, PT ;  /* 0x000000060300720c */ /* 0x000fe40003f06070 */
[----:B------:R-:W-:Y:S02]  /*01d0*/  LOP3.LUT R3, R2, R7, RZ, 0x3c, !PT ;  /* 0x0000000702037212 */ /* 0x000fe400078e3cff */
[----:B------:R-:W-:Y:S02]  /*01e0*/  ISETP.NE.AND P2, PT, R7, RZ, PT ;  /* 0x000000ff0700720c */ /* 0x000fe40003f45270 */
[----:B------:R-:W-:-:S07]  /*01f0*/  ISETP.GE.AND P1, PT, R3, RZ, PT ;  /* 0x000000ff0300720c */ /* 0x000fce0003f26270 */
[----:B------:R-:W-:-:S06]  /*0200*/  @P0 VIADD R0, R0, 0x1 ;  /* 0x0000000100000836 */ /* 0x000fcc0000000000 */
[----:B------:R-:W-:Y:S02]  /*0210*/  @!P1 IADD3 R0, PT, PT, -R0, RZ, RZ ;  /* 0x000000ff00009210 */ /* 0x000fe40007ffe1ff */
[----:B------:R-:W-:-:S04]  /*0220*/  @!P2 LOP3.LUT R0, RZ, R7, RZ, 0x33, !PT ;  /* 0x00000007ff00a212 */ /* 0x000fc800078e33ff */
[----:B------:R-:W-:-:S05]  /*0230*/  IADD3 R3, PT, PT, -R0, RZ, RZ ;  /* 0x000000ff00037210 */ /* 0x000fca0007ffe1ff */
[----:B------:R-:W-:-:S05]  /*0240*/  IMAD R7, R7, R3, R2 ;  /* 0x0000000307077224 */ /* 0x000fca00078e0202 */
[----:B-1----:R-:W-:-:S13]  /*0250*/  ISETP.GE.AND P0, PT, R7, UR6, PT ;  /* 0x0000000607007c0c */ /* 0x002fda000bf06270 */
[----:B--2---:R-:W-:Y:S05]  /*0260*/  @P0 BRA `(.L_x_1) ;  /* 0x0000000000200947 */ /* 0x004fea0003800000 */
[----:B------:R-:W0:Y:S02]  /*0270*/  LDC.64 R4, c[0x0][0x388] ;  /* 0x0000e200ff047b82 */ /* 0x000e240000000a00 */
[----:B0-----:R-:W-:-:S06]  /*0280*/  IMAD.WIDE R2, R2, 0x4, R4 ;  /* 0x0000000402027825 */ /* 0x001fcc00078e0204 */
[----:B------:R-:W0:Y:S01]  /*0290*/  LDC.64 R4, c[0x0][0x398] ;  /* 0x0000e600ff047b82 */ /* 0x000e220000000a00 */
[----:B------:R-:W2:Y:S01]  /*02a0*/  LDG.E.CONSTANT R3, desc[UR4][R2.64] ;  /* 0x0000000402037981 */ /* 0x000ea2000c1e9900 */
[----:B------:R-:W-:-:S04]  /*02b0*/  IMAD R7, R0, UR6, R7 ;  /* 0x0000000600077c24 */ /* 0x000fc8000f8e0207 */
[----:B0-----:R-:W-:-:S05]  /*02c0*/  IMAD.WIDE R4, R7, 0x4, R4 ;  /* 0x0000000407047825 */ /* 0x001fca00078e0204 */
[----:B--2---:R-:W-:Y:S01]  /*02d0*/  STG.E desc[UR4][R4.64], R3 ;  /* 0x0000000304007986 */ /* 0x004fe2000c101904 */
[----:B------:R-:W-:Y:S05]  /*02e0*/  EXIT ;  /* 0x000000000000794d */ /* 0x000fea0003800000 */
.L_x_1:
[----:B------:R-:W0:Y:S02]  /*02f0*/  LDC R8, c[0x0][0x3b0] ;  /* 0x0000ec00ff087b82 */ /* 0x000e240000000800 */
[----:B0-----:R-:W-:-:S05]  /*0300*/  VIADD R6, R8, UR6 ;  /* 0x0000000608067c36 */ /* 0x001fca0008000000 */
[----:B------:R-:W-:-:S13]  /*0310*/  ISETP.GE.AND P0, PT, R7, R6, PT ;  /* 0x000000060700720c */ /* 0x000fda0003f06270 */
[----:B------:R-:W-:Y:S05]  /*0320*/  @P0 BRA `(.L_x_2) ;  /* 0x0000000000240947 */ /* 0x000fea0003800000 */
[----:B------:R-:W0:Y:S02]  /*0330*/  LDC.64 R4, c[0x0][0x388] ;  /* 0x0000e200ff047b82 */ /* 0x000e240000000a00 */
[----:B0-----:R-:W-:-:S06]  /*0340*/  IMAD.WIDE R4, R2, 0x4, R4 ;  /* 0x0000000402047825 */ /* 0x001fcc00078e0204 */
[----:B------:R-:W0:Y:S01]  /*0350*/  LDC.64 R2, c[0x0][0x3a8] ;  /* 0x0000ea00ff027b82 */ /* 0x000e220000000a00 */
[----:B------:R-:W2:Y:S01]  /*0360*/  LDG.E.CONSTANT R5, desc[UR4][R4.64] ;  /* 0x0000000404057981 */ /* 0x000ea2000c1e9900 */
[----:B------:R-:W-:-:S05]  /*0370*/  IADD3 R7, PT, PT, R7, -UR6, RZ ;  /* 0x8000000607077c10 */ /* 0x000fca000fffe0ff */
[----:B------:R-:W-:-:S04]  /*0380*/  IMAD R7, R0, R8, R7 ;  /* 0x0000000800077224 */ /* 0x000fc800078e0207 */
[----:B0-----:R-:W-:-:S05]  /*0390*/  IMAD.WIDE R2, R7, 0x4, R2 ;  /* 0x0000000407027825 */ /* 0x001fca00078e0202 */
[----:B--2---:R-:W-:Y:S01]  /*03a0*/  STG.E desc[UR4][R2.64], R5 ;  /* 0x0000000502007986 */ /* 0x004fe2000c101904 */
[----:B------:R-:W-:Y:S05]  /*03b0*/  EXIT ;  /* 0x000000000000794d */ /* 0x000fea0003800000 */
.L_x_2:
[----:B------:R-:W0:Y:S01]  /*03c0*/  LDC.64 R4, c[0x0][0x388] ;  /* 0x0000e200ff047b82 */ /* 0x000e220000000a00 */
[----:B------:R-:W1:Y:S01]  /*03d0*/  LDCU UR7, c[0x0][0x3c0] ;  /* 0x00007800ff0777ac */ /* 0x000e620008000800 */
[----:B0-----:R-:W-:-:S06]  /*03e0*/  IMAD.WIDE R4, R2, 0x4, R4 ;  /* 0x0000000402047825 */ /* 0x001fcc00078e0204 */
[----:B------:R-:W0:Y:S01]  /*03f0*/  LDC.64 R2, c[0x0][0x3b8] ;  /* 0x0000ee00ff027b82 */ /* 0x000e220000000a00 */
[----:B------:R-:W2:Y:S01]  /*0400*/  LDG.E.CONSTANT R5, desc[UR4][R4.64] ;  /* 0x0000000404057981 */ /* 0x000ea2000c1e9900 */
[----:B------:R-:W-:-:S05]  /*0410*/  IADD3 R7, PT, PT, R7, -R6, RZ ;  /* 0x8000000607077210 */ /* 0x000fca0007ffe0ff */
[----:B-1----:R-:W-:-:S04]  /*0420*/  IMAD R7, R0, UR7, R7 ;  /* 0x0000000700077c24 */ /* 0x002fc8000f8e0207 */
[----:B0-----:R-:W-:-:S05]  /*0430*/  IMAD.WIDE R2, R7, 0x4, R2 ;  /* 0x0000000407027825 */ /* 0x001fca00078e0202 */
[----:B--2---:R-:W-:Y:S01]  /*0440*/  STG.E desc[UR4][R2.64], R5 ;  /* 0x0000000502007986 */ /* 0x004fe2000c101904 */
[----:B------:R-:W-:Y:S05]  /*0450*/  EXIT ;  /* 0x000000000000794d */ /* 0x000fea0003800000 */
.L_x_3:
        /* <DEDUP_REMOVED lines=10> */
.L_x_485:


//--------------------- .text.Split               --------------------------
	.section	.text.Split,"ax",@progbits
	.align	128
        .global         Split
        .type           Split,@function
        .size           Split,(.L_x_486 - Split)
        .other          Split,@"STO_CUDA_ENTRY STV_DEFAULT"
Split:
.text.Split:
        /* <DEDUP_REMOVED lines=9> */
[----:B------:R-:W1:Y:S01]  /*0090*/  LDCU UR6, c[0x0][0x3a0] ;  /* 0x00007400ff0677ac */ /* 0x000e620008000800 */
[----:B------:R-:W2:Y:S01]  /*00a0*/  LDCU.64 UR4, c[0x0][0x358] ;  /* 0x00006b00ff0477ac */ /* 0x000ea20008000a00 */
[----:B0-----:R-:W-:-:S04]  /*00b0*/  IABS R7, R4 ;  /* 0x0000000400077213 */ /* 0x001fc80000000000 */
[----:B------:R-:W0:Y:S08]  /*00c0*/  I2F.RP R0, R7 ;  /* 0x0000000700007306 */ /* 0x000e300000209400 */
[----:B0-----:R-:W0:Y:S02]  /*00d0*/  MUFU.RCP R0, R0 ;  /* 0x0000000000007308 */ /* 0x001e240000001000 */
[----:B0-----:R-:W-:-:S06]  /*00e0*/  IADD3 R2, PT, PT, R0, 0xffffffe, RZ ;  /* 0x0ffffffe00027810 */ /* 0x001fcc0007ffe0ff */
[----:B------:R0:W3:Y:S02]  /*00f0*/  F2I.FTZ.U32.TRUNC.NTZ R3, R2 ;  /* 0x0000000200037305 */ /* 0x0000e4000021f000 */
[----:B0-----:R-:W-:Y:S02]  /*0100*/  HFMA2 R2, -RZ, RZ, 0, 0 ;  /* 0x00000000ff027431 */ /* 0x001fe400000001ff */
[----:B---3--:R-:W-:-:S04]  /*0110*/  IMAD.MOV R6, RZ, RZ, -R3 ;  /* 0x000000ffff067224 */ /* 0x008fc800078e0a03 */
[----:B------:R-:W-:Y:S01]  /*0120*/  IMAD R9, R6, R7, RZ ;  /* 0x0000000706097224 */ /* 0x000fe200078e02ff */
[----:B------:R-:W-:-:S03]  /*0130*/  IABS R6, R5 ;  /* 0x0000000500067213 */ /* 0x000fc60000000000 */
[----:B------:R-:W-:-:S06]  /*0140*/  IMAD.HI.U32 R3, R3, R9, R2 ;  /* 0x0000000903037227 */ /* 0x000fcc00078e0002 */
[----:B------:R-:W-:-:S04]  /*0150*/  IMAD.HI.U32 R3, R3, R6, RZ ;  /* 0x0000000603037227 */ /* 0x000fc800078e00ff */
[----:B------:R-:W-:-:S04]  /*0160*/  IMAD.MOV R0, RZ, RZ, -R3 ;  /* 0x000000ffff007224 */ /* 0x000fc800078e0a03 */
[----:B------:R-:W-:-:S05]  /*0170*/  IMAD R0, R7, R0, R6 ;  /* 0x0000000007007224 */ /* 0x000fca00078e0206 */
[----:B------:R-:W-:-:S13]  /*0180*/  ISETP.GT.U32.AND P2, PT, R7, R0, PT ;  /* 0x000000000700720c */ /* 0x000fda0003f44070 */
[-C--:B------:R-:W-:Y:S01]  /*0190*/  @!P2 IADD3 R0, PT, PT, R0, -R7.reuse, RZ ;  /* 0x800000070000a210 */ /* 0x080fe20007ffe0ff */
[----:B------:R-:W-:Y:S01]  /*01a0*/  @!P2 VIADD R3, R3, 0x1 ;  /* 0x000000010303a836 */ /* 0x000fe20000000000 */
[----:B------:R-:W-:Y:S02]  /*01b0*/  ISETP.NE.AND P2, PT, R4, RZ, PT ;  /* 0x000000ff0400720c */ /* 0x000fe40003f45270 */
[----:B------:R-:W-:Y:S02]  /*01c0*/  ISETP.GE.U32.AND P0, PT, R0, R7, PT ;  /* 0x000000070000720c */ /* 0x000fe40003f06070 */
[----:B------:R-:W-:-:S04]  /*01d0*/  LOP3.LUT R0, R5, R4, RZ, 0x3c, !PT ;  /* 0x0000000405007212 */ /* 0x000fc800078e3cff */
[----:B------:R-:W-:-:S07]  /*01e0*/  ISETP.GE.AND P1, PT, R0, RZ, PT ;  /* 0x000000ff0000720c */ /* 0x000fce0003f26270 */
[----:B------:R-:W-:-:S04]  /*01f0*/  @P0 IADD3 R3, PT, PT, R3, 0x1, RZ ;  /* 0x0000000103030810 */ /* 0x000fc80007ffe0ff */
[----:B------:R-:W-:-:S05]  /*0200*/  MOV R7, R3 ;  /* 0x0000000300077202 */ /* 0x000fca0000000f00 */
[----:B------:R-:W-:Y:S01]  /*0210*/  @!P1 IMAD.MOV R7, RZ, RZ, -R7 ;  /* 0x000000ffff079224 */ /* 0x000fe200078e0a07 */
        /* <DEDUP_REMOVED lines=13> */
.L_x_4:
[----:B------:R-:W0:Y:S01]  /*02f0*/  LDC.64 R2, c[0x0][0x388] ;  /* 0x0000e200ff027b82 */ /* 0x000e220000000a00 */
[----:B------:R-:W1:Y:S01]  /*0300*/  LDCU UR7, c[0x0][0x3b0] ;  /* 0x00007600ff0777ac */ /* 0x000e620008000800 */
[----:B0-----:R-:W-:-:S06]  /*0310*/  IMAD.WIDE R4, R5, 0x4, R2 ;  /* 0x0000000405047825 */ /* 0x001fcc00078e0202 */
[----:B------:R-:W0:Y:S01]  /*0320*/  LDC.64 R2, c[0x0][0x3a8] ;  /* 0x0000ea00ff027b82 */ /* 0x000e220000000a00 */
[----:B------:R-:W2:Y:S01]  /*0330*/  LDG.E.CONSTANT R5, desc[UR4][R4.64] ;  /* 0x0000000404057981 */ /* 0x000ea2000c1e9900 */
[----:B------:R-:W-:-:S05]  /*0340*/  IADD3 R0, PT, PT, R0, -UR6, RZ ;  /* 0x8000000600007c10 */ /* 0x000fca000fffe0ff */
[----:B-1----:R-:W-:-:S04]  /*0350*/  IMAD R7, R7, UR7, R0 ;  /* 0x0000000707077c24 */ /* 0x002fc8000f8e0200 */
[----:B0-----:R-:W-:-:S05]  /*0360*/  IMAD.WIDE R2, R7, 0x4, R2 ;  /* 0x0000000407027825 */ /* 0x001fca00078e0202 */
[----:B--2---:R-:W-:Y:S01]  /*0370*/  STG.E desc[UR4][R2.64], R5 ;  /* 0x0000000502007986 */ /* 0x004fe2000c101904 */
[----:B------:R-:W-:Y:S05]  /*0380*/  EXIT ;  /* 0x000000000000794d */ /* 0x000fea0003800000 */
.L_x_5:
        /* <DEDUP_REMOVED lines=15> */
.L_x_486:


//--------------------- .text.Concatenate3        --------------------------
	.section	.text.Concatenate3,"ax",@progbits
	.align	128
        .global         Concatenate3
        .type           Concatenate3,@function
        .size           Concatenate3,(.L_x_487 - Concatenate3)
        .other          Concatenate3,@"STO_CUDA_ENTRY STV_DEFAULT"
Concatenate3:
.text.Concatenate3:
        /* <DEDUP_REMOVED lines=18> */
[----:B------:R-:W-:Y:S01]  /*0120*/  IMAD R9, R6, R5, RZ ;  /* 0x0000000506097224 */ /* 0x000fe200078e02ff */
[----:B------:R-:W-:-:S03]  /*0130*/  IABS R6, R0 ;  /* 0x0000000000067213 */ /* 0x000fc60000000000 */
[----:B------:R-:W-:Y:S01]  /*0140*/  IMAD.HI.U32 R3, R3, R9, R2 ;  /* 0x0000000903037227 */ /* 0x000fe200078e0002 */
[----:B------:R-:W-:-:S04]  /*0150*/  LOP3.LUT R2, R0, R7, RZ, 0x3c, !PT ;  /* 0x0000000700027212 */ /* 0x000fc800078e3cff */
[----:B------:R-:W-:Y:S01]  /*0160*/  ISETP.GE.AND P1, PT, R2, RZ, PT ;  /* 0x000000ff0200720c */ /* 0x000fe20003f26270 */
[----:B------:R-:W-:-:S05]  /*0170*/  IMAD.HI.U32 R3, R3, R6, RZ ;  /* 0x0000000603037227 */ /* 0x000fca00078e00ff */
[----:B------:R-:W-:-:S05]  /*0180*/  IADD3 R4, PT, PT, -R3, RZ, RZ ;  /* 0x000000ff03047210 */ /* 0x000fca0007ffe1ff */
[----:B------:R-:W-:-:S05]  /*0190*/  IMAD R4, R5, R4, R6 ;  /* 0x0000000405047224 */ /* 0x000fca00078e0206 */
[----:B------:R-:W-:-:S13]  /*01a0*/  ISETP.GT.U32.AND P2, PT, R5, R4, PT ;  /* 0x000000040500720c */ /* 0x000fda0003f44070 */
[----:B------:R-:W-:Y:S01]  /*01b0*/  @!P2 IMAD.IADD R4, R4, 0x1, -R5 ;  /* 0x000000010404a824 */ /* 0x000fe200078e0a05 */
[----:B------:R-:W-:Y:S02]  /*01c0*/  @!P2 IADD3 R3, PT, PT, R3, 0x1, RZ ;  /* 0x000000010303a810 */ /* 0x000fe40007ffe0ff */
[----:B------:R-:W-:Y:S02]  /*01d0*/  ISETP.NE.AND P2, PT, R7, RZ, PT ;  /* 0x000000ff0700720c */ /* 0x000fe40003f45270 */
[----:B------:R-:W-:-:S13]  /*01e0*/  ISETP.GE.U32.AND P0, PT, R4, R5, PT ;  /* 0x000000050400720c */ /* 0x000fda0003f06070 */
[----:B------:R-:W-:-:S05]  /*01f0*/  @P0 VIADD R3, R3, 0x1 ;  /* 0x0000000103030836 */ /* 0x000fca0000000000 */
[----:B------:R-:W-:-:S04]  /*0200*/  MOV R11, R3 ;  /* 0x00000003000b7202 */ /* 0x000fc80000000f00 */
[----:B------:R-:W-:Y:S02]  /*0210*/  @!P1 IADD3 R11, PT, PT, -R11, RZ, RZ ;  /* 0x000000ff0b0b9210 */ /* 0x000fe40007ffe1ff */
[----:B------:R-:W-:-:S05]  /*0220*/  @!P2 LOP3.LUT R11, RZ, R7, RZ, 0x33, !PT ;  /* 0x00000007ff0ba212 */ /* 0x000fca00078e33ff */
[----:B------:R-:W-:-:S04]  /*0230*/  IMAD.MOV R2, RZ, RZ, -R11 ;  /* 0x000000ffff027224 */ /* 0x000fc800078e0a0b */
[----:B------:R-:W-:-:S05]  /*0240*/  IMAD R6, R7, R2, R0 ;  /* 0x0000000207067224 */ /* 0x000fca00078e0200 */
[----:B-1----:R-:W-:-:S13]  /*0250*/  ISETP.GE.AND P0, PT, R6, UR5, PT ;  /* 0x0000000506007c0c */ /* 0x002fda000bf06270 */
[----:B--2---:R-:W-:Y:S05]  /*0260*/  @P0 BRA `(.L_x_6) ;  /* 0x0000000000200947 */ /* 0x004fea0003800000 */
[----:B------:R-:W0:Y:S01]  /*0270*/  LDC.64 R2, c[0x0][0x398] ;  /* 0x0000e600ff027b82 */ /* 0x000e220000000a00 */
[----:B------:R-:W-:-:S04]  /*0280*/  IMAD R5, R11, UR5, R6 ;  /* 0x000000050b057c24 */ /* 0x000fc8000f8e0206 */
[----:B0-----:R-:W-:-:S03]  /*0290*/  IMAD.WIDE R2, R5, 0x4, R2 ;  /* 0x0000000405027825 */ /* 0x001fc600078e0202 */
[----:B------:R-:W0:Y:S03]  /*02a0*/  LDC.64 R4, c[0x0][0x388] ;  /* 0x0000e200ff047b82 */ /* 0x000e260000000a00 */
[----:B------:R-:W2:Y:S01]  /*02b0*/  LDG.E.CONSTANT R3, desc[UR6][R2.64] ;  /* 0x0000000602037981 */ /* 0x000ea2000c1e9900 */
[----:B0-----:R-:W-:-:S05]  /*02c0*/  IMAD.WIDE R4, R0, 0x4, R4 ;  /* 0x0000000400047825 */ /* 0x001fca00078e0204 */
[----:B--2---:R-:W-:Y:S01]  /*02d0*/  STG.E desc[UR6][R4.64], R3 ;  /* 0x0000000304007986 */ /* 0x004fe2000c101906 */
[----:B------:R-:W-:Y:S05]  /*02e0*/  EXIT ;  /* 0x000000000000794d */ /* 0x000fea0003800000 */
.L_x_6:
[----:B------:R-:W0:Y:S02]  /*02f0*/  LDCU UR8, c[0x0][0x3b0] ;  /* 0x00007600ff0877ac */ /* 0x000e240008000800 */
[----:B0-----:R-:W-:-:S06]  /*0300*/  UIADD3 UR4, UPT, UPT, UR5, UR8, URZ ;  /* 0x0000000805047290 */ /* 0x001fcc000fffe0ff */
[----:B------:R-:W-:-:S13]  /*0310*/  ISETP.GE.AND P0, PT, R6, UR4, PT ;  /* 0x0000000406007c0c */ /* 0x000fda000bf06270 */
[----:B------:R-:W0:Y:S01]  /*0320*/  @!P0 LDC.64 R2, c[0x0][0x3a8] ;  /* 0x0000ea00ff028b82 */ /* 0x000e220000000a00 */
[----:B------:R-:W-:-:S05]  /*0330*/  @!P0 IADD3 R4, PT, PT, R6, -UR5, RZ ;  /* 0x8000000506048c10 */ /* 0x000fca000fffe0ff */
[----:B------:R-:W-:Y:S02]  /*0340*/  @!P0 IMAD R5, R11, UR8, R4 ;  /* 0x000000080b058c24 */ /* 0x000fe4000f8e0204 */
[----:B------:R-:W1:Y:S02]  /*0350*/  @P0 LDC R7, c[0x0][0x3c0] ;  /* 0x0000f000ff070b82 */ /* 0x000e640000000800 */
[----:B0-----:R-:W-:-:S06]  /*0360*/  @!P0 IMAD.WIDE R2, R5, 0x4, R2 ;  /* 0x0000000405028825 */ /* 0x001fcc00078e0202 */
[----:B------:R-:W0:Y:S01]  /*0370*/  @P0 LDC.64 R4, c[0x0][0x3b8] ;  /* 0x0000ee00ff040b82 */ /* 0x000e220000000a00 */
[----:B------:R-:W2:Y:S01]  /*0380*/  @!P0 LDG.E.CONSTANT R9, desc[UR6][R2.64] ;  /* 0x0000000602098981 */ /* 0x000ea2000c1e9900 */
[----:B------:R-:W-:-:S05]  /*0390*/  @P0 IADD3 R6, PT, PT, R6, -UR4, RZ ;  /* 0x8000000406060c10 */ /* 0x000fca000fffe0ff */
[----:B-1----:R-:W-:-:S04]  /*03a0*/  @P0 IMAD R7, R11, R7, R6 ;  /* 0x000000070b070224 */ /* 0x002fc800078e0206 */
[----:B0-----:R-:W-:Y:S02]  /*03b0*/  @P0 IMAD.WIDE R4, R7, 0x4, R4 ;  /* 0x0000000407040825 */ /* 0x001fe400078e0204 */
[----:B------:R-:W0:Y:S03]  /*03c0*/  LDC.64 R6, c[0x0][0x388] ;  /* 0x0000e200ff067b82 */ /* 0x000e260000000a00 */
[----:B------:R-:W2:Y:S01]  /*03d0*/  @P0 LDG.E.CONSTANT R9, desc[UR6][R4.64] ;  /* 0x0000000604090981 */ /* 0x000ea2000c1e9900 */
[----:B0-----:R-:W-:-:S05]  /*03e0*/  IMAD.WIDE R6, R0, 0x4, R6 ;  /* 0x0000000400067825 */ /* 0x001fca00078e0206 */
[----:B--2---:R-:W-:Y:S01]  /*03f0*/  STG.E desc[UR6][R6.64], R9 ;  /* 0x0000000906007986 */ /* 0x004fe2000c101906 */
[----:B------:R-:W-:Y:S05]  /*0400*/  EXIT ;  /* 0x000000000000794d */ /* 0x000fea0003800000 */
.L_x_7:
        /* <DEDUP_REMOVED lines=15> */
.L_x_487:


//--------------------- .text.Concatenate         --------------------------
	.section	.text.Concatenate,"ax",@progbits
	.align	128
        .global         Concatenate
        .type           Concatenate,@function
        .size           Concatenate,(.L_x_488 - Concatenate)
        .other          Concatenate,@"STO_CUDA_ENTRY STV_DEFAULT"
Concatenate:
.text.Concatenate:
        /* <DEDUP_REMOVED lines=20> */
[----:B------:R-:W-:Y:S01]  /*0140*/  IMAD.HI.U32 R3, R3, R9, R2 ;  /* 0x0000000903037227 */ /* 0x000fe200078e0002 */
[----:B------:R-:W-:-:S04]  /*0150*/  LOP3.LUT R2, R0, R7, RZ, 0x3c, !PT ;  /* 0x0000000700027212 */ /* 0x000fc800078e3cff */
[----:B------:R-:W-:Y:S01]  /*0160*/  ISETP.GE.AND P1, PT, R2, RZ, PT ;  /* 0x000000ff0200720c */ /* 0x000fe20003f26270 */
[----:B------:R-:W-:-:S04]  /*0170*/  IMAD.HI.U32 R3, R3, R6, RZ ;  /* 0x0000000603037227 */ /* 0x000fc800078e00ff */
[----:B------:R-:W-:-:S04]  /*0180*/  IMAD.MOV R4, RZ, RZ, -R3 ;  /* 0x000000ffff047224 */ /* 0x000fc800078e0a03 */
[----:B------:R-:W-:-:S05]  /*0190*/  IMAD R4, R5, R4, R6 ;  /* 0x0000000405047224 */ /* 0x000fca00078e0206 */
[----:B------:R-:W-:-:S13]  /*01a0*/  ISETP.GT.U32.AND P2, PT, R5, R4, PT ;  /* 0x000000040500720c */ /* 0x000fda0003f44070 */
[-C--:B------:R-:W-:Y:S01]  /*01b0*/  @!P2 IADD3 R4, PT, PT, R4, -R5.reuse, RZ ;  /* 0x800000050404a210 */ /* 0x080fe20007ffe0ff */
[----:B------:R-:W-:Y:S01]  /*01c0*/  @!P2 VIADD R3, R3, 0x1 ;  /* 0x000000010303a836 */ /* 0x000fe20000000000 */
[----:B------:R-:W-:Y:S02]  /*01d0*/  ISETP.NE.AND P2, PT, R7, RZ, PT ;  /* 0x000000ff0700720c */ /* 0x000fe40003f45270 */
[----:B------:R-:W-:-:S13]  /*01e0*/  ISETP.GE.U32.AND P0, PT, R4, R5, PT ;  /* 0x000000050400720c */ /* 0x000fda0003f06070 */
        /* <DEDUP_REMOVED lines=16> */
.L_x_8:
[----:B------:R-:W0:Y:S01]  /*02f0*/  LDC.64 R2, c[0x0][0x3a8] ;  /* 0x0000ea00ff027b82 */ /* 0x000e220000000a00 */
[----:B------:R-:W1:Y:S01]  /*0300*/  LDCU UR7, c[0x0][0x3b0] ;  /* 0x00007600ff0777ac */ /* 0x000e620008000800 */
[----:B------:R-:W-:-:S05]  /*0310*/  IADD3 R4, PT, PT, R4, -UR6, RZ ;  /* 0x8000000604047c10 */ /* 0x000fca000fffe0ff */
[----:B-1----:R-:W-:-:S04]  /*0320*/  IMAD R5, R5, UR7, R4 ;  /* 0x0000000705057c24 */ /* 0x002fc8000f8e0204 */
[----:B0-----:R-:W-:Y:S02]  /*0330*/  IMAD.WIDE R2, R5, 0x4, R2 ;  /* 0x0000000405027825 */ /* 0x001fe400078e0202 */
[----:B------:R-:W0:Y:S04]  /*0340*/  LDC.64 R4, c[0x0][0x388] ;  /* 0x0000e200ff047b82 */ /* 0x000e280000000a00 */
[----:B------:R-:W2:Y:S01]  /*0350*/  LDG.E.CONSTANT R3, desc[UR4][R2.64] ;  /* 0x0000000402037981 */ /* 0x000ea2000c1e9900 */
[----:B0-----:R-:W-:-:S05]  /*0360*/  IMAD.WIDE R4, R0, 0x4, R4 ;  /* 0x0000000400047825 */ /* 0x001fca00078e0204 */
[----:B--2---:R-:W-:Y:S01]  /*0370*/  STG.E desc[UR4][R4.64], R3 ;  /* 0x0000000304007986 */ /* 0x004fe2000c101904 */
[----:B------:R-:W-:Y:S05]  /*0380*/  EXIT ;  /* 0x000000000000794d */ /* 0x000fea0003800000 */
.L_x_9:
        /* <DEDUP_REMOVED lines=15> */
.L_x_488:


//--------------------- .text.LinearFunction      --------------------------
	.section	.text.LinearFunction,"ax",@progbits
	.align	128
        .global         LinearFunction
        .type           LinearFunction,@function
        .size           LinearFunction,(.L_x_489 - LinearFunction)
        .other          LinearFunction,@"STO_CUDA_ENTRY STV_DEFAULT"
LinearFunction:
.text.LinearFunction:
        /* <DEDUP_REMOVED lines=11> */
[----:B------:R-:W3:Y:S08]  /*00b0*/  LDC.64 R4, c[0x0][0x388] ;  /* 0x0000e200ff047b82 */ /* 0x000ef00000000a00 */
[----:B------:R-:W2:Y:S01]  /*00c0*/  LDC R9, c[0x0][0x3a0] ;  /* 0x0000e800ff097b82 */ /* 0x000ea20000000800 */
[----:B0-----:R-:W-:-:S06]  /*00d0*/  IMAD.WIDE R2, R7, 0x4, R2 ;  /* 0x0000000407027825 */ /* 0x001fcc00078e0202 */
[----:B-1----:R-:W2:Y:S01]  /*00e0*/  LDG.E R2, desc[UR4][R2.64] ;  /* 0x0000000402027981 */ /* 0x002ea2000c1e1900 */
[----:B---3--:R-:W-:-:S04]  /*00f0*/  IMAD.WIDE R4, R7, 0x4, R4 ;  /* 0x0000000407047825 */ /* 0x008fc800078e0204 */
[----:B--2---:R-:W-:-:S05]  /*0100*/  FFMA R7, R2, UR6, R9 ;  /* 0x0000000602077c23 */ /* 0x004fca0008000009 */
[----:B------:R-:W-:Y:S01]  /*0110*/  STG.E desc[UR4][R4.64], R7 ;  /* 0x0000000704007986 */ /* 0x000fe2000c101904 */
[----:B------:R-:W-:Y:S05]  /*0120*/  EXIT ;  /* 0x000000000000794d */ /* 0x000fea0003800000 */
.L_x_10:
        /* <DEDUP_REMOVED lines=13> */
.L_x_489:


//--------------------- .text.MseOfLogGradient    --------------------------
	.section	.text.MseOfLogGradient,"ax",@progbits
	.align	128
        .global         MseOfLogGradient
        .type           MseOfLogGradient,@function
        .size           MseOfLogGradient,(.L_x_468 - MseOfLogGradient)
        .other          MseOfLogGradient,@"STO_CUDA_ENTRY STV_DEFAULT"
MseOfLogGradient:
.text.MseOfLogGradient:
        /* <DEDUP_REMOVED lines=8> */
[----:B------:R-:W0:Y:S02]  /*0080*/  LDC R2, c[0x0][0x384] ;  /* 0x0000e100ff027b82 */ /* 0x000e240000000800 */
[----:B0-----:R-:W-:-:S13]  /*0090*/  ISETP.GE.AND P0, PT, R2, 0x1, PT ;  /* 0x000000010200780c */ /* 0x001fda0003f06270 */
[----:B------:R-:W-:Y:S05]  /*00a0*/  @!P0 EXIT ;  /* 0x000000000000894d */ /* 0x000fea0003800000 */
[-C--:B------:R-:W-:Y:S01]  /*00b0*/  IMAD R9, R9, R2.reuse, RZ ;  /* 0x0000000209097224 */ /* 0x080fe200078e02ff */
[----:B------:R-:W0:Y:S01]  /*00c0*/  LDCU.64 UR10, c[0x0][0x358] ;  /* 0x00006b00ff0a77ac */ /* 0x000e220008000a00 */
[----:B------:R-:W-:Y:S03]  /*00d0*/  BSSY.RECONVERGENT B0, `(.L_x_11) ;  /* 0x0000058000007945 */ /* 0x000fe60003800200 */
[CC--:B------:R-:W-:Y:S02]  /*00e0*/  IADD3 R8, PT, PT, R9.reuse, R2.reuse, RZ ;  /* 0x0000000209087210 */ /* 0x0c0fe40007ffe0ff */
[----:B------:R-:W-:Y:S02]  /*00f0*/  IADD3 R5, PT, PT, R9, 0x1, RZ ;  /* 0x0000000109057810 */ /* 0x000fe40007ffe0ff */
[----:B------:R-:W-:Y:S02]  /*0100*/  I2FP.F32.U32 R2, R2 ;  /* 0x0000000200027245 */ /* 0x000fe40000201000 */
[----:B------:R-:W-:-:S04]  /*0110*/  VIMNMX R0, PT, PT, R8, R5, !PT ;  /* 0x0000000508007248 */ /* 0x000fc80007fe0100 */
[----:B------:R-:W-:-:S04]  /*0120*/  IADD3 R0, PT, PT, -R9, R0, RZ ;  /* 0x0000000009007210 */ /* 0x000fc80007ffe1ff */
[----:B------:R-:W-:-:S04]  /*0130*/  LOP3.LUT R0, R0, 0x1, RZ, 0xc0, !PT ;  /* 0x0000000100007812 */ /* 0x000fc800078ec0ff */
[----:B------:R-:W-:-:S13]  /*0140*/  ISETP.NE.U32.AND P0, PT, R0, 0x1, PT ;  /* 0x000000010000780c */ /* 0x000fda0003f05070 */
[----:B0-----:R-:W-:Y:S05]  /*0150*/  @P0 BRA `(.L_x_12) ;  /* 0x00000004003c0947 */ /* 0x001fea0003800000 */
[----:B------:R-:W0:Y:S01]  /*0160*/  LDC.64 R12, c[0x0][0x390] ;  /* 0x0000e400ff0c7b82 */ /* 0x000e220000000a00 */
[----:B------:R-:W1:Y:S07]  /*0170*/  LDCU UR4, c[0x0][0x3a0] ;  /* 0x00007400ff0477ac */ /* 0x000e6e0008000800 */
[----:B------:R-:W2:Y:S01]  /*0180*/  LDC.64 R10, c[0x0][0x398] ;  /* 0x0000e600ff0a7b82 */ /* 0x000ea20000000a00 */
[----:B0-----:R-:W-:-:S05]  /*0190*/  IMAD.WIDE R12, R9, 0x4, R12 ;  /* 0x00000004090c7825 */ /* 0x001fca00078e020c */
[----:B------:R-:W3:Y:S01]  /*01a0*/  LDG.E.CONSTANT R0, desc[UR10][R12.64] ;  /* 0x0000000a0c007981 */ /* 0x000ee2000c1e9900 */
[----:B--2---:R-:W-:-:S05]  /*01b0*/  IMAD.WIDE R10, R9, 0x4, R10 ;  /* 0x00000004090a7825 */ /* 0x004fca00078e020a */
[----:B------:R0:W1:Y:S01]  /*01c0*/  LDG.E.CONSTANT R7, desc[UR10][R10.64] ;  /* 0x0000000a0a077981 */ /* 0x000062000c1e9900 */
[----:B------:R-:W-:Y:S01]  /*01d0*/  BSSY.RECONVERGENT B1, `(.L_x_13) ;  /* 0x0000043000017945 */ /* 0x000fe20003800200 */
[----:B0-----:R-:W-:Y:S01]  /*01e0*/  HFMA2 R11, -RZ, RZ, 1.5048828125, 33.21875 ;  /* 0x3e055027ff0b7431 */ /* 0x001fe200000001ff */
[----:B---3--:R-:W-:-:S04]  /*01f0*/  FSETP.GEU.AND P1, PT, R0, 1.175494350822287508e-38, PT ;  /* 0x008000000000780b */ /* 0x008fc80003f2e000 */
[----:B------:R-:W-:Y:S02]  /*0200*/  FSEL R12, RZ, -23, P1 ;  /* 0xc1b80000ff0c7808 */ /* 0x000fe40000800000 */
[----:B-1----:R-:W-:-:S04]  /*0210*/  FMNMX R7, R7, UR4, !PT ;  /* 0x0000000407077c09 */ /* 0x002fc8000f800000 */
[C---:B------:R-:W-:Y:S01]  /*0220*/  FSETP.GEU.AND P0, PT, R7.reuse, 1.175494350822287508e-38, PT ;  /* 0x008000000700780b */ /* 0x040fe20003f0e000 */
[----:B------:R-:W-:Y:S02]  /*0230*/  FMUL R4, R7, 8388608 ;  /* 0x4b00000007047820 */ /* 0x000fe40000400000 */
[----:B------:R-:W-:-:S03]  /*0240*/  @!P1 FMUL R0, R0, 8388608 ;  /* 0x4b00000000009820 */ /* 0x000fc60000400000 */
[----:B------:R-:W-:Y:S02]  /*0250*/  FSEL R3, R4, R7, !P0 ;  /* 0x0000000704037208 */ /* 0x000fe40004000000 */
[C---:B------:R-:W-:Y:S02]  /*0260*/  IADD3 R6, PT, PT, R0.reuse, -0x3f2aaaab, RZ ;  /* 0xc0d5555500067810 */ /* 0x040fe40007ffe0ff */
[----:B------:R-:W-:Y:S01]  /*0270*/  ISETP.GT.U32.AND P1, PT, R0, 0x7f7fffff, PT ;  /* 0x7f7fffff0000780c */ /* 0x000fe20003f24070 */
[----:B------:R-:W-:Y:S01]  /*0280*/  VIADD R4, R3, 0xc0d55555 ;  /* 0xc0d5555503047836 */ /* 0x000fe20000000000 */
[----:B------:R-:W-:-:S04]  /*0290*/  LOP3.LUT R13, R6, 0xff800000, RZ, 0xc0, !PT ;  /* 0xff800000060d7812 */ /* 0x000fc800078ec0ff */
[----:B------:R-:W-:Y:S02]  /*02a0*/  LOP3.LUT R10, R4, 0xff800000, RZ, 0xc0, !PT ;  /* 0xff800000040a7812 */ /* 0x000fe400078ec0ff */
[-C--:B------:R-:W-:Y:S02]  /*02b0*/  IADD3 R4, PT, PT, R0, -R13.reuse, RZ ;  /* 0x8000000d00047210 */ /* 0x080fe40007ffe0ff */
[-C--:B------:R-:W-:Y:S02]  /*02c0*/  IADD3 R6, PT, PT, R3, -R10.reuse, RZ ;  /* 0x8000000a03067210 */ /* 0x080fe40007ffe0ff */
[----:B------:R-:W-:Y:S01]  /*02d0*/  I2FP.F32.S32 R13, R13 ;  /* 0x0000000d000d7245 */ /* 0x000fe20000201400 */
[----:B------:R-:W-:Y:S01]  /*02e0*/  FADD R4, R4, -1 ;  /* 0xbf80000004047421 */ /* 0x000fe20000000000 */
[----:B------:R-:W-:Y:S01]  /*02f0*/  I2FP.F32.S32 R10, R10 ;  /* 0x0000000a000a7245 */ /* 0x000fe20000201400 */
[----:B------:R-:W-:Y:S02]  /*0300*/  FADD R6, R6, -1 ;  /* 0xbf80000006067421 */ /* 0x000fe40000000000 */
[-C--:B------:R-:W-:Y:S01]  /*0310*/  FFMA R15, R4, -R11.reuse, 0.14084610342979431152 ;  /* 0x3e1039f6040f7423 */ /* 0x080fe2000000080b */
[----:B------:R-:W-:Y:S01]  /*0320*/  FFMA R12, R13, 1.1920928955078125e-07, R12 ;  /* 0x340000000d0c7823 */ /* 0x000fe2000000000c */
[----:B------:R-:W-:-:S02]  /*0330*/  FFMA R11, R6, -R11, 0.14084610342979431152 ;  /* 0x3e1039f6060b7423 */ /* 0x000fc4000000080b */
[----:B------:R-:W-:Y:S02]  /*0340*/  FFMA R15, R4, R15, -0.12148627638816833496 ;  /* 0xbdf8cdcc040f7423 */ /* 0x000fe4000000000f */
[----:B------:R-:W-:Y:S02]  /*0350*/  FFMA R11, R6, R11, -0.12148627638816833496 ;  /* 0xbdf8cdcc060b7423 */ /* 0x000fe4000000000b */
[----:B------:R-:W-:Y:S02]  /*0360*/  FFMA R15, R4, R15, 0.13980610668659210205 ;  /* 0x3e0f2955040f7423 */ /* 0x000fe4000000000f */
[----:B------:R-:W-:Y:S02]  /*0370*/  FFMA R11, R6, R11, 0.13980610668659210205 ;  /* 0x3e0f2955060b7423 */ /* 0x000fe4000000000b */
[----:B------:R-:W-:Y:S02]  /*0380*/  FFMA R15, R4, R15, -0.16684235632419586182 ;  /* 0xbe2ad8b9040f7423 */ /* 0x000fe4000000000f */
[----:B------:R-:W-:-:S02]  /*0390*/  FFMA R11, R6, R11, -0.16684235632419586182 ;  /* 0xbe2ad8b9060b7423 */ /* 0x000fc4000000000b */
[----:B------:R-:W-:Y:S02]  /*03a0*/  FFMA R15, R4, R15, 0.20012299716472625732 ;  /* 0x3e4ced0b040f7423 */ /* 0x000fe4000000000f */
[----:B------:R-:W-:Y:S02]  /*03b0*/  FFMA R11, R6, R11, 0.20012299716472625732 ;  /* 0x3e4ced0b060b7423 */ /* 0x000fe4000000000b */
[----:B------:R-:W-:Y:S02]  /*03c0*/  FFMA R15, R4, R15, -0.24999669194221496582 ;  /* 0xbe7fff22040f7423 */ /* 0x000fe4000000000f */
[----:B------:R-:W-:Y:S02]  /*03d0*/  FFMA R11, R6, R11, -0.24999669194221496582 ;  /* 0xbe7fff22060b7423 */ /* 0x000fe4000000000b */
[----:B------:R-:W-:Y:S02]  /*03e0*/  FFMA R15, R4, R15, 0.33333182334899902344 ;  /* 0x3eaaaa78040f7423 */ /* 0x000fe4000000000f */
[----:B------:R-:W-:Y:S01]  /*03f0*/  FFMA R13, R6, R11, 0.33333182334899902344 ;  /* 0x3eaaaa78060d7423 */ /* 0x000fe2000000000b */
[----:B------:R-:W-:Y:S01]  /*0400*/  FSEL R11, RZ, -23, P0 ;  /* 0xc1b80000ff0b7808 */ /* 0x000fe20000000000 */
[----:B------:R-:W-:Y:S01]  /*0410*/  FFMA R15, R4, R15, -0.5 ;  /* 0xbf000000040f7423 */ /* 0x000fe2000000000f */
[----:B------:R-:W-:Y:S01]  /*0420*/  ISETP.GT.U32.AND P0, PT, R3, 0x7f7fffff, PT ;  /* 0x7f7fffff0300780c */ /* 0x000fe20003f04070 */
[----:B------:R-:W-:-:S02]  /*0430*/  FFMA R13, R6, R13, -0.5 ;  /* 0xbf000000060d7423 */ /* 0x000fc4000000000d */
[----:B------:R-:W-:Y:S01]  /*0440*/  FMUL R15, R4, R15 ;  /* 0x0000000f040f7220 */ /* 0x000fe20000400000 */
[----:B------:R-:W-:Y:S01]  /*0450*/  FFMA R10, R10, 1.1920928955078125e-07, R11 ;  /* 0x340000000a0a7823 */ /* 0x000fe2000000000b */
[----:B------:R-:W-:Y:S01]  /*0460*/  FMUL R13, R6, R13 ;  /* 0x0000000d060d7220 */ /* 0x000fe20000400000 */
[----:B------:R-:W-:Y:S01]  /*0470*/  FMUL R11, R2, R7 ;  /* 0x00000007020b7220 */ /* 0x000fe20000400000 */
[----:B------:R-:W-:Y:S02]  /*0480*/  FFMA R15, R4, R15, R4 ;  /* 0x0000000f040f7223 */ /* 0x000fe40000000004 */
[----:B------:R-:W-:Y:S01]  /*0490*/  FFMA R13, R6, R13, R6 ;  /* 0x0000000d060d7223 */ /* 0x000fe20000000006 */
[----:B------:R-:W-:Y:S02]  /*04a0*/  IMAD.MOV.U32 R6, RZ, RZ, 0x7f800000 ;  /* 0x7f800000ff067424 */ /* 0x000fe400078e00ff */
[----:B------:R-:W-:Y:S01]  /*04b0*/  FFMA R12, R12, 0.69314718246459960938, R15 ;  /* 0x3f3172180c0c7823 */ /* 0x000fe2000000000f */
[----:B------:R-:W0:Y:S01]  /*04c0*/  MUFU.RCP R4, R11 ;  /* 0x0000000b00047308 */ /* 0x000e220000001000 */
[----:B------:R-:W-:Y:S01]  /*04d0*/  FFMA R10, R10, 0.69314718246459960938, R13 ;  /* 0x3f3172180a0a7823 */ /* 0x000fe2000000000d */
[CC--:B------:R-:W-:Y:S01]  /*04e0*/  @P1 FFMA R12, R0.reuse, R6.reuse, +INF ;  /* 0x7f800000000c1423 */ /* 0x0c0fe20000000006 */
[----:B------:R-:W-:Y:S01]  /*04f0*/  @P0 FFMA R10, R3, R6, +INF ;  /* 0x7f800000030a0423 */ /* 0x000fe20000000006 */
[----:B------:R-:W-:-:S02]  /*0500*/  FSETP.NEU.AND P1, PT, R0, RZ, PT ;  /* 0x000000ff0000720b */ /* 0x000fc40003f2d000 */
[----:B------:R-:W-:Y:S02]  /*0510*/  FSETP.NEU.AND P0, PT, R3, RZ, PT ;  /* 0x000000ff0300720b */ /* 0x000fe40003f0d000 */
[----:B------:R-:W-:Y:S02]  /*0520*/  FSEL R3, R12, -INF , P1 ;  /* 0xff8000000c037808 */ /* 0x000fe40000800000 */
[----:B------:R-:W-:-:S05]  /*0530*/  FSEL R10, R10, -INF , P0 ;  /* 0xff8000000a0a7808 */ /* 0x000fca0000000000 */
[----:B------:R-:W-:Y:S01]  /*0540*/  FADD R3, R10, -R3 ;  /* 0x800000030a037221 */ /* 0x000fe20000000000 */
[----:B0-----:R-:W-:-:S03]  /*0550*/  FFMA R7, -R11, R4, 1 ;  /* 0x3f8000000b077423 */ /* 0x001fc60000000104 */
[----:B------:R-:W-:Y:S01]  /*0560*/  FADD R0, R3, R3 ;  /* 0x0000000303007221 */ /* 0x000fe20000000000 */
[----:B------:R-:W-:-:S03]  /*0570*/  FFMA R7, R4, R7, R4 ;  /* 0x0000000704077223 */ /* 0x000fc60000000004 */
[----:B------:R-:W0:Y:S01]  /*0580*/  FCHK P0, R0, R11 ;  /* 0x0000000b00007302 */ /* 0x000e220000000000 */
[----:B------:R-:W-:-:S04]  /*0590*/  FFMA R4, R0, R7, RZ ;  /* 0x0000000700047223 */ /* 0x000fc800000000ff */
[----:B------:R-:W-:-:S04]  /*05a0*/  FFMA R3, -R11, R4, R0 ;  /* 0x000000040b037223 */ /* 0x000fc80000000100 */
[----:B------:R-:W-:Y:S01]  /*05b0*/  FFMA R3, R7, R3, R4 ;  /* 0x0000000307037223 */ /* 0x000fe20000000004 */
[----:B0-----:R-:W-:Y:S06]  /*05c0*/  @!P0 BRA `(.L_x_14) ;  /* 0x00000000000c8947 */ /* 0x001fec0003800000 */
[----:B------:R-:W-:Y:S02]  /*05d0*/  MOV R3, R11 ;  /* 0x0000000b00037202 */ /* 0x000fe40000000f00 */
[----:B------:R-:W-:-:S07]  /*05e0*/  MOV R12, 0x600 ;  /* 0x00000600000c7802 */ /* 0x000fce0000000f00 */
[----:B------:R-:W-:Y:S05]  /*05f0*/  CALL.REL.NOINC `($__internal_0_$__cuda_sm3x_div_rn_noftz_f32_slowpath) ;  /* 0x0000000800b47944 */ /* 0x000fea0003c00000 */
.L_x_14:
[----:B------:R-:W-:Y:S05]  /*0600*/  BSYNC.RECONVERGENT B1 ;  /* 0x0000000000017941 */ /* 0x000fea0003800200 */
.L_x_13:
[----:B------:R-:W0:Y:S02]  /*0610*/  LDC.64 R6, c[0x0][0x388] ;  /* 0x0000e200ff067b82 */ /* 0x000e240000000a00 */
[----:B0-----:R-:W-:Y:S01]  /*0620*/  IMAD.WIDE R6, R9, 0x4, R6 ;  /* 0x0000000409067825 */ /* 0x001fe200078e0206 */
[----:B------:R-:W-:-:S04]  /*0630*/  MOV R9, R5 ;  /* 0x0000000500097202 */ /* 0x000fc80000000f00 */
[----:B------:R0:W-:Y:S03]  /*0640*/  STG.E desc[UR10][R6.64], R3 ;  /* 0x0000000306007986 */ /* 0x0001e6000c10190a */
.L_x_12:
[----:B------:R-:W-:Y:S05]  /*0650*/  BSYNC.RECONVERGENT B0 ;  /* 0x0000000000007941 */ /* 0x000fea0003800200 */
.L_x_11:
[----:B------:R-:W-:-:S13]  /*0660*/  ISETP.GE.AND P0, PT, R5, R8, PT ;  /* 0x000000080500720c */ /* 0x000fda0003f06270 */
[----:B------:R-:W-:Y:S05]  /*0670*/  @P0 EXIT ;  /* 0x000000000000094d */ /* 0x000fea0003800000 */
[----:B------:R-:W1:Y:S01]  /*0680*/  LDCU.128 UR12, c[0x0][0x390] ;  /* 0x00007200ff0c77ac */ /* 0x000e620008000c00 */
[----:B------:R-:W2:Y:S01]  /*0690*/  LDCU.64 UR8, c[0x0][0x388] ;  /* 0x00007100ff0877ac */ /* 0x000ea20008000a00 */
[----:B------:R-:W3:Y:S01]  /*06a0*/  LDCU UR16, c[0x0][0x3a0] ;  /* 0x00007400ff1077ac */ /* 0x000ee20008000800 */
[----:B-1----:R-:W-:Y:S02]  /*06b0*/  UIADD3 UR6, UP1, UPT, UR12, 0x4, URZ ;  /* 0x000000040c067890 */ /* 0x002fe4000ff3e0ff */
[----:B------:R-:W-:Y:S02]  /*06c0*/  UIADD3 UR4, UP2, UPT, UR14, 0x4, URZ ;  /* 0x000000040e047890 */ /* 0x000fe4000ff5e0ff */
[----:B--2---:R-:W-:Y:S02]  /*06d0*/  UIADD3 UR8, UP0, UPT, UR8, 0x4, URZ ;  /* 0x0000000408087890 */ /* 0x004fe4000ff1e0ff */
[----:B------:R-:W-:Y:S02]  /*06e0*/  UIADD3.X UR7, UPT, UPT, URZ, UR13, URZ, UP1, !UPT ;  /* 0x0000000dff077290 */ /* 0x000fe40008ffe4ff */
[----:B------:R-:W-:-:S02]  /*06f0*/  UIADD3.X UR5, UPT, UPT, URZ, UR15, URZ, UP2, !UPT ;  /* 0x0000000fff057290 */ /* 0x000fc400097fe4ff */
[----:B---3--:R-:W-:-:S12]  /*0700*/  UIADD3.X UR9, UPT, UPT, URZ, UR9, URZ, UP0, !UPT ;  /* 0x00000009ff097290 */ /* 0x008fd800087fe4ff */
.L_x_19:
[----:B------:R-:W-:Y:S01]  /*0710*/  MOV R4, UR6 ;  /* 0x0000000600047c02 */ /* 0x000fe20008000f00 */
[----:B------:R-:W-:Y:S01]  /*0720*/  IMAD.U32 R5, RZ, RZ, UR7 ;  /* 0x00000007ff057e24 */ /* 0x000fe2000f8e00ff */
[----:B0-----:R-:W-:Y:S02]  /*0730*/  MOV R6, UR4 ;  /* 0x0000000400067c02 */ /* 0x001fe40008000f00 */
[----:B------:R-:W-:Y:S01]  /*0740*/  MOV R7, UR5 ;  /* 0x0000000500077c02 */ /* 0x000fe20008000f00 */
[----:B------:R-:W-:-:S04]  /*0750*/  IMAD.WIDE R4, R9, 0x4, R4 ;  /* 0x0000000409047825 */ /* 0x000fc800078e0204 */
[----:B------:R-:W-:Y:S01]  /*0760*/  IMAD.WIDE R6, R9, 0x4, R6 ;  /* 0x0000000409067825 */ /* 0x000fe200078e0206 */
[----:B------:R-:W2:Y:S04]  /*0770*/  LDG.E.CONSTANT R0, desc[UR10][R4.64+-0x4] ;  /* 0xfffffc0a04007981 */ /* 0x000ea8000c1e9900 */
[----:B------:R-:W3:Y:S01]  /*0780*/  LDG.E.CONSTANT R11, desc[UR10][R6.64+-0x4] ;  /* 0xfffffc0a060b7981 */ /* 0x000ee2000c1e9900 */
[----:B------:R-:W-:Y:S01]  /*0790*/  HFMA2 R15, -RZ, RZ, 1.5048828125, 33.21875 ;  /* 0x3e055027ff0f7431 */ /* 0x000fe200000001ff */
[----:B------:R-:W-:Y:S01]  /*07a0*/  BSSY.RECONVERGENT B0, `(.L_x_15) ;  /* 0x0000045000007945 */ /* 0x000fe20003800200 */
[----:B--2---:R-:W-:Y:S02]  /*07b0*/  FSETP.GEU.AND P1, PT, R0, 1.175494350822287508e-38, PT ;  /* 0x008000000000780b */ /* 0x004fe40003f2e000 */
[----:B---3--:R-:W-:-:S02]  /*07c0*/  FMNMX R11, R11, UR16, !PT ;  /* 0x000000100b0b7c09 */ /* 0x008fc4000f800000 */
[----:B------:R-:W-:Y:S02]  /*07d0*/  FSEL R16, RZ, -23, P1 ;  /* 0xc1b80000ff107808 */ /* 0x000fe40000800000 */
[C---:B------:R-:W-:Y:S01]  /*07e0*/  FSETP.GEU.AND P0, PT, R11.reuse, 1.175494350822287508e-38, PT ;  /* 0x008000000b00780b */ /* 0x040fe20003f0e000 */
[----:B------:R-:W-:-:S06]  /*07f0*/  FMUL R10, R11, 8388608 ;  /* 0x4b0000000b0a7820 */ /* 0x000fcc0000400000 */
[----:B------:R-:W-:Y:S01]  /*0800*/  @!P1 FMUL R0, R0, 8388608 ;  /* 0x4b00000000009820 */ /* 0x000fe20000400000 */
[----:B------:R-:W-:-:S04]  /*0810*/  FSEL R3, R10, R11, !P0 ;  /* 0x0000000b0a037208 */ /* 0x000fc80004000000 */
[C---:B------:R-:W-:Y:S01]  /*0820*/  IADD3 R13, PT, PT, R0.reuse, -0x3f2aaaab, RZ ;  /* 0xc0d55555000d7810 */ /* 0x040fe20007ffe0ff */
[----:B------:R-:W-:Y:S01]  /*0830*/  VIADD R14, R3, 0xc0d55555 ;  /* 0xc0d55555030e7836 */ /* 0x000fe20000000000 */
[----:B------:R-:W-:Y:S02]  /*0840*/  ISETP.GT.U32.AND P1, PT, R0, 0x7f7fffff, PT ;  /* 0x7f7fffff0000780c */ /* 0x000fe40003f24070 */
[----:B------:R-:W-:Y:S02]  /*0850*/  LOP3.LUT R13, R13, 0xff800000, RZ, 0xc0, !PT ;  /* 0xff8000000d0d7812 */ /* 0x000fe400078ec0ff */
[----:B------:R-:W-:Y:S02]  /*0860*/  LOP3.LUT R14, R14, 0xff800000, RZ, 0xc0, !PT ;  /* 0xff8000000e0e7812 */ /* 0x000fe400078ec0ff */
[----:B------:R-:W-:Y:S02]  /*0870*/  IADD3 R12, PT, PT, R0, -R13, RZ ;  /* 0x8000000d000c7210 */ /* 0x000fe40007ffe0ff */
[----:B------:R-:W-:-:S02]  /*0880*/  IADD3 R10, PT, PT, R3, -R14, RZ ;  /* 0x8000000e030a7210 */ /* 0x000fc40007ffe0ff */
[----:B------:R-:W-:Y:S01]  /*0890*/  I2FP.F32.S32 R13, R13 ;  /* 0x0000000d000d7245 */ /* 0x000fe20000201400 */
[----:B------:R-:W-:Y:S01]  /*08a0*/  FADD R12, R12, -1 ;  /* 0xbf8000000c0c7421 */ /* 0x000fe20000000000 */
[----:B------:R-:W-:Y:S01]  /*08b0*/  I2FP.F32.S32 R14, R14 ;  /* 0x0000000e000e7245 */ /* 0x000fe20000201400 */
[----:B------:R-:W-:Y:S02]  /*08c0*/  FADD R10, R10, -1 ;  /* 0xbf8000000a0a7421 */ /* 0x000fe40000000000 */
[-C--:B------:R-:W-:Y:S01]  /*08d0*/  FFMA R17, R12, -R15.reuse, 0.14084610342979431152 ;  /* 0x3e1039f60c117423 */ /* 0x080fe2000000080f */
[----:B------:R-:W-:Y:S01]  /*08e0*/  FFMA R16, R13, 1.1920928955078125e-07, R16 ;  /* 0x340000000d107823 */ /* 0x000fe20000000010 */
[----:B------:R-:W-:Y:S01]  /*08f0*/  FFMA R15, R10, -R15, 0.14084610342979431152 ;  /* 0x3e1039f60a0f7423 */ /* 0x000fe2000000080f */
[----:B------:R-:W-:Y:S01]  /*0900*/  FSEL R13, RZ, -23, P0 ;  /* 0xc1b80000ff0d7808 */ /* 0x000fe20000000000 */
[----:B------:R-:W-:Y:S01]  /*0910*/  FFMA R17, R12, R17, -0.12148627638816833496 ;  /* 0xbdf8cdcc0c117423 */ /* 0x000fe20000000011 */
[----:B------:R-:W-:Y:S01]  /*0920*/  ISETP.GT.U32.AND P0, PT, R3, 0x7f7fffff, PT ;  /* 0x7f7fffff0300780c */ /* 0x000fe20003f04070 */
[----:B------:R-:W-:-:S02]  /*0930*/  FFMA R15, R10, R15, -0.12148627638816833496 ;  /* 0xbdf8cdcc0a0f7423 */ /* 0x000fc4000000000f */
[----:B------:R-:W-:Y:S01]  /*0940*/  FFMA R17, R12, R17, 0.13980610668659210205 ;  /* 0x3e0f29550c117423 */ /* 0x000fe20000000011 */
[----:B------:R-:W-:Y:S01]  /*0950*/  FFMA R14, R14, 1.1920928955078125e-07, R13 ;  /* 0x340000000e0e7823 */ /* 0x000fe2000000000d */
[----:B------:R-:W-:Y:S01]  /*0960*/  FFMA R15, R10, R15, 0.13980610668659210205 ;  /* 0x3e0f29550a0f7423 */ /* 0x000fe2000000000f */
[----:B------:R-:W-:Y:S01]  /*0970*/  FMUL R13, R2, R11 ;  /* 0x0000000b020d7220 */ /* 0x000fe20000400000 */
[----:B------:R-:W-:Y:S01]  /*0980*/  FFMA R17, R12, R17, -0.16684235632419586182 ;  /* 0xbe2ad8b90c117423 */ /* 0x000fe20000000011 */
[----:B------:R-:W-:Y:S02]  /*0990*/  IMAD.MOV.U32 R11, RZ, RZ, 0x7f800000 ;  /* 0x7f800000ff0b7424 */ /* 0x000fe400078e00ff */
[----:B------:R-:W-:Y:S01]  /*09a0*/  FFMA R15, R10, R15, -0.16684235632419586182 ;  /* 0xbe2ad8b90a0f7423 */ /* 0x000fe2000000000f */
[----:B------:R-:W-:-:S03]  /*09b0*/  FFMA R17, R12, R17, 0.20012299716472625732 ;  /* 0x3e4ced0b0c117423 */ /* 0x000fc60000000011 */
[----:B------:R-:W-:Y:S01]  /*09c0*/  FFMA R15, R10, R15, 0.20012299716472625732 ;  /* 0x3e4ced0b0a0f7423 */ /* 0x000fe2000000000f */
[----:B------:R-:W-:-:S03]  /*09d0*/  FFMA R17, R12, R17, -0.24999669194221496582 ;  /* 0xbe7fff220c117423 */ /* 0x000fc60000000011 */
[----:B------:R-:W-:Y:S01]  /*09e0*/  FFMA R15, R10, R15, -0.24999669194221496582 ;  /* 0xbe7fff220a0f7423 */ /* 0x000fe2000000000f */
[----:B------:R-:W-:-:S03]  /*09f0*/  FFMA R17, R12, R17, 0.33333182334899902344 ;  /* 0x3eaaaa780c117423 */ /* 0x000fc60000000011 */
[----:B------:R-:W-:Y:S01]  /*0a00*/  FFMA R15, R10, R15, 0.33333182334899902344 ;  /* 0x3eaaaa780a0f7423 */ /* 0x000fe2000000000f */
[----:B------:R-:W-:-:S03]  /*0a10*/  FFMA R17, R12, R17, -0.5 ;  /* 0xbf0000000c117423 */ /* 0x000fc60000000011 */
[----:B------:R-:W-:Y:S01]  /*0a20*/  FFMA R15, R10, R15, -0.5 ;  /* 0xbf0000000a0f7423 */ /* 0x000fe2000000000f */
[----:B------:R-:W-:-:S03]  /*0a30*/  FMUL R17, R12, R17 ;  /* 0x000000110c117220 */ /* 0x000fc60000400000 */
[----:B------:R-:W-:Y:S01]  /*0a40*/  FMUL R15, R10, R15 ;  /* 0x0000000f0a0f7220 */ /* 0x000fe20000400000 */
[----:B------:R-:W-:-:S03]  /*0a50*/  FFMA R17, R12, R17, R12 ;  /* 0x000000110c117223 */ /* 0x000fc6000000000c */
[----:B------:R-:W-:Y:S01]  /*0a60*/  FFMA R15, R10, R15, R10 ;  /* 0x0000000f0a0f7223 */ /* 0x000fe2000000000a */
[----:B------:R-:W-:Y:S01]  /*0a70*/  FFMA R16, R16, 0.69314718246459960938, R17 ;  /* 0x3f31721810107823 */ /* 0x000fe20000000011 */
[-C--:B------:R-:W-:Y:S02]  /*0a80*/  @P1 FFMA R16, R0, R11.reuse, +INF ;  /* 0x7f80000000101423 */ /* 0x080fe4000000000b */
[----:B------:R-:W-:Y:S01]  /*0a90*/  FFMA R14, R14, 0.69314718246459960938, R15 ;  /* 0x3f3172180e0e7823 */ /* 0x000fe2000000000f */
[C---:B------:R-:W-:Y:S01]  /*0aa0*/  @P0 FFMA R14, R3.reuse, R11, +INF ;  /* 0x7f800000030e0423 */ /* 0x040fe2000000000b */
[----:B------:R-:W-:Y:S01]  /*0ab0*/  FSETP.NEU.AND P1, PT, R0, RZ, PT ;  /* 0x000000ff0000720b */ /* 0x000fe20003f2d000 */
[----:B------:R-:W0:Y:S01]  /*0ac0*/  MUFU.RCP R10, R13 ;  /* 0x0000000d000a7308 */ /* 0x000e220000001000 */
[----:B------:R-:W-:Y:S02]  /*0ad0*/  FSETP.NEU.AND P0, PT, R3, RZ, PT ;  /* 0x000000ff0300720b */ /* 0x000fe40003f0d000 */
[----:B------:R-:W-:-:S02]  /*0ae0*/  FSEL R3, R16, -INF , P1 ;  /* 0xff80000010037808 */ /* 0x000fc40000800000 */
[----:B------:R-:W-:-:S05]  /*0af0*/  FSEL R14, R14, -INF , P0 ;  /* 0xff8000000e0e7808 */ /* 0x000fca0000000000 */
[----:B------:R-:W-:-:S04]  /*0b00*/  FADD R3, R14, -R3 ;  /* 0x800000030e037221 */ /* 0x000fc80000000000 */
[----:B------:R-:W-:Y:S01]  /*0b10*/  FADD R0, R3, R3 ;  /* 0x0000000303007221 */ /* 0x000fe20000000000 */
[----:B0-----:R-:W-:-:S03]  /*0b20*/  FFMA R11, -R13, R10, 1 ;  /* 0x3f8000000d0b7423 */ /* 0x001fc6000000010a */
[----:B------:R-:W0:Y:S01]  /*0b30*/  FCHK P0, R0, R13 ;  /* 0x0000000d00007302 */ /* 0x000e220000000000 */
[----:B------:R-:W-:Y:S01]  /*0b40*/  FFMA R3, R10, R11, R10 ;  /* 0x0000000b0a037223 */ /* 0x000fe2000000000a */
[----:B------:R-:W-:Y:S02]  /*0b50*/  MOV R10, UR8 ;  /* 0x00000008000a7c02 */ /* 0x000fe40008000f00 */
[----:B------:R-:W-:Y:S01]  /*0b60*/  MOV R11, UR9 ;  /* 0x00000009000b7c02 */ /* 0x000fe20008000f00 */
[----:B------:R-:W-:-:S04]  /*0b70*/  FFMA R12, R0, R3, RZ ;  /* 0x00000003000c7223 */ /* 0x000fc800000000ff */
[----:B------:R-:W-:Y:S01]  /*0b80*/  FFMA R14, -R13, R12, R0 ;  /* 0x0000000c0d0e7223 */ /* 0x000fe20000000100 */
[----:B------:R-:W-:-:S04]  /*0b90*/  IMAD.WIDE R10, R9, 0x4, R10 ;  /* 0x00000004090a7825 */ /* 0x000fc800078e020a */
[----:B------:R-:W-:Y:S01]  /*0ba0*/  FFMA R3, R3, R14, R12 ;  /* 0x0000000e03037223 */ /* 0x000fe2000000000c */
[----:B0-----:R-:W-:Y:S06]  /*0bb0*/  @!P0 BRA `(.L_x_16) ;  /* 0x00000000000c8947 */ /* 0x001fec0003800000 */
[----:B------:R-:W-:Y:S02]  /*0bc0*/  MOV R3, R13 ;  /* 0x0000000d00037202 */ /* 0x000fe40000000f00 */
[----:B------:R-:W-:-:S07]  /*0bd0*/  MOV R12, 0xbf0 ;  /* 0x00000bf0000c7802 */ /* 0x000fce0000000f00 */
[----:B------:R-:W-:Y:S05]  /*0be0*/  CALL.REL.NOINC `($__internal_0_$__cuda_sm3x_div_rn_noftz_f32_slowpath) ;  /* 0x0000000400387944 */ /* 0x000fea0003c00000 */
.L_x_16:
[----:B------:R-:W-:Y:S05]  /*0bf0*/  BSYNC.RECONVERGENT B0 ;  /* 0x0000000000007941 */ /* 0x000fea0003800200 */
.L_x_15:
[----:B------:R-:W2:Y:S04]  /*0c00*/  LDG.E.CONSTANT R0, desc[UR10][R4.64] ;  /* 0x0000000a04007981 */ /* 0x000ea8000c1e9900 */
[----:B------:R0:W3:Y:S01]  /*0c10*/  LDG.E.CONSTANT R13, desc[UR10][R6.64] ;  /* 0x0000000a060d7981 */ /* 0x0000e2000c1e9900 */
[----:B------:R-:W-:Y:S03]  /*0c20*/  BSSY.RECONVERGENT B0, `(.L_x_17) ;  /* 0x0000045000007945 */ /* 0x000fe60003800200 */
[----:B------:R1:W-:Y:S01]  /*0c30*/  STG.E desc[UR10][R10.64+-0x4], R3 ;  /* 0xfffffc030a007986 */ /* 0x0003e2000c10190a */
[----:B0-----:R-:W-:Y:S02]  /*0c40*/  MOV R6, 0x3e055027 ;  /* 0x3e05502700067802 */ /* 0x001fe40000000f00 */
[----:B--2---:R-:W-:-:S02]  /*0c50*/  FSETP.GEU.AND P1, PT, R0, 1.175494350822287508e-38, PT ;  /* 0x008000000000780b */ /* 0x004fc40003f2e000 */
[----:B---3--:R-:W-:-:S04]  /*0c60*/  FMNMX R13, R13, UR16, !PT ;  /* 0x000000100d0d7c09 */ /* 0x008fc8000f800000 */
[C---:B------:R-:W-:Y:S01]  /*0c70*/  FSETP.GEU.AND P0, PT, R13.reuse, 1.175494350822287508e-38, PT ;  /* 0x008000000d00780b */ /* 0x040fe20003f0e000 */
[----:B------:R-:W-:-:S06]  /*0c80*/  FMUL R12, R13, 8388608 ;  /* 0x4b0000000d0c7820 */ /* 0x000fcc0000400000 */
[----:B------:R-:W-:Y:S01]  /*0c90*/  @!P1 FMUL R0, R0, 8388608 ;  /* 0x4b00000000009820 */ /* 0x000fe20000400000 */
[-C--:B------:R-:W-:Y:S01]  /*0ca0*/  FSEL R12, R12, R13.reuse, !P0 ;  /* 0x0000000d0c0c7208 */ /* 0x080fe20004000000 */
[----:B------:R-:W-:-:S03]  /*0cb0*/  FMUL R13, R2, R13 ;  /* 0x0000000d020d7220 */ /* 0x000fc60000400000 */
[----:B------:R-:W-:Y:S01]  /*0cc0*/  IADD3 R14, PT, PT, R0, -0x3f2aaaab, RZ ;  /* 0xc0d55555000e7810 */ /* 0x000fe20007ffe0ff */
[----:B------:R-:W-:-:S03]  /*0cd0*/  VIADD R15, R12, 0xc0d55555 ;  /* 0xc0d555550c0f7836 */ /* 0x000fc60000000000 */
[----:B------:R-:W-:Y:S02]  /*0ce0*/  LOP3.LUT R17, R14, 0xff800000, RZ, 0xc0, !PT ;  /* 0xff8000000e117812 */ /* 0x000fe400078ec0ff */
[----:B------:R-:W-:Y:S02]  /*0cf0*/  LOP3.LUT R15, R15, 0xff800000, RZ, 0xc0, !PT ;  /* 0xff8000000f0f7812 */ /* 0x000fe400078ec0ff */
[----:B------:R-:W-:Y:S02]  /*0d00*/  IADD3 R4, PT, PT, R0, -R17, RZ ;  /* 0x8000001100047210 */ /* 0x000fe40007ffe0ff */
[----:B------:R-:W-:Y:S02]  /*0d10*/  IADD3 R5, PT, PT, R12, -R15, RZ ;  /* 0x8000000f0c057210 */ /* 0x000fe40007ffe0ff */
[----:B------:R-:W-:Y:S01]  /*0d20*/  I2FP.F32.S32 R14, R17 ;  /* 0x00000011000e7245 */ /* 0x000fe20000201400 */
[----:B------:R-:W-:Y:S01]  /*0d30*/  FADD R4, R4, -1 ;  /* 0xbf80000004047421 */ /* 0x000fe20000000000 */
[----:B------:R-:W-:Y:S01]  /*0d40*/  I2FP.F32.S32 R15, R15 ;  /* 0x0000000f000f7245 */ /* 0x000fe20000201400 */
[----:B------:R-:W-:-:S02]  /*0d50*/  FADD R5, R5, -1 ;  /* 0xbf80000005057421 */ /* 0x000fc40000000000 */
[CC--:B------:R-:W-:Y:S02]  /*0d60*/  FFMA R7, R4.reuse, -R6.reuse, 0.14084610342979431152 ;  /* 0x3e1039f604077423 */ /* 0x0c0fe40000000806 */
[C---:B------:R-:W-:Y:S02]  /*0d70*/  FFMA R6, R5.reuse, -R6, 0.14084610342979431152 ;  /* 0x3e1039f605067423 */ /* 0x040fe40000000806 */
[C---:B------:R-:W-:Y:S02]  /*0d80*/  FFMA R7, R4.reuse, R7, -0.12148627638816833496 ;  /* 0xbdf8cdcc04077423 */ /* 0x040fe40000000007 */
[C---:B------:R-:W-:Y:S02]  /*0d90*/  FFMA R6, R5.reuse, R6, -0.12148627638816833496 ;  /* 0xbdf8cdcc05067423 */ /* 0x040fe40000000006 */
[----:B------:R-:W-:Y:S02]  /*0da0*/  FFMA R7, R4, R7, 0.13980610668659210205 ;  /* 0x3e0f295504077423 */ /* 0x000fe40000000007 */
[----:B------:R-:W-:-:S02]  /*0db0*/  FFMA R6, R5, R6, 0.13980610668659210205 ;  /* 0x3e0f295505067423 */ /* 0x000fc40000000006 */
[C---:B------:R-:W-:Y:S02]  /*0dc0*/  FFMA R7, R4.reuse, R7, -0.16684235632419586182 ;  /* 0xbe2ad8b904077423 */ /* 0x040fe40000000007 */
[C---:B------:R-:W-:Y:S02]  /*0dd0*/  FFMA R6, R5.reuse, R6, -0.16684235632419586182 ;  /* 0xbe2ad8b905067423 */ /* 0x040fe40000000006 */
[----:B------:R-:W-:Y:S01]  /*0de0*/  FFMA R19, R4, R7, 0.20012299716472625732 ;  /* 0x3e4ced0b04137423 */ /* 0x000fe20000000007 */
[----:B------:R-:W-:Y:S01]  /*0df0*/  FSEL R7, RZ, -23, P1 ;  /* 0xc1b80000ff077808 */ /* 0x000fe20000800000 */
[C---:B------:R-:W-:Y:S01]  /*0e00*/  FFMA R6, R5.reuse, R6, 0.20012299716472625732 ;  /* 0x3e4ced0b05067423 */ /* 0x040fe20000000006 */
[----:B------:R-:W-:Y:S01]  /*0e10*/  ISETP.GT.U32.AND P1, PT, R0, 0x7f7fffff, PT ;  /* 0x7f7fffff0000780c */ /* 0x000fe20003f24070 */
[----:B------:R-:W-:Y:S02]  /*0e20*/  FFMA R19, R4, R19, -0.24999669194221496582 ;  /* 0xbe7fff2204137423 */ /* 0x000fe40000000013 */
[----:B------:R-:W-:Y:S01]  /*0e30*/  FFMA R6, R5, R6, -0.24999669194221496582 ;  /* 0xbe7fff2205067423 */ /* 0x000fe20000000006 */
[----:B------:R-:W-:Y:S01]  /*0e40*/  FFMA R7, R14, 1.1920928955078125e-07, R7 ;  /* 0x340000000e077823 */ /* 0x000fe20000000007 */
[----:B------:R-:W-:-:S02]  /*0e50*/  FFMA R19, R4, R19, 0.33333182334899902344 ;  /* 0x3eaaaa7804137423 */ /* 0x000fc40000000013 */
[C---:B------:R-:W-:Y:S01]  /*0e60*/  FFMA R14, R5.reuse, R6, 0.33333182334899902344 ;  /* 0x3eaaaa78050e7423 */ /* 0x040fe20000000006 */
[----:B------:R-:W-:Y:S01]  /*0e70*/  FSEL R6, RZ, -23, P0 ;  /* 0xc1b80000ff067808 */ /* 0x000fe20000000000 */
[----:B------:R-:W-:Y:S01]  /*0e80*/  FFMA R19, R4, R19, -0.5 ;  /* 0xbf00000004137423 */ /* 0x000fe20000000013 */
[----:B------:R-:W-:Y:S01]  /*0e90*/  ISETP.GT.U32.AND P0, PT, R12, 0x7f7fffff, PT ;  /* 0x7f7fffff0c00780c */ /* 0x000fe20003f04070 */
[----:B------:R-:W-:Y:S02]  /*0ea0*/  FFMA R14, R5, R14, -0.5 ;  /* 0xbf000000050e7423 */ /* 0x000fe4000000000e */
[C---:B------:R-:W-:Y:S01]  /*0eb0*/  FMUL R19, R4.reuse, R19 ;  /* 0x0000001304137220 */ /* 0x040fe20000400000 */
[----:B------:R-:W-:Y:S01]  /*0ec0*/  FFMA R6, R15, 1.1920928955078125e-07, R6 ;  /* 0x340000000f067823 */ /* 0x000fe20000000006 */
[----:B------:R-:W-:Y:S01]  /*0ed0*/  FMUL R14, R5, R14 ;  /* 0x0000000e050e7220 */ /* 0x000fe20000400000 */
[----:B------:R-:W-:Y:S01]  /*0ee0*/  MOV R15, 0x7f800000 ;  /* 0x7f800000000f7802 */ /* 0x000fe20000000f00 */
[----:B------:R-:W-:-:S02]  /*0ef0*/  FFMA R4, R4, R19, R4 ;  /* 0x0000001304047223 */ /* 0x000fc40000000004 */
[----:B------:R-:W-:Y:S02]  /*0f00*/  FFMA R5, R5, R14, R5 ;  /* 0x0000000e05057223 */ /* 0x000fe40000000005 */
[----:B------:R-:W-:Y:S01]  /*0f10*/  FFMA R4, R7, 0.69314718246459960938, R4 ;  /* 0x3f31721807047823 */ /* 0x000fe20000000004 */
[-C--:B------:R-:W-:Y:S01]  /*0f20*/  @P1 FFMA R4, R0, R15.reuse, +INF ;  /* 0x7f80000000041423 */ /* 0x080fe2000000000f */
[----:B------:R-:W-:Y:S01]  /*0f30*/  FFMA R5, R6, 0.69314718246459960938, R5 ;  /* 0x3f31721806057823 */ /* 0x000fe20000000005 */
[----:B------:R-:W-:Y:S01]  /*0f40*/  @P0 FFMA R5, R12, R15, +INF ;  /* 0x7f8000000c050423 */ /* 0x000fe2000000000f */
        /* <DEDUP_REMOVED lines=9> */
[----:B------:R-:W-:-:S04]  /*0fe0*/  FFMA R7, R7, R6, R7 ;  /* 0x0000000607077223 */ /* 0x000fc80000000007 */
[----:B------:R-:W-:-:S04]  /*0ff0*/  FFMA R4, R0, R7, RZ ;  /* 0x0000000700047223 */ /* 0x000fc800000000ff */
[----:B------:R-:W-:-:S04]  /*1000*/  FFMA R5, -R13, R4, R0 ;  /* 0x000000040d057223 */ /* 0x000fc80000000100 */
[----:B------:R-:W-:Y:S01]  /*1010*/  FFMA R5, R7, R5, R4 ;  /* 0x0000000507057223 */ /* 0x000fe20000000004 */
[----:B01----:R-:W-:Y:S06]  /*1020*/  @!P0 BRA `(.L_x_18) ;  /* 0x0000000000108947 */ /* 0x003fec0003800000 */
[----:B------:R-:W-:Y:S01]  /*1030*/  IMAD.MOV.U32 R3, RZ, RZ, R13 ;  /* 0x000000ffff037224 */ /* 0x000fe200078e000d */
[----:B------:R-:W-:-:S07]  /*1040*/  MOV R12, 0x1060 ;  /* 0x00001060000c7802 */ /* 0x000fce0000000f00 */
[----:B------:R-:W-:Y:S05]  /*1050*/  CALL.REL.NOINC `($__internal_0_$__cuda_sm3x_div_rn_noftz_f32_slowpath) ;  /* 0x00000000001c7944 */ /* 0x000fea0003c00000 */
[----:B------:R-:W-:-:S07]  /*1060*/  MOV R5, R3 ;  /* 0x0000000300057202 */ /* 0x000fce0000000f00 */
.L_x_18:
[----:B------:R-:W-:Y:S05]  /*1070*/  BSYNC.RECONVERGENT B0 ;  /* 0x0000000000007941 */ /* 0x000fea0003800200 */
.L_x_17:
[----:B------:R1:W-:Y:S01]  /*1080*/  STG.E desc[UR10][R10.64], R5 ;  /* 0x000000050a007986 */ /* 0x0003e2000c10190a */
[----:B------:R-:W-:-:S04]  /*1090*/  IADD3 R9, PT, PT, R9, 0x2, RZ ;  /* 0x0000000209097810 */ /* 0x000fc80007ffe0ff */
[----:B------:R-:W-:-:S13]  /*10a0*/  ISETP.GE.AND P0, PT, R9, R8, PT ;  /* 0x000000080900720c */ /* 0x000fda0003f06270 */
[----:B-1----:R-:W-:Y:S05]  /*10b0*/  @!P0 BRA `(.L_x_19) ;  /* 0xfffffff400948947 */ /* 0x002fea000383ffff */
[----:B------:R-:W-:Y:S05]  /*10c0*/  EXIT ;  /* 0x000000000000794d */ /* 0x000fea0003800000 */
        .weak           $__internal_0_$__cuda_sm3x_div_rn_noftz_f32_slowpath
        .type           $__internal_0_$__cuda_sm3x_div_rn_noftz_f32_slowpath,@function
        .size           $__internal_0_$__cuda_sm3x_div_rn_noftz_f32_slowpath,(.L_x_468 - $__internal_0_$__cuda_sm3x_div_rn_noftz_f32_slowpath)
$__internal_0_$__cuda_sm3x_div_rn_noftz_f32_slowpath:
[----:B------:R-:W-:Y:S01]  /*10d0*/  SHF.R.U32.HI R14, RZ, 0x17, R3 ;  /* 0x00000017ff0e7819 */ /* 0x000fe20000011603 */
[----:B------:R-:W-:Y:S01]  /*10e0*/  BSSY.RECONVERGENT B2, `(.L_x_20) ;  /* 0x0000062000027945 */ /* 0x000fe20003800200 */
[----:B------:R-:W-:Y:S02]  /*10f0*/  SHF.R.U32.HI R13, RZ, 0x17, R0 ;  /* 0x00000017ff0d7819 */ /* 0x000fe40000011600 */
[----:B------:R-:W-:Y:S02]  /*1100*/  LOP3.LUT R14, R14, 0xff, RZ, 0xc0, !PT ;  /* 0x000000ff0e0e7812 */ /* 0x000fe400078ec0ff */
[----:B------:R-:W-:Y:S02]  /*1110*/  LOP3.LUT R15, R13, 0xff, RZ, 0xc0, !PT ;  /* 0x000000ff0d0f7812 */ /* 0x000fe400078ec0ff */
[----:B------:R-:W-:Y:S02]  /*1120*/  IADD3 R17, PT, PT, R14, -0x1, RZ ;  /* 0xffffffff0e117810 */ /* 0x000fe40007ffe0ff */
[----:B------:R-:W-:-:S02]  /*1130*/  IADD3 R16, PT, PT, R15, -0x1, RZ ;  /* 0xffffffff0f107810 */ /* 0x000fc40007ffe0ff */
[----:B------:R-:W-:-:S04]  /*1140*/  ISETP.GT.U32.AND P0, PT, R17, 0xfd, PT ;  /* 0x000000fd1100780c */ /* 0x000fc80003f04070 */
[----:B------:R-:W-:-:S13]  /*1150*/  ISETP.GT.U32.OR P0, PT, R16, 0xfd, P0 ;  /* 0x000000fd1000780c */ /* 0x000fda0000704470 */
[----:B------:R-:W-:Y:S01]  /*1160*/  @!P0 IMAD.MOV.U32 R13, RZ, RZ, RZ ;  /* 0x000000ffff0d8224 */ /* 0x000fe200078e00ff */
[----:B------:R-:W-:Y:S06]  /*1170*/  @!P0 BRA `(.L_x_21) ;  /* 0x00000000005c8947 */ /* 0x000fec0003800000 */
[----:B------:R-:W-:Y:S02]  /*1180*/  FSETP.GTU.FTZ.AND P0, PT, |R0|, +INF , PT ;  /* 0x7f8000000000780b */ /* 0x000fe40003f1c200 */
[----:B------:R-:W-:-:S04]  /*1190*/  FSETP.GTU.FTZ.AND P1, PT, |R3|, +INF , PT ;  /* 0x7f8000000300780b */ /* 0x000fc80003f3c200 */
[----:B------:R-:W-:-:S13]  /*11a0*/  PLOP3.LUT P0, PT, P0, P1, PT, 0xf8, 0x8f ;  /* 0x00000000008f781c */ /* 0x000fda0000703f70 */
[----:B------:R-:W-:Y:S05]  /*11b0*/  @P0 BRA `(.L_x_22) ;  /* 0x00000004004c0947 */ /* 0x000fea0003800000 */
[----:B------:R-:W-:-:S13]  /*11c0*/  LOP3.LUT P0, RZ, R3, 0x7fffffff, R0, 0xc8, !PT ;  /* 0x7fffffff03ff7812 */ /* 0x000fda000780c800 */
[----:B------:R-:W-:Y:S05]  /*11d0*/  @!P0 BRA `(.L_x_23) ;  /* 0x00000004003c8947 */ /* 0x000fea0003800000 */
[C---:B------:R-:W-:Y:S02]  /*11e0*/  FSETP.NEU.FTZ.AND P2, PT, |R0|.reuse, +INF , PT ;  /* 0x7f8000000000780b */ /* 0x040fe40003f5d200 */
[----:B------:R-:W-:Y:S02]  /*11f0*/  FSETP.NEU.FTZ.AND P1, PT, |R3|, +INF , PT ;  /* 0x7f8000000300780b */ /* 0x000fe40003f3d200 */
[----:B------:R-:W-:-:S11]  /*1200*/  FSETP.NEU.FTZ.AND P0, PT, |R0|, +INF , PT ;  /* 0x7f8000000000780b */ /* 0x000fd60003f1d200 */
[----:B------:R-:W-:Y:S05]  /*1210*/  @!P1 BRA !P2, `(.L_x_23) ;  /* 0x00000004002c9947 */ /* 0x000fea0005000000 */
[----:B------:R-:W-:-:S04]  /*1220*/  LOP3.LUT P2, RZ, R0, 0x7fffffff, RZ, 0xc0, !PT ;  /* 0x7fffffff00ff7812 */ /* 0x000fc8000784c0ff */
[----:B------:R-:W-:-:S13]  /*1230*/  PLOP3.LUT P1, PT, P1, P2, PT, 0x2f, 0xf2 ;  /* 0x0000000000f2781c */ /* 0x000fda0000f24577 */
[----:B------:R-:W-:Y:S05]  /*1240*/  @P1 BRA `(.L_x_24) ;  /* 0x0000000400181947 */ /* 0x000fea0003800000 */
[----:B------:R-:W-:-:S04]  /*1250*/  LOP3.LUT P1, RZ, R3, 0x7fffffff, RZ, 0xc0, !PT ;  /* 0x7fffffff03ff7812 */ /* 0x000fc8000782c0ff */
[----:B------:R-:W-:-:S13]  /*1260*/  PLOP3.LUT P0, PT, P0, P1, PT, 0x2f, 0xf2 ;  /* 0x0000000000f2781c */ /* 0x000fda0000702577 */
[----:B------:R-:W-:Y:S05]  /*1270*/  @P0 BRA `(.L_x_25) ;  /* 0x0000000400000947 */ /* 0x000fea0003800000 */
[----:B------:R-:W-:Y:S02]  /*1280*/  ISETP.GE.AND P0, PT, R16, RZ, PT ;  /* 0x000000ff1000720c */ /* 0x000fe40003f06270 */
[----:B------:R-:W-:-:S11]  /*1290*/  ISETP.GE.AND P1, PT, R17, RZ, PT ;  /* 0x000000ff1100720c */ /* 0x000fd60003f26270 */
[----:B------:R-:W-:Y:S01]  /*12a0*/  @P0 MOV R13, RZ ;  /* 0x000000ff000d0202 */ /* 0x000fe20000000f00 */
[----:B------:R-:W-:Y:S01]  /*12b0*/  @!P0 FFMA R0, R0, 1.84467440737095516160e+19, RZ ;  /* 0x5f80000000008823 */ /* 0x000fe200000000ff */
[----:B------:R-:W-:Y:S01]  /*12c0*/  @!P0 MOV R13, 0xffffffc0 ;  /* 0xffffffc0000d8802 */ /* 0x000fe20000000f00 */
[----:B------:R-:W-:-:S03]  /*12d0*/  @!P1 FFMA R3, R3, 1.84467440737095516160e+19, RZ ;  /* 0x5f80000003039823 */ /* 0x000fc600000000ff */
[----:B------:R-:W-:-:S07]  /*12e0*/  @!P1 IADD3 R13, PT, PT, R13, 0x40, RZ ;  /* 0x000000400d0d9810 */ /* 0x000fce0007ffe0ff */
.L_x_21:
[----:B------:R-:W-:Y:S01]  /*12f0*/  LEA R16, R14, 0xc0800000, 0x17 ;  /* 0xc08000000e107811 */ /* 0x000fe200078eb8ff */
[----:B------:R-:W-:Y:S01]  /*1300*/  VIADD R15, R15, 0xffffff81 ;  /* 0xffffff810f0f7836 */ /* 0x000fe20000000000 */
[----:B------:R-:W-:Y:S02]  /*1310*/  BSSY.RECONVERGENT B3, `(.L_x_26) ;  /* 0x0000035000037945 */ /* 0x000fe40003800200 */
[----:B------:R-:W-:Y:S01]  /*1320*/  IADD3 R16, PT, PT, -R16, R3, RZ ;  /* 0x0000000310107210 */ /* 0x000fe20007ffe1ff */
[----:B------:R-:W-:-:S03]  /*1330*/  IMAD R0, R15, -0x800000, R0 ;  /* 0xff8000000f007824 */ /* 0x000fc600078e0200 */
[----:B------:R0:W1:Y:S01]  /*1340*/  MUFU.RCP R3, R16 ;  /* 0x0000001000037308 */ /* 0x0000620000001000 */
[----:B------:R-:W-:Y:S01]  /*1350*/  FADD.FTZ R17, -R16, -RZ ;  /* 0x800000ff10117221 */ /* 0x000fe20000010100 */
[----:B0-----:R-:W-:-:S04]  /*1360*/  IADD3 R16, PT, PT, R15, 0x7f, -R14 ;  /* 0x0000007f0f107810 */ /* 0x001fc80007ffe80e */
[----:B------:R-:W-:Y:S01]  /*1370*/  IADD3 R13, PT, PT, R16, R13, RZ ;  /* 0x0000000d100d7210 */ /* 0x000fe20007ffe0ff */
[----:B-1----:R-:W-:-:S04]  /*1380*/  FFMA R18, R3, R17, 1 ;  /* 0x3f80000003127423 */ /* 0x002fc80000000011 */
[----:B------:R-:W-:-:S04]  /*1390*/  FFMA R3, R3, R18, R3 ;  /* 0x0000001203037223 */ /* 0x000fc80000000003 */
[----:B------:R-:W-:-:S04]  /*13a0*/  FFMA R18, R0, R3, RZ ;  /* 0x0000000300127223 */ /* 0x000fc800000000ff */
[----:B------:R-:W-:-:S04]  /*13b0*/  FFMA R19, R17, R18, R0 ;  /* 0x0000001211137223 */ /* 0x000fc80000000000 */
[----:B------:R-:W-:-:S04]  /*13c0*/  FFMA R18, R3, R19, R18 ;  /* 0x0000001303127223 */ /* 0x000fc80000000012 */
[----:B------:R-:W-:-:S04]  /*13d0*/  FFMA R17, R17, R18, R0 ;  /* 0x0000001211117223 */ /* 0x000fc80000000000 */
[----:B------:R-:W-:-:S05]  /*13e0*/  FFMA R0, R3, R17, R18 ;  /* 0x0000001103007223 */ /* 0x000fca0000000012 */
[----:B------:R-:W-:-:S04]  /*13f0*/  SHF.R.U32.HI R14, RZ, 0x17, R0 ;  /* 0x00000017ff0e7819 */ /* 0x000fc80000011600 */
[----:B------:R-:W-:-:S04]  /*1400*/  LOP3.LUT R14, R14, 0xff, RZ, 0xc0, !PT ;  /* 0x000000ff0e0e7812 */ /* 0x000fc800078ec0ff */
[----:B------:R-:W-:-:S04]  /*1410*/  IADD3 R19, PT, PT, R14, R13, RZ ;  /* 0x0000000d0e137210 */ /* 0x000fc80007ffe0ff */
[----:B------:R-:W-:-:S04]  /*1420*/  IADD3 R14, PT, PT, R19, -0x1, RZ ;  /* 0xffffffff130e7810 */ /* 0x000fc80007ffe0ff */
[----:B------:R-:W-:-:S13]  /*1430*/  ISETP.GE.U32.AND P0, PT, R14, 0xfe, PT ;  /* 0x000000fe0e00780c */ /* 0x000fda0003f06070 */
[----:B------:R-:W-:Y:S05]  /*1440*/  @!P0 BRA `(.L_x_27) ;  /* 0x0000000000808947 */ /* 0x000fea0003800000 */
[----:B------:R-:W-:-:S13]  /*1450*/  ISETP.GT.AND P0, PT, R19, 0xfe, PT ;  /* 0x000000fe1300780c */ /* 0x000fda0003f04270 */
[----:B------:R-:W-:Y:S05]  /*1460*/  @P0 BRA `(.L_x_28) ;  /* 0x00000000006c0947 */ /* 0x000fea0003800000 */
[----:B------:R-:W-:-:S13]  /*1470*/  ISETP.GE.AND P0, PT, R19, 0x1, PT ;  /* 0x000000011300780c */ /* 0x000fda0003f06270 */
[----:B------:R-:W-:Y:S05]  /*1480*/  @P0 BRA `(.L_x_29) ;  /* 0x0000000000740947 */ /* 0x000fea0003800000 */
[----:B------:R-:W-:Y:S02]  /*1490*/  ISETP.GE.AND P0, PT, R19, -0x18, PT ;  /* 0xffffffe81300780c */ /* 0x000fe40003f06270 */
[----:B------:R-:W-:-:S11]  /*14a0*/  LOP3.LUT R0, R0, 0x80000000, RZ, 0xc0, !PT ;  /* 0x8000000000007812 */ /* 0x000fd600078ec0ff */
[----:B------:R-:W-:Y:S05]  /*14b0*/  @!P0 BRA `(.L_x_29) ;  /* 0x0000000000688947 */ /* 0x000fea0003800000 */
[-CC-:B------:R-:W-:Y:S01]  /*14c0*/  FFMA.RZ R13, R3, R17.reuse, R18.reuse ;  /* 0x00000011030d7223 */ /* 0x180fe2000000c012 */
[----:B------:R-:W-:Y:S01]  /*14d0*/  IADD3 R16, PT, PT, R19, 0x20, RZ ;  /* 0x0000002013107810 */ /* 0x000fe20007ffe0ff */
[-CC-:B------:R-:W-:Y:S01]  /*14e0*/  FFMA.RM R14, R3, R17.reuse, R18.reuse ;  /* 0x00000011030e7223 */ /* 0x180fe20000004012 */
[----:B------:R-:W-:Y:S02]  /*14f0*/  ISETP.NE.AND P2, PT, R19, RZ, PT ;  /* 0x000000ff1300720c */ /* 0x000fe40003f45270 */
[----:B------:R-:W-:Y:S01]  /*1500*/  LOP3.LUT R15, R13, 0x7fffff, RZ, 0xc0, !PT ;  /* 0x007fffff0d0f7812 */ /* 0x000fe200078ec0ff */
[----:B------:R-:W-:Y:S01]  /*1510*/  FFMA.RP R13, R3, R17, R18 ;  /* 0x00000011030d7223 */ /* 0x000fe20000008012 */
[----:B------:R-:W-:Y:S01]  /*1520*/  IMAD.MOV R3, RZ, RZ, -R19 ;  /* 0x000000ffff037224 */ /* 0x000fe200078e0a13 */
[----:B------:R-:W-:Y:S02]  /*1530*/  ISETP.NE.AND P1, PT, R19, RZ, PT ;  /* 0x000000ff1300720c */ /* 0x000fe40003f25270 */
[----:B------:R-:W-:-:S02]  /*1540*/  LOP3.LUT R15, R15, 0x800000, RZ, 0xfc, !PT ;  /* 0x008000000f0f7812 */ /* 0x000fc400078efcff */
[----:B------:R-:W-:Y:S02]  /*1550*/  FSETP.NEU.FTZ.AND P0, PT, R13, R14, PT ;  /* 0x0000000e0d00720b */ /* 0x000fe40003f1d000 */
[----:B------:R-:W-:Y:S02]  /*1560*/  SHF.L.U32 R16, R15, R16, RZ ;  /* 0x000000100f107219 */ /* 0x000fe400000006ff */
[----:B------:R-:W-:Y:S02]  /*1570*/  SEL R14, R3, RZ, P2 ;  /* 0x000000ff030e7207 */ /* 0x000fe40001000000 */
[----:B------:R-:W-:Y:S02]  /*1580*/  ISETP.NE.AND P1, PT, R16, RZ, P1 ;  /* 0x000000ff1000720c */ /* 0x000fe40000f25270 */
[----:B------:R-:W-:Y:S02]  /*1590*/  SHF.R.U32.HI R14, RZ, R14, R15 ;  /* 0x0000000eff0e7219 */ /* 0x000fe4000001160f */
[----:B------:R-:W-:-:S02]  /*15a0*/  PLOP3.LUT P0, PT, P0, P1, PT, 0xf8, 0x8f ;  /* 0x00000000008f781c */ /* 0x000fc40000703f70 */
[----:B------:R-:W-:Y:S02]  /*15b0*/  SHF.R.U32.HI R16, RZ, 0x1, R14 ;  /* 0x00000001ff107819 */ /* 0x000fe4000001160e */
[----:B------:R-:W-:-:S04]  /*15c0*/  SEL R3, RZ, 0x1, !P0 ;  /* 0x00000001ff037807 */ /* 0x000fc80004000000 */
[----:B------:R-:W-:-:S04]  /*15d0*/  LOP3.LUT R3, R3, 0x1, R16, 0xf8, !PT ;  /* 0x0000000103037812 */ /* 0x000fc800078ef810 */
[----:B------:R-:W-:-:S04]  /*15e0*/  LOP3.LUT R3, R3, R14, RZ, 0xc0, !PT ;  /* 0x0000000e03037212 */ /* 0x000fc800078ec0ff */
[----:B------:R-:W-:-:S04]  /*15f0*/  IADD3 R3, PT, PT, R16, R3, RZ ;  /* 0x0000000310037210 */ /* 0x000fc80007ffe0ff */
[----:B------:R-:W-:Y:S01]  /*1600*/  LOP3.LUT R0, R3, R0, RZ, 0xfc, !PT ;  /* 0x0000000003007212 */ /* 0x000fe200078efcff */
[----:B------:R-:W-:Y:S06]  /*1610*/  BRA `(.L_x_29) ;  /* 0x0000000000107947 */ /* 0x000fec0003800000 */
.L_x_28:
[----:B------:R-:W-:-:S04]  /*1620*/  LOP3.LUT R0, R0, 0x80000000, RZ, 0xc0, !PT ;  /* 0x8000000000007812 */ /* 0x000fc800078ec0ff */
[----:B------:R-:W-:Y:S01]  /*1630*/  LOP3.LUT R0, R0, 0x7f800000, RZ, 0xfc, !PT ;  /* 0x7f80000000007812 */ /* 0x000fe200078efcff */
[----:B------:R-:W-:Y:S06]  /*1640*/  BRA `(.L_x_29) ;  /* 0x0000000000047947 */ /* 0x000fec0003800000 */
.L_x_27:
[----:B------:R-:W-:-:S07]  /*1650*/  LEA R0, R13, R0, 0x17 ;  /* 0x000000000d007211 */ /* 0x000fce00078eb8ff */
.L_x_29:
[----:B------:R-:W-:Y:S05]  /*1660*/  BSYNC.RECONVERGENT B3 ;  /* 0x0000000000037941 */ /* 0x000fea0003800200 */
.L_x_26:
[----:B------:R-:W-:Y:S05]  /*1670*/  BRA `(.L_x_30) ;  /* 0x0000000000207947 */ /* 0x000fea0003800000 */
.L_x_25:
[----:B------:R-:W-:-:S04]  /*1680*/  LOP3.LUT R0, R3, 0x80000000, R0, 0x48, !PT ;  /* 0x8000000003007812 */ /* 0x000fc800078e4800 */
[----:B------:R-:W-:Y:S01]  /*1690*/  LOP3.LUT R0, R0, 0x7f800000, RZ, 0xfc, !PT ;  /* 0x7f80000000007812 */ /* 0x000fe200078efcff */
[----:B------:R-:W-:Y:S06]  /*16a0*/  BRA `(.L_x_30) ;  /* 0x0000000000147947 */ /* 0x000fec0003800000 */
.L_x_24:
[----:B------:R-:W-:Y:S01]  /*16b0*/  LOP3.LUT R0, R3, 0x80000000, R0, 0x48, !PT ;  /* 0x8000000003007812 */ /* 0x000fe200078e4800 */
[----:B------:R-:W-:Y:S06]  /*16c0*/  BRA `(.L_x_30) ;  /* 0x00000000000c7947 */ /* 0x000fec0003800000 */
.L_x_23:
[----:B------:R-:W0:Y:S01]  /*16d0*/  MUFU.RSQ R0, -QNAN ;  /* 0xffc0000000007908 */ /* 0x000e220000001400 */
[----:B------:R-:W-:Y:S05]  /*16e0*/  BRA `(.L_x_30) ;  /* 0x0000000000047947 */ /* 0x000fea0003800000 */
.L_x_22:
[----:B------:R-:W-:-:S07]  /*16f0*/  FADD.FTZ R0, R0, R3 ;  /* 0x0000000300007221 */ /* 0x000fce0000010000 */
.L_x_30:
[----:B------:R-:W-:Y:S05]  /*1700*/  BSYNC.RECONVERGENT B2 ;  /* 0x0000000000027941 */ /* 0x000fea0003800200 */
.L_x_20:
[----:B------:R-:W-:Y:S01]  /*1710*/  HFMA2 R13, -RZ, RZ, 0, 0 ;  /* 0x00000000ff0d7431 */ /* 0x000fe200000001ff */
[----:B0-----:R-:W-:-:S03]  /*1720*/  MOV R3, R0 ;  /* 0x0000000000037202 */ /* 0x001fc60000000f00 */
[----:B------:R-:W-:Y:S05]  /*1730*/  RET.REL.NODEC R12 `(MseOfLogGradient) ;  /* 0xffffffe80c307950 */ /* 0x000fea0003c3ffff */
.L_x_31:
        /* <DEDUP_REMOVED lines=12> */
.L_x_468:


//--------------------- .text.MseOfLogLoss        --------------------------
	.section	.text.MseOfLogLoss,"ax",@progbits
	.align	128
        .global         MseOfLogLoss
        .type           MseOfLogLoss,@function
        .size           MseOfLogLoss,(.L_x_469 - MseOfLogLoss)
        .other          MseOfLogLoss,@"STO_CUDA_ENTRY STV_DEFAULT"
MseOfLogLoss:
.text.MseOfLogLoss:
        /* <DEDUP_REMOVED lines=8> */
[----:B------:R-:W0:Y:S01]  /*0080*/  LDCU UR6, c[0x0][0x384] ;  /* 0x00007080ff0677ac */ /* 0x000e220008000800 */
[----:B------:R-:W-:Y:S01]  /*0090*/  HFMA2 R9, -RZ, RZ, 0, 0 ;  /* 0x00000000ff097431 */ /* 0x000fe200000001ff */
[----:B------:R-:W1:Y:S01]  /*00a0*/  LDCU.64 UR4, c[0x0][0x358] ;  /* 0x00006b00ff0477ac */ /* 0x000e620008000a00 */
[----:B0-----:R-:W-:-:S09]  /*00b0*/  UISETP.GE.AND UP0, UPT, UR6, 0x1, UPT ;  /* 0x000000010600788c */ /* 0x001fd2000bf06270 */
[----:B-1----:R-:W-:Y:S05]  /*00c0*/  BRA.U !UP0, `(.L_x_32) ;  /* 0x0000000d08107547 */ /* 0x002fea000b800000 */
[----:B------:R-:W-:Y:S01]  /*00d0*/  IMAD R11, R6, UR6, RZ ;  /* 0x00000006060b7c24 */ /* 0x000fe2000f8e02ff */
[----:B------:R-:W0:Y:S01]  /*00e0*/  LDCU UR8, c[0x0][0x3a0] ;  /* 0x00007400ff0877ac */ /* 0x000e220008000800 */
[----:B------:R-:W-:Y:S01]  /*00f0*/  BSSY.RECONVERGENT B0, `(.L_x_33) ;  /* 0x0000047000007945 */ /* 0x000fe20003800200 */
[----:B------:R-:W-:Y:S01]  /*0100*/  MOV R9, RZ ;  /* 0x000000ff00097202 */ /* 0x000fe20000000f00 */
[C---:B------:R-:W-:Y:S01]  /*0110*/  VIADD R2, R11.reuse, 0x1 ;  /* 0x000000010b027836 */ /* 0x040fe20000000000 */
[----:B------:R-:W-:-:S04]  /*0120*/  IADD3 R7, PT, PT, R11, UR6, RZ ;  /* 0x000000060b077c10 */ /* 0x000fc8000fffe0ff */
[----:B------:R-:W-:Y:S02]  /*0130*/  VIMNMX R0, PT, PT, R7, R2, !PT ;  /* 0x0000000207007248 */ /* 0x000fe40007fe0100 */
[----:B------:R-:W-:Y:S02]  /*0140*/  ISETP.GE.AND P0, PT, R2, R7, PT ;  /* 0x000000070200720c */ /* 0x000fe40003f06270 */
[----:B------:R-:W-:-:S04]  /*0150*/  IADD3 R0, PT, PT, -R11, R0, RZ ;  /* 0x000000000b007210 */ /* 0x000fc80007ffe1ff */
[----:B------:R-:W-:-:S04]  /*0160*/  LOP3.LUT R0, R0, 0x1, RZ, 0xc0, !PT ;  /* 0x0000000100007812 */ /* 0x000fc800078ec0ff */
[----:B------:R-:W-:-:S13]  /*0170*/  ISETP.NE.U32.AND P1, PT, R0, 0x1, PT ;  /* 0x000000010000780c */ /* 0x000fda0003f25070 */
[----:B0-----:R-:W-:Y:S05]  /*0180*/  @P1 BRA `(.L_x_34) ;  /* 0x0000000000f41947 */ /* 0x001fea0003800000 */
[----:B------:R-:W0:Y:S01]  /*0190*/  LDC.64 R4, c[0x0][0x398] ;  /* 0x0000e600ff047b82 */ /* 0x000e220000000a00 */
[----:B------:R-:W1:Y:S07]  /*01a0*/  LDCU UR7, c[0x0][0x3a0] ;  /* 0x00007400ff0777ac */ /* 0x000e6e0008000800 */
[----:B------:R-:W2:Y:S01]  /*01b0*/  LDC.64 R8, c[0x0][0x390] ;  /* 0x0000e400ff087b82 */ /* 0x000ea20000000a00 */
[----:B0-----:R-:W-:-:S06]  /*01c0*/  IMAD.WIDE R4, R11, 0x4, R4 ;  /* 0x000000040b047825 */ /* 0x001fcc00078e0204 */
[----:B------:R-:W1:Y:S01]  /*01d0*/  LDG.E.CONSTANT R4, desc[UR4][R4.64] ;  /* 0x0000000404047981 */ /* 0x000e62000c1e9900 */
[----:B--2---:R-:W-:-:S05]  /*01e0*/  IMAD.WIDE R10, R11, 0x4, R8 ;  /* 0x000000040b0a7825 */ /* 0x004fca00078e0208 */
[----:B------:R-:W2:Y:S01]  /*01f0*/  LDG.E.CONSTANT R0, desc[UR4][R10.64] ;  /* 0x000000040a007981 */ /* 0x000ea2000c1e9900 */
[----:B-1----:R-:W-:-:S04]  /*0200*/  FMNMX R3, R4, UR7, !PT ;  /* 0x0000000704037c09 */ /* 0x002fc8000f800000 */
[----:B------:R-:W-:Y:S02]  /*0210*/  FSETP.GEU.AND P1, PT, R3, 1.175494350822287508e-38, PT ;  /* 0x008000000300780b */ /* 0x000fe40003f2e000 */
[----:B--2---:R-:W-:-:S11]  /*0220*/  FSETP.GEU.AND P2, PT, R0, 1.175494350822287508e-38, PT ;  /* 0x008000000000780b */ /* 0x004fd60003f4e000 */
[----:B------:R-:W-:Y:S02]  /*0230*/  @!P1 FMUL R3, R3, 8388608 ;  /* 0x4b00000003039820 */ /* 0x000fe40000400000 */
[----:B------:R-:W-:-:S03]  /*0240*/  @!P2 FMUL R0, R0, 8388608 ;  /* 0x4b0000000000a820 */ /* 0x000fc60000400000 */
[----:B------:R-:W-:Y:S01]  /*0250*/  IADD3 R8, PT, PT, R3, -0x3f2aaaab, RZ ;  /* 0xc0d5555503087810 */ /* 0x000fe20007ffe0ff */
[----:B------:R-:W-:-:S03]  /*0260*/  VIADD R9, R0, 0xc0d55555 ;  /* 0xc0d5555500097836 */ /* 0x000fc60000000000 */
[----:B------:R-:W-:Y:S02]  /*0270*/  LOP3.LUT R12, R8, 0xff800000, RZ, 0xc0, !PT ;  /* 0xff800000080c7812 */ /* 0x000fe400078ec0ff */
[----:B------:R-:W-:-:S03]  /*0280*/  LOP3.LUT R9, R9, 0xff800000, RZ, 0xc0, !PT ;  /* 0xff80000009097812 */ /* 0x000fc600078ec0ff */
[----:B------:R-:W-:Y:S01]  /*0290*/  IMAD.IADD R5, R3, 0x1, -R12 ;  /* 0x0000000103057824 */ /* 0x000fe200078e0a0c */
[----:B------:R-:W-:Y:S02]  /*02a0*/  IADD3 R4, PT, PT, R0, -R9, RZ ;  /* 0x8000000900047210 */ /* 0x000fe40007ffe0ff */
[----:B------:R-:W-:Y:S01]  /*02b0*/  MOV R8, 0x3e055027 ;  /* 0x3e05502700087802 */ /* 0x000fe20000000f00 */
[----:B------:R-:W-:Y:S02]  /*02c0*/  FADD R5, R5, -1 ;  /* 0xbf80000005057421 */ /* 0x000fe40000000000 */
[----:B------:R-:W-:-:S04]  /*02d0*/  FADD R4, R4, -1 ;  /* 0xbf80000004047421 */ /* 0x000fc80000000000 */
[-C--:B------:R-:W-:Y:S01]  /*02e0*/  FFMA R11, R4, -R8.reuse, 0.14084610342979431152 ;  /* 0x3e1039f6040b7423 */ /* 0x080fe20000000808 */
[----:B------:R-:W-:-:S03]  /*02f0*/  FFMA R8, R5, -R8, 0.14084610342979431152 ;  /* 0x3e1039f605087423 */ /* 0x000fc60000000808 */
[----:B------:R-:W-:Y:S01]  /*0300*/  FFMA R11, R4, R11, -0.12148627638816833496 ;  /* 0xbdf8cdcc040b7423 */ /* 0x000fe2000000000b */
[----:B------:R-:W-:-:S03]  /*0310*/  FFMA R8, R5, R8, -0.12148627638816833496 ;  /* 0xbdf8cdcc05087423 */ /* 0x000fc60000000008 */
[----:B------:R-:W-:Y:S01]  /*0320*/  FFMA R11, R4, R11, 0.13980610668659210205 ;  /* 0x3e0f2955040b7423 */ /* 0x000fe2000000000b */
[----:B------:R-:W-:-:S03]  /*0330*/  FFMA R8, R5, R8, 0.13980610668659210205 ;  /* 0x3e0f295505087423 */ /* 0x000fc60000000008 */
[----:B------:R-:W-:Y:S01]  /*0340*/  FFMA R11, R4, R11, -0.16684235632419586182 ;  /* 0xbe2ad8b9040b7423 */ /* 0x000fe2000000000b */
[----:B------:R-:W-:-:S03]  /*0350*/  FFMA R8, R5, R8, -0.16684235632419586182 ;  /* 0xbe2ad8b905087423 */ /* 0x000fc60000000008 */
[----:B------:R-:W-:Y:S01]  /*0360*/  FFMA R11, R4, R11, 0.20012299716472625732 ;  /* 0x3e4ced0b040b7423 */ /* 0x000fe2000000000b */
[----:B------:R-:W-:-:S03]  /*0370*/  FFMA R8, R5, R8, 0.20012299716472625732 ;  /* 0x3e4ced0b05087423 */ /* 0x000fc60000000008 */
[----:B------:R-:W-:Y:S01]  /*0380*/  FFMA R11, R4, R11, -0.24999669194221496582 ;  /* 0xbe7fff22040b7423 */ /* 0x000fe2000000000b */
[----:B------:R-:W-:-:S03]  /*0390*/  FFMA R10, R5, R8, -0.24999669194221496582 ;  /* 0xbe7fff22050a7423 */ /* 0x000fc60000000008 */
[C---:B------:R-:W-:Y:S01]  /*03a0*/  FFMA R15, R4.reuse, R11, 0.33333182334899902344 ;  /* 0x3eaaaa78040f7423 */ /* 0x040fe2000000000b */
[C---:B------:R-:W-:Y:S01]  /*03b0*/  FFMA R10, R5.reuse, R10, 0.33333182334899902344 ;  /* 0x3eaaaa78050a7423 */ /* 0x040fe2000000000a */
[----:B------:R-:W-:Y:S02]  /*03c0*/  FSEL R13, RZ, -23, P2 ;  /* 0xc1b80000ff0d7808 */ /* 0x000fe40001000000 */
[----:B------:R-:W-:Y:S01]  /*03d0*/  FSEL R8, RZ, -23, P1 ;  /* 0xc1b80000ff087808 */ /* 0x000fe20000800000 */
[----:B------:R-:W-:Y:S01]  /*03e0*/  FFMA R15, R4, R15, -0.5 ;  /* 0xbf000000040f7423 */ /* 0x000fe2000000000f */
[----:B------:R-:W-:Y:S01]  /*03f0*/  ISETP.GT.U32.AND P2, PT, R0, 0x7f7fffff, PT ;  /* 0x7f7fffff0000780c */ /* 0x000fe20003f44070 */
[----:B------:R-:W-:Y:S01]  /*0400*/  FFMA R10, R5, R10, -0.5 ;  /* 0xbf000000050a7423 */ /* 0x000fe2000000000a */
[----:B------:R-:W-:Y:S01]  /*0410*/  ISETP.GT.U32.AND P1, PT, R3, 0x7f7fffff, PT ;  /* 0x7f7fffff0300780c */ /* 0x000fe20003f24070 */
[C---:B------:R-:W-:Y:S01]  /*0420*/  FMUL R15, R4.reuse, R15 ;  /* 0x0000000f040f7220 */ /* 0x040fe20000400000 */
[----:B------:R-:W-:Y:S01]  /*0430*/  I2FP.F32.S32 R11, R12 ;  /* 0x0000000c000b7245 */ /* 0x000fe20000201400 */
[----:B------:R-:W-:Y:S01]  /*0440*/  FMUL R10, R5, R10 ;  /* 0x0000000a050a7220 */ /* 0x000fe20000400000 */
[----:B------:R-:W-:Y:S01]  /*0450*/  I2FP.F32.S32 R12, R9 ;  /* 0x00000009000c7245 */ /* 0x000fe20000201400 */
[----:B------:R-:W-:Y:S01]  /*0460*/  FFMA R15, R4, R15, R4 ;  /* 0x0000000f040f7223 */ /* 0x000fe20000000004 */
[----:B------:R-:W-:Y:S01]  /*0470*/  MOV R4, 0x7f800000 ;  /* 0x7f80000000047802 */ /* 0x000fe20000000f00 */
[----:B------:R-:W-:Y:S01]  /*0480*/  FFMA R8, R11, 1.1920928955078125e-07, R8 ;  /* 0x340000000b087823 */ /* 0x000fe20000000008 */
[----:B------:R-:W-:Y:S01]  /*0490*/  FFMA R5, R5, R10, R5 ;  /* 0x0000000a05057223 */ /* 0x000fe20000000005 */
[----:B------:R-:W-:Y:S01]  /*04a0*/  FFMA R12, R12, 1.1920928955078125e-07, R13 ;  /* 0x340000000c0c7823 */ /* 0x000fe2000000000d */
[----:B------:R-:W-:-:S02]  /*04b0*/  FSETP.NEU.AND P3, PT, R0, RZ, PT ;  /* 0x000000ff0000720b */ /* 0x000fc40003f6d000 */
[----:B------:R-:W-:Y:S01]  /*04c0*/  FFMA R5, R8, 0.69314718246459960938, R5 ;  /* 0x3f31721808057823 */ /* 0x000fe20000000005 */
[----:B------:R-:W-:Y:S01]  /*04d0*/  FFMA R12, R12, 0.69314718246459960938, R15 ;  /* 0x3f3172180c0c7823 */ /* 0x000fe2000000000f */
[-C--:B------:R-:W-:Y:S01]  /*04e0*/  @P2 FFMA R12, R0, R4.reuse, +INF ;  /* 0x7f800000000c2423 */ /* 0x080fe20000000004 */
[C---:B------:R-:W-:Y:S01]  /*04f0*/  @P1 FFMA R5, R3.reuse, R4, +INF ;  /* 0x7f80000003051423 */ /* 0x040fe20000000004 */
[----:B------:R-:W-:-:S03]  /*0500*/  FSETP.NEU.AND P1, PT, R3, RZ, PT ;  /* 0x000000ff0300720b */ /* 0x000fc60003f2d000 */
[----:B------:R-:W-:Y:S02]  /*0510*/  FSEL R3, R12, -INF , P3 ;  /* 0xff8000000c037808 */ /* 0x000fe40001800000 */
[----:B------:R-:W-:Y:S01]  /*0520*/  FSEL R0, R5, -INF , P1 ;  /* 0xff80000005007808 */ /* 0x000fe20000800000 */
[----:B------:R-:W-:-:S04]  /*0530*/  IMAD.MOV.U32 R11, RZ, RZ, R2 ;  /* 0x000000ffff0b7224 */ /* 0x000fc800078e0002 */
[----:B------:R-:W-:-:S04]  /*0540*/  FADD R0, R0, -R3 ;  /* 0x8000000300007221 */ /* 0x000fc80000000000 */
[----:B------:R-:W-:-:S07]  /*0550*/  FFMA R9, R0, R0, RZ ;  /* 0x0000000000097223 */ /* 0x000fce00000000ff */
.L_x_34:
[----:B------:R-:W-:Y:S05]  /*0560*/  BSYNC.RECONVERGENT B0 ;  /* 0x0000000000007941 */ /* 0x000fea0003800200 */
.L_x_33:
[----:B------:R-:W-:Y:S04]  /*0570*/  BSSY.RECONVERGENT B0, `(.L_x_32) ;  /* 0x0000079000007945 */ /* 0x000fe80003800200 */
[----:B------:R-:W-:Y:S05]  /*0580*/  @P0 BRA `(.L_x_35) ;  /* 0x0000000400dc0947 */ /* 0x000fea0003800000 */
[----:B------:R-:W0:Y:S08]  /*0590*/  LDC.64 R4, c[0x0][0x390] ;  /* 0x0000e400ff047b82 */ /* 0x000e300000000a00 */
[----:B------:R-:W1:Y:S01]  /*05a0*/  LDC.64 R2, c[0x0][0x398] ;  /* 0x0000e600ff027b82 */ /* 0x000e620000000a00 */
[----:B0-----:R-:W-:-:S04]  /*05b0*/  IADD3 R4, P0, PT, R4, 0x4, RZ ;  /* 0x0000000404047810 */ /* 0x001fc80007f1e0ff */
[----:B------:R-:W-:Y:S02]  /*05c0*/  IADD3.X R5, PT, PT, RZ, R5, RZ, P0, !PT ;  /* 0x00000005ff057210 */ /* 0x000fe400007fe4ff */
[----:B-1----:R-:W-:-:S04]  /*05d0*/  IADD3 R2, P1, PT, R2, 0x4, RZ ;  /* 0x0000000402027810 */ /* 0x002fc80007f3e0ff */
[----:B------:R-:W-:-:S09]  /*05e0*/  IADD3.X R3, PT, PT, RZ, R3, RZ, P1, !PT ;  /* 0x00000003ff037210 */ /* 0x000fd20000ffe4ff */
.L_x_36:
[----:B------:R-:W-:-:S05]  /*05f0*/  IMAD.WIDE R14, R11, 0x4, R4 ;  /* 0x000000040b0e7825 */ /* 0x000fca00078e0204 */
[----:B------:R-:W2:Y:S04]  /*0600*/  LDG.E.CONSTANT R16, desc[UR4][R14.64+-0x4] ;  /* 0xfffffc040e107981 */ /* 0x000ea8000c1e9900 */
[----:B------:R-:W3:Y:S01]  /*0610*/  LDG.E.CONSTANT R0, desc[UR4][R14.64] ;  /* 0x000000040e007981 */ /* 0x000ee2000c1e9900 */
[----:B------:R-:W-:-:S05]  /*0620*/  IMAD.WIDE R18, R11, 0x4, R2 ;  /* 0x000000040b127825 */ /* 0x000fca00078e0202 */
[----:B------:R-:W4:Y:S04]  /*0630*/  LDG.E.CONSTANT R8, desc[UR4][R18.64+-0x4] ;  /* 0xfffffc0412087981 */ /* 0x000f28000c1e9900 */
[----:B------:R0:W5:Y:S01]  /*0640*/  LDG.E.CONSTANT R20, desc[UR4][R18.64] ;  /* 0x0000000412147981 */ /* 0x000162000c1e9900 */
[----:B------:R-:W-:Y:S02]  /*0650*/  HFMA2 R23, -RZ, RZ, 1.5048828125, 33.21875 ;  /* 0x3e055027ff177431 */ /* 0x000fe400000001ff */
[----:B------:R-:W-:Y:S01]  /*0660*/  VIADD R11, R11, 0x2 ;  /* 0x000000020b0b7836 */ /* 0x000fe20000000000 */
[----:B--2---:R-:W-:Y:S02]  /*0670*/  FSETP.GEU.AND P0, PT, R16, 1.175494350822287508e-38, PT ;  /* 0x008000001000780b */ /* 0x004fe40003f0e000 */
[----:B---3--:R-:W-:-:S02]  /*0680*/  FSETP.GEU.AND P1, PT, R0, 1.175494350822287508e-38, PT ;  /* 0x008000000000780b */ /* 0x008fc40003f2e000 */
[----:B----4-:R-:W-:-:S09]  /*0690*/  FMNMX R8, R8, UR8, !PT ;  /* 0x0000000808087c09 */ /* 0x010fd2000f800000 */
[----:B------:R-:W-:Y:S01]  /*06a0*/  @!P0 FMUL R16, R16, 8388608 ;  /* 0x4b00000010108820 */ /* 0x000fe20000400000 */
[----:B------:R-:W-:-:S03]  /*06b0*/  FSETP.GEU.AND P3, PT, R8, 1.175494350822287508e-38, PT ;  /* 0x008000000800780b */ /* 0x000fc60003f6e000 */
[----:B------:R-:W-:Y:S02]  /*06c0*/  VIADD R10, R16, 0xc0d55555 ;  /* 0xc0d55555100a7836 */ /* 0x000fe40000000000 */
[----:B------:R-:W-:Y:S01]  /*06d0*/  @!P1 FMUL R0, R0, 8388608 ;  /* 0x4b00000000009820 */ /* 0x000fe20000400000 */
[----:B------:R-:W-:Y:S02]  /*06e0*/  ISETP.GT.U32.AND P4, PT, R16, 0x7f7fffff, PT ;  /* 0x7f7fffff1000780c */ /* 0x000fe40003f84070 */
[----:B------:R-:W-:Y:S01]  /*06f0*/  LOP3.LUT R17, R10, 0xff800000, RZ, 0xc0, !PT ;  /* 0xff8000000a117812 */ /* 0x000fe200078ec0ff */
[----:B0-----:R-:W-:Y:S01]  /*0700*/  VIADD R19, R0, 0xc0d55555 ;  /* 0xc0d5555500137836 */ /* 0x001fe20000000000 */
[----:B-----5:R-:W-:Y:S02]  /*0710*/  FMNMX R10, R20, UR8, !PT ;  /* 0x00000008140a7c09 */ /* 0x020fe4000f800000 */
[----:B------:R-:W-:Y:S01]  /*0720*/  IADD3 R12, PT, PT, R16, -R17, RZ ;  /* 0x80000011100c7210 */ /* 0x000fe20007ffe0ff */
[----:B------:R-:W-:Y:S01]  /*0730*/  @!P3 FMUL R8, R8, 8388608 ;  /* 0x4b0000000808b820 */ /* 0x000fe20000400000 */
[----:B------:R-:W-:-:S02]  /*0740*/  FSETP.GEU.AND P2, PT, R10, 1.175494350822287508e-38, PT ;  /* 0x008000000a00780b */ /* 0x000fc40003f4e000 */
[----:B------:R-:W-:Y:S01]  /*0750*/  LOP3.LUT R19, R19, 0xff800000, RZ, 0xc0, !PT ;  /* 0xff80000013137812 */ /* 0x000fe200078ec0ff */
[----:B------:R-:W-:Y:S01]  /*0760*/  FADD R12, R12, -1 ;  /* 0xbf8000000c0c7421 */ /* 0x000fe20000000000 */
[----:B------:R-:W-:Y:S02]  /*0770*/  I2FP.F32.S32 R14, R17 ;  /* 0x00000011000e7245 */ /* 0x000fe40000201400 */
[----:B------:R-:W-:Y:S01]  /*0780*/  IADD3 R17, PT, PT, R0, -R19, RZ ;  /* 0x8000001300117210 */ /* 0x000fe20007ffe0ff */
[----:B------:R-:W-:Y:S01]  /*0790*/  FFMA R13, R12, -R23, 0.14084610342979431152 ;  /* 0x3e1039f60c0d7423 */ /* 0x000fe20000000817 */
[----:B------:R-:W-:Y:S02]  /*07a0*/  IADD3 R21, PT, PT, R8, -0x3f2aaaab, RZ ;  /* 0xc0d5555508157810 */ /* 0x000fe40007ffe0ff */
[----:B------:R-:W-:Y:S01]  /*07b0*/  FSEL R20, RZ, -23, P1 ;  /* 0xc1b80000ff147808 */ /* 0x000fe20000800000 */
[----:B------:R-:W-:Y:S01]  /*07c0*/  FFMA R13, R12, R13, -0.12148627638816833496 ;  /* 0xbdf8cdcc0c0d7423 */ /* 0x000fe2000000000d */
[----:B------:R-:W-:Y:S01]  /*07d0*/  LOP3.LUT R21, R21, 0xff800000, RZ, 0xc0, !PT ;  /* 0xff80000015157812 */ /* 0x000fe200078ec0ff */
[----:B------:R-:W-:Y:S01]  /*07e0*/  @!P2 FMUL R10, R10, 8388608 ;  /* 0x4b0000000a0aa820 */ /* 0x000fe20000400000 */
[----:B------:R-:W-:Y:S01]  /*07f0*/  I2FP.F32.S32 R19, R19 ;  /* 0x0000001300137245 */ /* 0x000fe20000201400 */
[----:B------:R-:W-:Y:S01]  /*0800*/  FFMA R13, R12, R13, 0.13980610668659210205 ;  /* 0x3e0f29550c0d7423 */ /* 0x000fe2000000000d */
[----:B------:R-:W-:-:S02]  /*0810*/  IADD3 R18, PT, PT, R8, -R21, RZ ;  /* 0x8000001508127210 */ /* 0x000fc40007ffe0ff */
[----:B------:R-:W-:Y:S01]  /*0820*/  ISETP.GT.U32.AND P1, PT, R0, 0x7f7fffff, PT ;  /* 0x7f7fffff0000780c */ /* 0x000fe20003f24070 */
[----:B------:R-:W-:Y:S01]  /*0830*/  FFMA R13, R12, R13, -0.16684235632419586182 ;  /* 0xbe2ad8b90c0d7423 */ /* 0x000fe2000000000d */
[----:B------:R-:W-:Y:S01]  /*0840*/  FFMA R20, R19, 1.1920928955078125e-07, R20 ;  /* 0x3400000013147823 */ /* 0x000fe20000000014 */
[----:B------:R-:W-:Y:S01]  /*0850*/  FADD R18, R18, -1 ;  /* 0xbf80000012127421 */ /* 0x000fe20000000000 */
[----:B------:R-:W-:Y:S01]  /*0860*/  I2FP.F32.S32 R21, R21 ;  /* 0x0000001500157245 */ /* 0x000fe20000201400 */
[----:B------:R-:W-:-:S04]  /*0870*/  FFMA R13, R12, R13, 0.20012299716472625732 ;  /* 0x3e4ced0b0c0d7423 */ /* 0x000fc8000000000d */
[----:B------:R-:W-:-:S04]  /*0880*/  FFMA R13, R12, R13, -0.24999669194221496582 ;  /* 0xbe7fff220c0d7423 */ /* 0x000fc8000000000d */
[----:B------:R-:W-:Y:S01]  /*0890*/  FFMA R15, R12, R13, 0.33333182334899902344 ;  /* 0x3eaaaa780c0f7423 */ /* 0x000fe2000000000d */
[----:B------:R-:W-:Y:S02]  /*08a0*/  FSEL R13, RZ, -23, P0 ;  /* 0xc1b80000ff0d7808 */ /* 0x000fe40000000000 */
[----:B------:R-:W-:Y:S01]  /*08b0*/  FSETP.NEU.AND P0, PT, R16, RZ, PT ;  /* 0x000000ff1000720b */ /* 0x000fe20003f0d000 */
[----:B------:R-:W-:Y:S02]  /*08c0*/  FFMA R15, R12, R15, -0.5 ;  /* 0xbf0000000c0f7423 */ /* 0x000fe4000000000f */
[----:B------:R-:W-:Y:S01]  /*08d0*/  FFMA R13, R14, 1.1920928955078125e-07, R13 ;  /* 0x340000000e0d7823 */ /* 0x000fe2000000000d */
[----:B------:R-:W-:Y:S01]  /*08e0*/  FADD R14, R17, -1 ;  /* 0xbf800000110e7421 */ /* 0x000fe20000000000 */
[----:B------:R-:W-:-:S03]  /*08f0*/  FMUL R15, R12, R15 ;  /* 0x0000000f0c0f7220 */ /* 0x000fc60000400000 */
[----:B------:R-:W-:Y:S01]  /*0900*/  FFMA R17, R14, -R23, 0.14084610342979431152 ;  /* 0x3e1039f60e117423 */ /* 0x000fe20000000817 */
[----:B------:R-:W-:Y:S01]  /*0910*/  FFMA R12, R12, R15, R12 ;  /* 0x0000000f0c0c7223 */ /* 0x000fe2000000000c */
[----:B------:R-:W-:Y:S02]  /*0920*/  VIADD R15, R10, 0xc0d55555 ;  /* 0xc0d555550a0f7836 */ /* 0x000fe40000000000 */
[C---:B------:R-:W-:Y:S01]  /*0930*/  FFMA R25, R14.reuse, R17, -0.12148627638816833496 ;  /* 0xbdf8cdcc0e197423 */ /* 0x040fe20000000011 */
[----:B------:R-:W-:Y:S01]  /*0940*/  FFMA R12, R13, 0.69314718246459960938, R12 ;  /* 0x3f3172180d0c7823 */ /* 0x000fe2000000000c */
[----:B------:R-:W-:Y:S02]  /*0950*/  MOV R13, 0x7f800000 ;  /* 0x7f800000000d7802 */ /* 0x000fe40000000f00 */
[----:B------:R-:W-:Y:S01]  /*0960*/  LOP3.LUT R15, R15, 0xff800000, RZ, 0xc0, !PT ;  /* 0xff8000000f0f7812 */ /* 0x000fe200078ec0ff */
[----:B------:R-:W-:Y:S02]  /*0970*/  FFMA R25, R14, R25, 0.13980610668659210205 ;  /* 0x3e0f29550e197423 */ /* 0x000fe40000000019 */
[----:B------:R-:W-:Y:S01]  /*0980*/  @P4 FFMA R12, R16, R13, +INF ;  /* 0x7f800000100c4423 */ /* 0x000fe2000000000d */
[----:B------:R-:W-:Y:S01]  /*0990*/  IADD3 R17, PT, PT, R10, -R15, RZ ;  /* 0x8000000f0a117210 */ /* 0x000fe20007ffe0ff */
[----:B------:R-:W-:Y:S01]  /*09a0*/  FFMA R27, R14, R25, -0.16684235632419586182 ;  /* 0xbe2ad8b90e1b7423 */ /* 0x000fe20000000019 */
[----:B------:R-:W-:Y:S01]  /*09b0*/  FFMA R25, R18, -R23, 0.14084610342979431152 ;  /* 0x3e1039f612197423 */ /* 0x000fe20000000817 */
[----:B------:R-:W-:-:S02]  /*09c0*/  ISETP.GT.U32.AND P4, PT, R8, 0x7f7fffff, PT ;  /* 0x7f7fffff0800780c */ /* 0x000fc40003f84070 */
[----:B------:R-:W-:Y:S01]  /*09d0*/  FADD R17, R17, -1 ;  /* 0xbf80000011117421 */ /* 0x000fe20000000000 */
[----:B------:R-:W-:Y:S01]  /*09e0*/  FFMA R25, R18, R25, -0.12148627638816833496 ;  /* 0xbdf8cdcc12197423 */ /* 0x000fe20000000019 */
[----:B------:R-:W-:Y:S01]  /*09f0*/  FFMA R27, R14, R27, 0.20012299716472625732 ;  /* 0x3e4ced0b0e1b7423 */ /* 0x000fe2000000001b */
[----:B------:R-:W-:Y:S01]  /*0a00*/  I2FP.F32.S32 R15, R15 ;  /* 0x0000000f000f7245 */ /* 0x000fe20000201400 */
[C---:B------:R-:W-:Y:S01]  /*0a10*/  FFMA R16, R17.reuse, -R23, 0.14084610342979431152 ;  /* 0x3e1039f611107423 */ /* 0x040fe20000000817 */
[----:B------:R-:W-:Y:S01]  /*0a20*/  FFMA R25, R18, R25, 0.13980610668659210205 ;  /* 0x3e0f295512197423 */ /* 0x000fe20000000019 */
[----:B------:R-:W-:Y:S02]  /*0a30*/  FFMA R27, R14, R27, -0.24999669194221496582 ;  /* 0xbe7fff220e1b7423 */ /* 0x000fe4000000001b */
[C---:B------:R-:W-:Y:S01]  /*0a40*/  FFMA R22, R17.reuse, R16, -0.12148627638816833496 ;  /* 0xbdf8cdcc11167423 */ /* 0x040fe20000000010 */
[----:B------:R-:W-:Y:S01]  /*0a50*/  FFMA R25, R18, R25, -0.16684235632419586182 ;  /* 0xbe2ad8b912197423 */ /* 0x000fe20000000019 */
[----:B------:R-:W-:Y:S01]  /*0a60*/  FFMA R27, R14, R27, 0.33333182334899902344 ;  /* 0x3eaaaa780e1b7423 */ /* 0x000fe2000000001b */
[----:B------:R-:W-:Y:S01]  /*0a70*/  FSEL R16, RZ, -23, P3 ;  /* 0xc1b80000ff107808 */ /* 0x000fe20001800000 */
[C---:B------:R-:W-:Y:S01]  /*0a80*/  FFMA R22, R17.reuse, R22, 0.13980610668659210205 ;  /* 0x3e0f295511167423 */ /* 0x040fe20000000016 */
[----:B------:R-:W-:Y:S01]  /*0a90*/  FFMA R25, R18, R25, 0.20012299716472625732 ;  /* 0x3e4ced0b12197423 */ /* 0x000fe20000000019 */
[----:B------:R-:W-:Y:S01]  /*0aa0*/  FFMA R27, R14, R27, -0.5 ;  /* 0xbf0000000e1b7423 */ /* 0x000fe2000000001b */
[----:B------:R-:W-:Y:S01]  /*0ab0*/  FSETP.NEU.AND P3, PT, R0, RZ, PT ;  /* 0x000000ff0000720b */ /* 0x000fe20003f6d000 */
[----:B------:R-:W-:Y:S01]  /*0ac0*/  FFMA R22, R17, R22, -0.16684235632419586182 ;  /* 0xbe2ad8b911167423 */ /* 0x000fe20000000016 */
[----:B------:R-:W-:Y:S01]  /*0ad0*/  FFMA R25, R18, R25, -0.24999669194221496582 ;  /* 0xbe7fff2212197423 */ /* 0x000fe20000000019 */
[----:B------:R-:W-:Y:S01]  /*0ae0*/  FMUL R27, R14, R27 ;  /* 0x0000001b0e1b7220 */ /* 0x000fe20000400000 */
[----:B------:R-:W-:Y:S01]  /*0af0*/  FFMA R16, R21, 1.1920928955078125e-07, R16 ;  /* 0x3400000015107823 */ /* 0x000fe20000000010 */
[C---:B------:R-:W-:Y:S01]  /*0b00*/  FFMA R22, R17.reuse, R22, 0.20012299716472625732 ;  /* 0x3e4ced0b11167423 */ /* 0x040fe20000000016 */
[----:B------:R-:W-:Y:S01]  /*0b10*/  FFMA R25, R18, R25, 0.33333182334899902344 ;  /* 0x3eaaaa7812197423 */ /* 0x000fe20000000019 */
[----:B------:R-:W-:Y:S01]  /*0b20*/  FFMA R19, R14, R27, R14 ;  /* 0x0000001b0e137223 */ /* 0x000fe2000000000e */
[----:B------:R-:W-:Y:S01]  /*0b30*/  FSEL R14, RZ, -23, P2 ;  /* 0xc1b80000ff0e7808 */ /* 0x000fe20001000000 */
[C---:B------:R-:W-:Y:S01]  /*0b40*/  FFMA R22, R17.reuse, R22, -0.24999669194221496582 ;  /* 0xbe7fff2211167423 */ /* 0x040fe20000000016 */
[----:B------:R-:W-:Y:S01]  /*0b50*/  FFMA R25, R18, R25, -0.5 ;  /* 0xbf00000012197423 */ /* 0x000fe20000000019 */
[----:B------:R-:W-:Y:S01]  /*0b60*/  ISETP.GT.U32.AND P2, PT, R10, 0x7f7fffff, PT ;  /* 0x7f7fffff0a00780c */ /* 0x000fe20003f44070 */
[----:B------:R-:W-:Y:S01]  /*0b70*/  FFMA R19, R20, 0.69314718246459960938, R19 ;  /* 0x3f31721814137823 */ /* 0x000fe20000000013 */
[----:B------:R-:W-:Y:S01]  /*0b80*/  FFMA R22, R17, R22, 0.33333182334899902344 ;  /* 0x3eaaaa7811167423 */ /* 0x000fe20000000016 */
[----:B------:R-:W-:Y:S01]  /*0b90*/  FMUL R25, R18, R25 ;  /* 0x0000001912197220 */ /* 0x000fe20000400000 */
[----:B------:R-:W-:Y:S01]  /*0ba0*/  FFMA R14, R15, 1.1920928955078125e-07, R14 ;  /* 0x340000000f0e7823 */ /* 0x000fe2000000000e */
[----:B------:R-:W-:Y:S01]  /*0bb0*/  @P1 FFMA R19, R0, R13, +INF ;  /* 0x7f80000000131423 */ /* 0x000fe2000000000d */
[----:B------:R-:W-:Y:S01]  /*0bc0*/  FFMA R22, R17, R22, -0.5 ;  /* 0xbf00000011167423 */ /* 0x000fe20000000016 */
[----:B------:R-:W-:Y:S01]  /*0bd0*/  FFMA R25, R18, R25, R18 ;  /* 0x0000001912197223 */ /* 0x000fe20000000012 */
[----:B------:R-:W-:-:S02]  /*0be0*/  FSETP.NEU.AND P1, PT, R8, RZ, PT ;  /* 0x000000ff0800720b */ /* 0x000fc40003f2d000 */
[C---:B------:R-:W-:Y:S01]  /*0bf0*/  FMUL R22, R17.reuse, R22 ;  /* 0x0000001611167220 */ /* 0x040fe20000400000 */
[----:B------:R-:W-:Y:S01]  /*0c00*/  FFMA R16, R16, 0.69314718246459960938, R25 ;  /* 0x3f31721810107823 */ /* 0x000fe20000000019 */
[-C--:B------:R-:W-:Y:S01]  /*0c10*/  @P4 FFMA R16, R8, R13.reuse, +INF ;  /* 0x7f80000008104423 */ /* 0x080fe2000000000d */
[----:B------:R-:W-:Y:S01]  /*0c20*/  FSETP.NEU.AND P4, PT, R10, RZ, PT ;  /* 0x000000ff0a00720b */ /* 0x000fe20003f8d000 */
[----:B------:R-:W-:Y:S01]  /*0c30*/  FFMA R17, R17, R22, R17 ;  /* 0x0000001611117223 */ /* 0x000fe20000000011 */
[----:B------:R-:W-:Y:S02]  /*0c40*/  FSEL R19, R19, -INF , P3 ;  /* 0xff80000013137808 */ /* 0x000fe40001800000 */
[----:B------:R-:W-:Y:S01]  /*0c50*/  FSEL R16, R16, -INF , P1 ;  /* 0xff80000010107808 */ /* 0x000fe20000800000 */
[----:B------:R-:W-:Y:S01]  /*0c60*/  FFMA R14, R14, 0.69314718246459960938, R17 ;  /* 0x3f3172180e0e7823 */ /* 0x000fe20000000011 */
[----:B------:R-:W-:Y:S01]  /*0c70*/  @P2 FFMA R14, R10, R13, +INF ;  /* 0x7f8000000a0e2423 */ /* 0x000fe2000000000d */
[----:B------:R-:W-:-:S02]  /*0c80*/  FSEL R13, R12, -INF , P0 ;  /* 0xff8000000c0d7808 */ /* 0x000fc40000000000 */
[----:B------:R-:W-:Y:S02]  /*0c90*/  ISETP.GE.AND P0, PT, R11, R7, PT ;  /* 0x000000070b00720c */ /* 0x000fe40003f06270 */
[----:B------:R-:W-:Y:S01]  /*0ca0*/  FSEL R14, R14, -INF , P4 ;  /* 0xff8000000e0e7808 */ /* 0x000fe20002000000 */
[----:B------:R-:W-:-:S04]  /*0cb0*/  FADD R16, R16, -R13 ;  /* 0x8000000d10107221 */ /* 0x000fc80000000000 */
[----:B------:R-:W-:Y:S01]  /*0cc0*/  FADD R14, R14, -R19 ;  /* 0x800000130e0e7221 */ /* 0x000fe20000000000 */
[----:B------:R-:W-:-:S04]  /*0cd0*/  FFMA R9, R16, R16, R9 ;  /* 0x0000001010097223 */ /* 0x000fc80000000009 */
[----:B------:R-:W-:Y:S01]  /*0ce0*/  FFMA R9, R14, R14, R9 ;  /* 0x0000000e0e097223 */ /* 0x000fe20000000009 */
[----:B------:R-:W-:Y:S06]  /*0cf0*/  @!P0 BRA `(.L_x_36) ;  /* 0xfffffff8003c8947 */ /* 0x000fec000383ffff */
.L_x_35:
[----:B------:R-:W-:Y:S05]  /*0d00*/  BSYNC.RECONVERGENT B0 ;  /* 0x0000000000007941 */ /* 0x000fea0003800200 */
.L_x_32:
[----:B------:R-:W-:Y:S01]  /*0d10*/  I2FP.F32.S32 R4, UR6 ;  /* 0x0000000600047c45 */ /* 0x000fe20008201400 */
[----:B------:R-:W-:Y:S03]  /*0d20*/  BSSY.RECONVERGENT B0, `(.L_x_37) ;  /* 0x000000d000007945 */ /* 0x000fe60003800200 */
[----:B------:R-:W0:Y:S08]  /*0d30*/  MUFU.RCP R3, R4 ;  /* 0x0000000400037308 */ /* 0x000e300000001000 */
[----:B------:R-:W1:Y:S01]  /*0d40*/  FCHK P0, R9, R4 ;  /* 0x0000000409007302 */ /* 0x000e620000000000 */
[----:B0-----:R-:W-:-:S04]  /*0d50*/  FFMA R0, -R4, R3, 1 ;  /* 0x3f80000004007423 */ /* 0x001fc80000000103 */
[----:B------:R-:W-:-:S04]  /*0d60*/  FFMA R0, R3, R0, R3 ;  /* 0x0000000003007223 */ /* 0x000fc80000000003 */
[----:B------:R-:W-:-:S04]  /*0d70*/  FFMA R3, R0, R9, RZ ;  /* 0x0000000900037223 */ /* 0x000fc800000000ff */
[----:B------:R-:W-:-:S04]  /*0d80*/  FFMA R2, -R4, R3, R9 ;  /* 0x0000000304027223 */ /* 0x000fc80000000109 */
[----:B------:R-:W-:Y:S01]  /*0d90*/  FFMA R5, R0, R2, R3 ;  /* 0x0000000200057223 */ /* 0x000fe20000000003 */
[----:B-1----:R-:W-:Y:S06]  /*0da0*/  @!P0 BRA `(.L_x_38) ;  /* 0x0000000000108947 */ /* 0x002fec0003800000 */
[----:B------:R-:W-:Y:S02]  /*0db0*/  MOV R3, R9 ;  /* 0x0000000900037202 */ /* 0x000fe40000000f00 */
[----:B------:R-:W-:-:S07]  /*0dc0*/  MOV R2, 0xde0 ;  /* 0x00000de000027802 */ /* 0x000fce0000000f00 */
[----:B------:R-:W-:Y:S05]  /*0dd0*/  CALL.REL.NOINC `($__internal_1_$__cuda_sm3x_div_rn_noftz_f32_slowpath) ;  /* 0x0000000000187944 */ /* 0x000fea0003c00000 */
[----:B------:R-:W-:-:S07]  /*0de0*/  MOV R5, R0 ;  /* 0x0000000000057202 */ /* 0x000fce0000000f00 */
.L_x_38:
[----:B------:R-:W-:Y:S05]  /*0df0*/  BSYNC.RECONVERGENT B0 ;  /* 0x0000000000007941 */ /* 0x000fea0003800200 */
.L_x_37:
[----:B------:R-:W0:Y:S02]  /*0e00*/  LDC.64 R2, c[0x0][0x388] ;  /* 0x0000e200ff027b82 */ /* 0x000e240000000a00 */
[----:B0-----:R-:W-:-:S05]  /*0e10*/  IMAD.WIDE R6, R6, 0x4, R2 ;  /* 0x0000000406067825 */ /* 0x001fca00078e0202 */
[----:B------:R-:W-:Y:S01]  /*0e20*/  STG.E desc[UR4][R6.64], R5 ;  /* 0x0000000506007986 */ /* 0x000fe2000c101904 */
[----:B------:R-:W-:Y:S05]  /*0e30*/  EXIT ;  /* 0x000000000000794d */ /* 0x000fea0003800000 */
        .weak           $__internal_1_$__cuda_sm3x_div_rn_noftz_f32_slowpath
        .type           $__internal_1_$__cuda_sm3x_div_rn_noftz_f32_slowpath,@function
        .size           $__internal_1_$__cuda_sm3x_div_rn_noftz_f32_slowpath,(.L_x_469 - $__internal_1_$__cuda_sm3x_div_rn_noftz_f32_slowpath)
$__internal_1_$__cuda_sm3x_div_rn_noftz_f32_slowpath:
[----:B------:R-:W-:Y:S01]  /*0e40*/  SHF.R.U32.HI R5, RZ, 0x17, R4 ;  /* 0x00000017ff057819 */ /* 0x000fe20000011604 */
[----:B------:R-:W-:Y:S01]  /*0e50*/  BSSY.RECONVERGENT B1, `(.L_x_39) ;  /* 0x0000063000017945 */ /* 0x000fe20003800200 */
[----:B------:R-:W-:Y:S02]  /*0e60*/  SHF.R.U32.HI R0, RZ, 0x17, R3 ;  /* 0x00000017ff007819 */ /* 0x000fe40000011603 */
[----:B------:R-:W-:Y:S02]  /*0e70*/  LOP3.LUT R5, R5, 0xff, RZ, 0xc0, !PT ;  /* 0x000000ff05057812 */ /* 0x000fe400078ec0ff */
[----:B------:R-:W-:Y:S02]  /*0e80*/  LOP3.LUT R10, R0, 0xff, RZ, 0xc0, !PT ;  /* 0x000000ff000a7812 */ /* 0x000fe400078ec0ff */
[----:B------:R-:W-:-:S03]  /*0e90*/  IADD3 R8, PT, PT, R5, -0x1, RZ ;  /* 0xffffffff05087810 */ /* 0x000fc60007ffe0ff */
[----:B------:R-:W-:Y:S01]  /*0ea0*/  VIADD R9, R10, 0xffffffff ;  /* 0xffffffff0a097836 */ /* 0x000fe20000000000 */
[----:B------:R-:W-:-:S04]  /*0eb0*/  ISETP.GT.U32.AND P0, PT, R8, 0xfd, PT ;  /* 0x000000fd0800780c */ /* 0x000fc80003f04070 */
[----:B------:R-:W-:-:S13]  /*0ec0*/  ISETP.GT.U32.OR P0, PT, R9, 0xfd, P0 ;  /* 0x000000fd0900780c */ /* 0x000fda0000704470 */
[----:B------:R-:W-:Y:S01]  /*0ed0*/  @!P0 MOV R7, RZ ;  /* 0x000000ff00078202 */ /* 0x000fe20000000f00 */
[----:B------:R-:W-:Y:S06]  /*0ee0*/  @!P0 BRA `(.L_x_40) ;  /* 0x0000000000608947 */ /* 0x000fec0003800000 */
[----:B------:R-:W-:Y:S02]  /*0ef0*/  FSETP.GTU.FTZ.AND P0, PT, |R3|, +INF , PT ;  /* 0x7f8000000300780b */ /* 0x000fe40003f1c200 */
[----:B------:R-:W-:Y:S02]  /*0f00*/  FSETP.GTU.FTZ.AND P1, PT, |R4|, +INF , PT ;  /* 0x7f8000000400780b */ /* 0x000fe40003f3c200 */
[----:B------:R-:W-:Y:S02]  /*0f10*/  MOV R0, R4 ;  /* 0x0000000400007202 */ /* 0x000fe40000000f00 */
        /* <DEDUP_REMOVED lines=17> */
[----:B------:R-:W-:Y:S02]  /*1030*/  @!P0 IMAD.MOV.U32 R7, RZ, RZ, -0x40 ;  /* 0xffffffc0ff078424 */ /* 0x000fe400078e00ff */
[----:B------:R-:W-:Y:S01]  /*1040*/  @!P0 FFMA R3, R3, 1.84467440737095516160e+19, RZ ;  /* 0x5f80000003038823 */ /* 0x000fe200000000ff */
[----:B------:R-:W-:Y:S02]  /*1050*/  @!P1 FFMA R4, R0, 1.84467440737095516160e+19, RZ ;  /* 0x5f80000000049823 */ /* 0x000fe400000000ff */
[----:B------:R-:W-:-:S07]  /*1060*/  @!P1 IADD3 R7, PT, PT, R7, 0x40, RZ ;  /* 0x0000004007079810 */ /* 0x000fce0007ffe0ff */
.L_x_40:
[----:B------:R-:W-:Y:S01]  /*1070*/  LEA R9, R5, 0xc0800000, 0x17 ;  /* 0xc080000005097811 */ /* 0x000fe200078eb8ff */
[----:B------:R-:W-:Y:S03]  /*1080*/  BSSY.RECONVERGENT B2, `(.L_x_45) ;  /* 0x0000036000027945 */ /* 0x000fe60003800200 */
[----:B------:R-:W-:Y:S02]  /*1090*/  IADD3 R9, PT, PT, -R9, R4, RZ ;  /* 0x0000000409097210 */ /* 0x000fe40007ffe1ff */
[----:B------:R-:W-:Y:S02]  /*10a0*/  IADD3 R4, PT, PT, R10, -0x7f, RZ ;  /* 0xffffff810a047810 */ /* 0x000fe40007ffe0ff */
[----:B------:R-:W0:Y:S01]  /*10b0*/  MUFU.RCP R8, R9 ;  /* 0x0000000900087308 */ /* 0x000e220000001000 */
[----:B------:R-:W-:Y:S02]  /*10c0*/  FADD.FTZ R11, -R9, -RZ ;  /* 0x800000ff090b7221 */ /* 0x000fe40000010100 */
[C---:B------:R-:W-:Y:S01]  /*10d0*/  IMAD R0, R4.reuse, -0x800000, R3 ;  /* 0xff80000004007824 */ /* 0x040fe200078e0203 */
[----:B------:R-:W-:-:S05]  /*10e0*/  IADD3 R4, PT, PT, R4, 0x7f, -R5 ;  /* 0x0000007f04047810 */ /* 0x000fca0007ffe805 */
[----:B------:R-:W-:Y:S02]  /*10f0*/  IMAD.IADD R4, R4, 0x1, R7 ;  /* 0x0000000104047824 */ /* 0x000fe400078e0207 */
[----:B0-----:R-:W-:-:S04]  /*1100*/  FFMA R13, R8, R11, 1 ;  /* 0x3f800000080d7423 */ /* 0x001fc8000000000b */
        /* <DEDUP_REMOVED lines=19> */
[CCC-:B------:R-:W-:Y:S01]  /*1240*/  FFMA.RZ R3, R10.reuse, R8.reuse, R13.reuse ;  /* 0x000000080a037223 */ /* 0x1c0fe2000000c00d */
[CCC-:B------:R-:W-:Y:S01]  /*1250*/  FFMA.RM R4, R10.reuse, R8.reuse, R13.reuse ;  /* 0x000000080a047223 */ /* 0x1c0fe2000000400d */
[C---:B------:R-:W-:Y:S02]  /*1260*/  ISETP.NE.AND P2, PT, R7.reuse, RZ, PT ;  /* 0x000000ff0700720c */ /* 0x040fe40003f45270 */
[----:B------:R-:W-:Y:S02]  /*1270*/  ISETP.NE.AND P1, PT, R7, RZ, PT ;  /* 0x000000ff0700720c */ /* 0x000fe40003f25270 */
[----:B------:R-:W-:Y:S01]  /*1280*/  LOP3.LUT R5, R3, 0x7fffff, RZ, 0xc0, !PT ;  /* 0x007fffff03057812 */ /* 0x000fe200078ec0ff */
[----:B------:R-:W-:Y:S01]  /*1290*/  FFMA.RP R3, R10, R8, R13 ;  /* 0x000000080a037223 */ /* 0x000fe2000000800d */
[----:B------:R-:W-:Y:S01]  /*12a0*/  IADD3 R8, PT, PT, R7, 0x20, RZ ;  /* 0x0000002007087810 */ /* 0x000fe20007ffe0ff */
[----:B------:R-:W-:Y:S01]  /*12b0*/  IMAD.MOV R7, RZ, RZ, -R7 ;  /* 0x000000ffff077224 */ /* 0x000fe200078e0a07 */
        /* <DEDUP_REMOVED lines=14> */
.L_x_47:
[----:B------:R-:W-:-:S04]  /*13a0*/  LOP3.LUT R0, R0, 0x80000000, RZ, 0xc0, !PT ;  /* 0x8000000000007812 */ /* 0x000fc800078ec0ff */
[----:B------:R-:W-:Y:S01]  /*13b0*/  LOP3.LUT R0, R0, 0x7f800000, RZ, 0xfc, !PT ;  /* 0x7f80000000007812 */ /* 0x000fe200078efcff */
[----:B------:R-:W-:Y:S06]  /*13c0*/  BRA `(.L_x_48) ;  /* 0x0000000000047947 */ /* 0x000fec0003800000 */
.L_x_46:
[----:B------:R-:W-:-:S07]  /*13d0*/  LEA R0, R4, R0, 0x17 ;  /* 0x0000000004007211 */ /* 0x000fce00078eb8ff */
.L_x_48:
[----:B------:R-:W-:Y:S05]  /*13e0*/  BSYNC.RECONVERGENT B2 ;  /* 0x0000000000027941 */ /* 0x000fea0003800200 */
.L_x_45:
[----:B------:R-:W-:Y:S05]  /*13f0*/  BRA `(.L_x_49) ;  /* 0x0000000000207947 */ /* 0x000fea0003800000 */
.L_x_44:
[----:B------:R-:W-:-:S04]  /*1400*/  LOP3.LUT R0, R4, 0x80000000, R3, 0x48, !PT ;  /* 0x8000000004007812 */ /* 0x000fc800078e4803 */
[----:B------:R-:W-:Y:S01]  /*1410*/  LOP3.LUT R0, R0, 0x7f800000, RZ, 0xfc, !PT ;  /* 0x7f80000000007812 */ /* 0x000fe200078efcff */
[----:B------:R-:W-:Y:S06]  /*1420*/  BRA `(.L_x_49) ;  /* 0x0000000000147947 */ /* 0x000fec0003800000 */
.L_x_43:
[----:B------:R-:W-:Y:S01]  /*1430*/  LOP3.LUT R0, R4, 0x80000000, R3, 0x48, !PT ;  /* 0x8000000004007812 */ /* 0x000fe200078e4803 */
[----:B------:R-:W-:Y:S06]  /*1440*/  BRA `(.L_x_49) ;  /* 0x00000000000c7947 */ /* 0x000fec0003800000 */
.L_x_42:
[----:B------:R-:W0:Y:S01]  /*1450*/  MUFU.RSQ R0, -QNAN ;  /* 0xffc0000000007908 */ /* 0x000e220000001400 */
[----:B------:R-:W-:Y:S05]  /*1460*/  BRA `(.L_x_49) ;  /* 0x0000000000047947 */ /* 0x000fea0003800000 */
.L_x_41:
[----:B------:R-:W-:-:S07]  /*1470*/  FADD.FTZ R0, R3, R0 ;  /* 0x0000000003007221 */ /* 0x000fce0000010000 */
.L_x_49:
[----:B------:R-:W-:Y:S05]  /*1480*/  BSYNC.RECONVERGENT B1 ;  /* 0x0000000000017941 */ /* 0x000fea0003800200 */
.L_x_39:
[----:B------:R-:W-:-:S04]  /*1490*/  HFMA2 R3, -RZ, RZ, 0, 0 ;  /* 0x00000000ff037431 */ /* 0x000fc800000001ff */
[----:B0-----:R-:W-:Y:S05]  /*14a0*/  RET.REL.NODEC R2 `(MseOfLogLoss) ;  /* 0xffffffe802d47950 */ /* 0x001fea0003c3ffff */
.L_x_50:
        /* <DEDUP_REMOVED lines=13> */
.L_x_469:


//--------------------- .text.MseGradient         --------------------------
	.section	.text.MseGradient,"ax",@progbits
	.align	128
        .global         MseGradient
        .type           MseGradient,@function
        .size           MseGradient,(.L_x_470 - MseGradient)
        .other          MseGradient,@"STO_CUDA_ENTRY STV_DEFAULT"
MseGradient:
.text.MseGradient:
        /* <DEDUP_REMOVED lines=13> */
[----:B------:R-:W-:Y:S02]  /*00d0*/  BSSY.RECONVERGENT B0, `(.L_x_51) ;  /* 0x0000026000007945 */ /* 0x000fe40003800200 */
[C---:B------:R-:W-:Y:S01]  /*00e0*/  IMAD.IADD R2, R22.reuse, 0x1, R3 ;  /* 0x0000000116027824 */ /* 0x040fe200078e0203 */
[----:B------:R-:W-:Y:S02]  /*00f0*/  I2FP.F32.U32 R3, R3 ;  /* 0x0000000300037245 */ /* 0x000fe40000201000 */
[----:B------:R-:W-:Y:S02]  /*0100*/  MOV R13, R22 ;  /* 0x00000016000d7202 */ /* 0x000fe40000000f00 */
[----:B------:R-:W-:-:S05]  /*0110*/  VIADDMNMX R21, R22, 0x1, R2, !PT ;  /* 0x0000000116157846 */ /* 0x000fca0007800102 */
[----:B------:R-:W-:-:S05]  /*0120*/  IMAD.IADD R0, R21, 0x1, -R22 ;  /* 0x0000000115007824 */ /* 0x000fca00078e0a16 */
[----:B------:R-:W-:-:S13]  /*0130*/  LOP3.LUT P0, R0, R0, 0x3, RZ, 0xc0, !PT ;  /* 0x0000000300007812 */ /* 0x000fda000780c0ff */
[----:B0-----:R-:W-:Y:S05]  /*0140*/  @!P0 BRA `(.L_x_52) ;  /* 0x0000000000788947 */ /* 0x001fea0003800000 */
[----:B------:R-:W0:Y:S01]  /*0150*/  LDC.64 R10, c[0x0][0x388] ;  /* 0x0000e200ff0a7b82 */ /* 0x000e220000000a00 */
[----:B------:R-:W-:Y:S01]  /*0160*/  IMAD.MOV R20, RZ, RZ, -R0 ;  /* 0x000000ffff147224 */ /* 0x000fe200078e0a00 */
[----:B------:R-:W-:-:S06]  /*0170*/  MOV R13, R22 ;  /* 0x00000016000d7202 */ /* 0x000fcc0000000f00 */
[----:B------:R-:W1:Y:S08]  /*0180*/  LDC.64 R8, c[0x0][0x390] ;  /* 0x0000e400ff087b82 */ /* 0x000e700000000a00 */
[----:B------:R-:W2:Y:S02]  /*0190*/  LDC.64 R6, c[0x0][0x398] ;  /* 0x0000e600ff067b82 */ /* 0x000ea40000000a00 */
.L_x_55:
[----:B--2---:R-:W-:-:S04]  /*01a0*/  IMAD.WIDE R14, R13, 0x4, R6 ;  /* 0x000000040d0e7825 */ /* 0x004fc800078e0206 */
[----:B-1-3--:R-:W-:Y:S02]  /*01b0*/  IMAD.WIDE R4, R13, 0x4, R8 ;  /* 0x000000040d047825 */ /* 0x00afe400078e0208 */
[----:B------:R-:W2:Y:S04]  /*01c0*/  LDG.E.CONSTANT R14, desc[UR12][R14.64] ;  /* 0x0000000c0e0e7981 */ /* 0x000ea8000c1e9900 */
[----:B------:R-:W2:Y:S01]  /*01d0*/  LDG.E.CONSTANT R5, desc[UR12][R4.64] ;  /* 0x0000000c04057981 */ /* 0x000ea2000c1e9900 */
[----:B------:R-:W1:Y:S01]  /*01e0*/  MUFU.RCP R12, R3 ;  /* 0x00000003000c7308 */ /* 0x000e620000001000 */
[----:B------:R-:W-:Y:S01]  /*01f0*/  VIADD R20, R20, 0x1 ;  /* 0x0000000114147836 */ /* 0x000fe20000000000 */
[----:B------:R-:W-:Y:S04]  /*0200*/  BSSY.RECONVERGENT B1, `(.L_x_53) ;  /* 0x000000f000017945 */ /* 0x000fe80003800200 */
[----:B------:R-:W-:Y:S01]  /*0210*/  ISETP.NE.AND P2, PT, R20, RZ, PT ;  /* 0x000000ff1400720c */ /* 0x000fe20003f45270 */
[----:B-1----:R-:W-:-:S04]  /*0220*/  FFMA R17, -R3, R12, 1 ;  /* 0x3f80000003117423 */ /* 0x002fc8000000010c */
[----:B------:R-:W-:Y:S01]  /*0230*/  FFMA R17, R12, R17, R12 ;  /* 0x000000110c117223 */ /* 0x000fe2000000000c */
[----:B--2---:R-:W-:Y:S01]  /*0240*/  FADD R0, R14, -R5 ;  /* 0x800000050e007221 */ /* 0x004fe20000000000 */
[----:B0-----:R-:W-:-:S04]  /*0250*/  IMAD.WIDE R4, R13, 0x4, R10 ;  /* 0x000000040d047825 */ /* 0x001fc800078e020a */
[----:B------:R-:W-:-:S04]  /*0260*/  FADD R0, R0, R0 ;  /* 0x0000000000007221 */ /* 0x000fc80000000000 */
[----:B------:R-:W0:Y:S01]  /*0270*/  FCHK P0, R0, R3 ;  /* 0x0000000300007302 */ /* 0x000e220000000000 */
[----:B------:R-:W-:-:S04]  /*0280*/  FFMA R12, R0, R17, RZ ;  /* 0x00000011000c7223 */ /* 0x000fc800000000ff */
[----:B------:R-:W-:-:S04]  /*0290*/  FFMA R14, -R3, R12, R0 ;  /* 0x0000000c030e7223 */ /* 0x000fc80000000100 */
[----:B------:R-:W-:Y:S01]  /*02a0*/  FFMA R17, R17, R14, R12 ;  /* 0x0000000e11117223 */ /* 0x000fe2000000000c */
[----:B0-----:R-:W-:Y:S06]  /*02b0*/  @!P0 BRA `(.L_x_54) ;  /* 0x00000000000c8947 */ /* 0x001fec0003800000 */
[----:B------:R-:W-:-:S07]  /*02c0*/  MOV R12, 0x2e0 ;  /* 0x000002e0000c7802 */ /* 0x000fce0000000f00 */
[----:B------:R-:W-:Y:S05]  /*02d0*/  CALL.REL.NOINC `($__internal_2_$__cuda_sm3x_div_rn_noftz_f32_slowpath) ;  /* 0x0000000400a87944 */ /* 0x000fea0003c00000 */
[----:B------:R-:W-:-:S07]  /*02e0*/  MOV R17, R0 ;  /* 0x0000000000117202 */ /* 0x000fce0000000f00 */
.L_x_54:
[----:B------:R-:W-:Y:S05]  /*02f0*/  BSYNC.RECONVERGENT B1 ;  /* 0x0000000000017941 */ /* 0x000fea0003800200 */
.L_x_53:
[----:B------:R3:W-:Y:S01]  /*0300*/  STG.E desc[UR12][R4.64], R17 ;  /* 0x0000001104007986 */ /* 0x0007e2000c10190c */
[----:B------:R-:W-:Y:S01]  /*0310*/  VIADD R13, R13, 0x1 ;  /* 0x000000010d0d7836 */ /* 0x000fe20000000000 */
[----:B------:R-:W-:Y:S06]  /*0320*/  @P2 BRA `(.L_x_55) ;  /* 0xfffffffc009c2947 */ /* 0x000fec000383ffff */
.L_x_52:
[----:B------:R-:W-:Y:S05]  /*0330*/  BSYNC.RECONVERGENT B0 ;  /* 0x0000000000007941 */ /* 0x000fea0003800200 */
.L_x_51:
[----:B------:R-:W-:-:S04]  /*0340*/  IADD3 R21, PT, PT, R22, -R21, RZ ;  /* 0x8000001516157210 */ /* 0x000fc80007ffe0ff */
[----:B------:R-:W-:-:S13]  /*0350*/  ISETP.GT.U32.AND P0, PT, R21, -0x4, PT ;  /* 0xfffffffc1500780c */ /* 0x000fda0003f04070 */
[----:B------:R-:W-:Y:S05]  /*0360*/  @P0 EXIT ;  /* 0x000000000000094d */ /* 0x000fea0003800000 */
[----:B------:R-:W0:Y:S01]  /*0370*/  LDCU.128 UR4, c[0x0][0x390] ;  /* 0x00007200ff0477ac */ /* 0x000e220008000c00 */
[----:B------:R-:W1:Y:S01]  /*0380*/  LDCU.64 UR10, c[0x0][0x388] ;  /* 0x00007100ff0a77ac */ /* 0x000e620008000a00 */
[----:B0-----:R-:W-:Y:S02]  /*0390*/  UIADD3 UR8, UP0, UPT, UR6, 0x8, URZ ;  /* 0x0000000806087890 */ /* 0x001fe4000ff1e0ff */
[----:B------:R-:W-:Y:S02]  /*03a0*/  UIADD3 UR6, UP1, UPT, UR4, 0x8, URZ ;  /* 0x0000000804067890 */ /* 0x000fe4000ff3e0ff */
[----:B-1----:R-:W-:Y:S02]  /*03b0*/  UIADD3 UR4, UP2, UPT, UR10, 0x8, URZ ;  /* 0x000000080a047890 */ /* 0x002fe4000ff5e0ff */
[----:B------:R-:W-:Y:S02]  /*03c0*/  UIADD3.X UR9, UPT, UPT, URZ, UR7, URZ, UP0, !UPT ;  /* 0x00000007ff097290 */ /* 0x000fe400087fe4ff */
[----:B------:R-:W-:-:S02]  /*03d0*/  UIADD3.X UR7, UPT, UPT, URZ, UR5, URZ, UP1, !UPT ;  /* 0x00000005ff077290 */ /* 0x000fc40008ffe4ff */
[----:B------:R-:W-:-:S12]  /*03e0*/  UIADD3.X UR5, UPT, UPT, URZ, UR11, URZ, UP2, !UPT ;  /* 0x0000000bff057290 */ /* 0x000fd800097fe4ff */
.L_x_64:
[----:B------:R-:W-:Y:S01]  /*03f0*/  MOV R9, UR9 ;  /* 0x0000000900097c02 */ /* 0x000fe20008000f00 */
[----:B------:R-:W-:Y:S01]  /*0400*/  IMAD.U32 R8, RZ, RZ, UR8 ;  /* 0x00000008ff087e24 */ /* 0x000fe2000f8e00ff */
[----:B------:R-:W-:Y:S01]  /*0410*/  MOV R7, UR7 ;  /* 0x0000000700077c02 */ /* 0x000fe20008000f00 */
[----:B------:R-:W-:Y:S02]  /*0420*/  IMAD.U32 R6, RZ, RZ, UR6 ;  /* 0x00000006ff067e24 */ /* 0x000fe4000f8e00ff */
[----:B------:R-:W-:-:S04]  /*0430*/  IMAD.WIDE R8, R13, 0x4, R8 ;  /* 0x000000040d087825 */ /* 0x000fc800078e0208 */
[C---:B------:R-:W-:Y:S01]  /*0440*/  IMAD.WIDE R6, R13.reuse, 0x4, R6 ;  /* 0x000000040d067825 */ /* 0x040fe200078e0206 */
[----:B------:R-:W2:Y:S04]  /*0450*/  LDG.E.CONSTANT R0, desc[UR12][R8.64+-0x8] ;  /* 0xfffff80c08007981 */ /* 0x000ea8000c1e9900 */
[----:B------:R-:W2:Y:S01]  /*0460*/  LDG.E.CONSTANT R11, desc[UR12][R6.64+-0x8] ;  /* 0xfffff80c060b7981 */ /* 0x000ea2000c1e9900 */
[----:B0-----:R-:W0:Y:S01]  /*0470*/  MUFU.RCP R10, R3 ;  /* 0x00000003000a7308 */ /* 0x001e220000001000 */
[----:B---3--:R-:W-:Y:S01]  /*0480*/  MOV R5, UR5 ;  /* 0x0000000500057c02 */ /* 0x008fe20008000f00 */
[----:B------:R-:W-:Y:S01]  /*0490*/  IMAD.U32 R4, RZ, RZ, UR4 ;  /* 0x00000004ff047e24 */ /* 0x000fe2000f8e00ff */
[----:B------:R-:W-:Y:S03]  /*04a0*/  BSSY.RECONVERGENT B0, `(.L_x_56) ;  /* 0x0000011000007945 */ /* 0x000fe60003800200 */
[----:B------:R-:W-:-:S04]  /*04b0*/  IMAD.WIDE R4, R13, 0x4, R4 ;  /* 0x000000040d047825 */ /* 0x000fc800078e0204 */
[----:B------:R-:W-:-:S05]  /*04c0*/  VIADD R13, R13, 0x4 ;  /* 0x000000040d0d7836 */ /* 0x000fca0000000000 */
[----:B------:R-:W-:Y:S01]  /*04d0*/  ISETP.GE.AND P2, PT, R13, R2, PT ;  /* 0x000000020d00720c */ /* 0x000fe20003f46270 */
[----:B--2---:R-:W-:Y:S01]  /*04e0*/  FADD R0, R0, -R11 ;  /* 0x8000000b00007221 */ /* 0x004fe20000000000 */
        /* <DEDUP_REMOVED lines=10> */
[----:B------:R-:W-:Y:S05]  /*0590*/  CALL.REL.NOINC `($__internal_2_$__cuda_sm3x_div_rn_noftz_f32_slowpath) ;  /* 0x0000000000f87944 */ /* 0x000fea0003c00000 */
[----:B------:R-:W-:-:S07]  /*05a0*/  IMAD.MOV.U32 R11, RZ, RZ, R0 ;  /* 0x000000ffff0b7224 */ /* 0x000fce00078e0000 */
.L_x_57:
[----:B------:R-:W-:Y:S05]  /*05b0*/  BSYNC.RECONVERGENT B0 ;  /* 0x0000000000007941 */ /* 0x000fea0003800200 */
.L_x_56:
[----:B------:R-:W2:Y:S04]  /*05c0*/  LDG.E.CONSTANT R0, desc[UR12][R8.64+-0x4] ;  /* 0xfffffc0c08007981 */ /* 0x000ea8000c1e9900 */
[----:B------:R-:W2:Y:S01]  /*05d0*/  LDG.E.CONSTANT R15, desc[UR12][R6.64+-0x4] ;  /* 0xfffffc0c060f7981 */ /* 0x000ea2000c1e9900 */
[----:B------:R-:W0:Y:S01]  /*05e0*/  MUFU.RCP R10, R3 ;  /* 0x00000003000a7308 */ /* 0x000e220000001000 */
[----:B------:R-:W-:Y:S02]  /*05f0*/  BSSY.RECONVERGENT B0, `(.L_x_58) ;  /* 0x000000f000007945 */ /* 0x000fe40003800200 */
[----:B------:R1:W-:Y:S01]  /*0600*/  STG.E desc[UR12][R4.64+-0x8], R11 ;  /* 0xfffff80b04007986 */ /* 0x0003e2000c10190c */
        /* <DEDUP_REMOVED lines=8> */
[----:B01----:R-:W-:Y:S06]  /*0690*/  @!P0 BRA `(.L_x_59) ;  /* 0x0000000000108947 */ /* 0x003fec0003800000 */
[----:B------:R-:W-:Y:S02]  /*06a0*/  MOV R0, R12 ;  /* 0x0000000c00007202 */ /* 0x000fe40000000f00 */
[----:B------:R-:W-:-:S07]  /*06b0*/  MOV R12, 0x6d0 ;  /* 0x000006d0000c7802 */ /* 0x000fce0000000f00 */
[----:B------:R-:W-:Y:S05]  /*06c0*/  CALL.REL.NOINC `($__internal_2_$__cuda_sm3x_div_rn_noftz_f32_slowpath) ;  /* 0x0000000000ac7944 */ /* 0x000fea0003c00000 */
[----:B------:R-:W-:-:S07]  /*06d0*/  IMAD.MOV.U32 R15, RZ, RZ, R0 ;  /* 0x000000ffff0f7224 */ /* 0x000fce00078e0000 */
.L_x_59:
[----:B------:R-:W-:Y:S05]  /*06e0*/  BSYNC.RECONVERGENT B0 ;  /* 0x0000000000007941 */ /* 0x000fea0003800200 */
.L_x_58:
        /* <DEDUP_REMOVED lines=18> */
.L_x_61:
[----:B------:R-:W-:Y:S05]  /*0810*/  BSYNC.RECONVERGENT B0 ;  /* 0x0000000000007941 */ /* 0x000fea0003800200 */
.L_x_60:
[----:B------:R-:W2:Y:S04]  /*0820*/  LDG.E.CONSTANT R8, desc[UR12][R8.64+0x4] ;  /* 0x0000040c08087981 */ /* 0x000ea8000c1e9900 */
[----:B------:R-:W2:Y:S01]  /*0830*/  LDG.E.CONSTANT R7, desc[UR12][R6.64+0x4] ;  /* 0x0000040c06077981 */ /* 0x000ea2000c1e9900 */
[----:B------:R-:W0:Y:S01]  /*0840*/  MUFU.RCP R10, R3 ;  /* 0x00000003000a7308 */ /* 0x000e220000001000 */
[----:B------:R-:W-:Y:S02]  /*0850*/  BSSY.RECONVERGENT B0, `(.L_x_62) ;  /* 0x000000f000007945 */ /* 0x000fe40003800200 */
[----:B------:R1:W-:Y:S01]  /*0860*/  STG.E desc[UR12][R4.64], R11 ;  /* 0x0000000b04007986 */ /* 0x0003e2000c10190c */
[----:B0-----:R-:W-:Y:S01]  /*0870*/  FFMA R15, -R3, R10, 1 ;  /* 0x3f800000030f7423 */ /* 0x001fe2000000010a */
[----:B--2---:R-:W-:-:S04]  /*0880*/  FADD R0, R8, -R7 ;  /* 0x8000000708007221 */ /* 0x004fc80000000000 */
        /* <DEDUP_REMOVED lines=11> */
.L_x_63:
[----:B------:R-:W-:Y:S05]  /*0940*/  BSYNC.RECONVERGENT B0 ;  /* 0x0000000000007941 */ /* 0x000fea0003800200 */
.L_x_62:
[----:B------:R0:W-:Y:S01]  /*0950*/  STG.E desc[UR12][R4.64+0x4], R15 ;  /* 0x0000040f04007986 */ /* 0x0001e2000c10190c */
[----:B------:R-:W-:Y:S05]  /*0960*/  @!P2 BRA `(.L_x_64) ;  /* 0xfffffff800a0a947 */ /* 0x000fea000383ffff */
[----:B------:R-:W-:Y:S05]  /*0970*/  EXIT ;  /* 0x000000000000794d */ /* 0x000fea0003800000 */
        .weak           $__internal_2_$__cuda_sm3x_div_rn_noftz_f32_slowpath
        .type           $__internal_2_$__cuda_sm3x_div_rn_noftz_f32_slowpath,@function
        .size           $__internal_2_$__cuda_sm3x_div_rn_noftz_f32_slowpath,(.L_x_470 - $__internal_2_$__cuda_sm3x_div_rn_noftz_f32_slowpath)
$__internal_2_$__cuda_sm3x_div_rn_noftz_f32_slowpath:
[----:B------:R-:W-:Y:S01]  /*0980*/  SHF.R.U32.HI R14, RZ, 0x17, R3 ;  /* 0x00000017ff0e7819 */ /* 0x000fe20000011603 */
[----:B------:R-:W-:Y:S01]  /*0990*/  BSSY.RECONVERGENT B2, `(.L_x_65) ;  /* 0x0000064000027945 */ /* 0x000fe20003800200 */
[----:B------:R-:W-:Y:S02]  /*09a0*/  SHF.R.U32.HI R19, RZ, 0x17, R0 ;  /* 0x00000017ff137819 */ /* 0x000fe40000011600 */
[----:B------:R-:W-:Y:S02]  /*09b0*/  LOP3.LUT R14, R14, 0xff, RZ, 0xc0, !PT ;  /* 0x000000ff0e0e7812 */ /* 0x000fe400078ec0ff */
[----:B------:R-:W-:Y:S02]  /*09c0*/  LOP3.LUT R19, R19, 0xff, RZ, 0xc0, !PT ;  /* 0x000000ff13137812 */ /* 0x000fe400078ec0ff */
[----:B------:R-:W-:Y:S02]  /*09d0*/  IADD3 R16, PT, PT, R14, -0x1, RZ ;  /* 0xffffffff0e107810 */ /* 0x000fe40007ffe0ff */
[----:B------:R-:W-:Y:S01]  /*09e0*/  MOV R17, R3 ;  /* 0x0000000300117202 */ /* 0x000fe20000000f00 */
[----:B------:R-:W-:Y:S01]  /*09f0*/  VIADD R15, R19, 0xffffffff ;  /* 0xffffffff130f7836 */ /* 0x000fe20000000000 */
        /* <DEDUP_REMOVED lines=20> */
[----:B------:R-:W-:Y:S02]  /*0b40*/  IADD3 R15, PT, PT, R19, -0x1, RZ ;  /* 0xffffffff130f7810 */ /* 0x000fe40007ffe0ff */
[----:B------:R-:W-:Y:S02]  /*0b50*/  ISETP.GE.AND P1, PT, R16, RZ, PT ;  /* 0x000000ff1000720c */ /* 0x000fe40003f26270 */
[----:B------:R-:W-:-:S11]  /*0b60*/  ISETP.GE.AND P0, PT, R15, RZ, PT ;  /* 0x000000ff0f00720c */ /* 0x000fd60003f06270 */
[----:B------:R-:W-:Y:S02]  /*0b70*/  @!P1 FFMA R17, R3, 1.84467440737095516160e+19, RZ ;  /* 0x5f80000003119823 */ /* 0x000fe400000000ff */
[----:B------:R-:W-:Y:S01]  /*0b80*/  @P0 IMAD.MOV.U32 R15, RZ, RZ, RZ ;  /* 0x000000ffff0f0224 */ /* 0x000fe200078e00ff */
[----:B------:R-:W-:Y:S01]  /*0b90*/  @!P0 MOV R15, 0xffffffc0 ;  /* 0xffffffc0000f8802 */ /* 0x000fe20000000f00 */
[----:B------:R-:W-:-:S04]  /*0ba0*/  @!P0 FFMA R0, R0, 1.84467440737095516160e+19, RZ ;  /* 0x5f80000000008823 */ /* 0x000fc800000000ff */
[----:B------:R-:W-:-:S07]  /*0bb0*/  @!P1 VIADD R15, R15, 0x40 ;  /* 0x000000400f0f9836 */ /* 0x000fce0000000000 */
.L_x_66:
        /* <DEDUP_REMOVED lines=17> */
[----:B------:R-:W-:-:S05]  /*0cd0*/  LOP3.LUT R14, R14, 0xff, RZ, 0xc0, !PT ;  /* 0x000000ff0e0e7812 */ /* 0x000fca00078ec0ff */
[----:B------:R-:W-:-:S05]  /*0ce0*/  IMAD.IADD R14, R14, 0x1, R15 ;  /* 0x000000010e0e7824 */ /* 0x000fca00078e020f */
        /* <DEDUP_REMOVED lines=11> */
[CCC-:B------:R-:W-:Y:S01]  /*0da0*/  FFMA.RP R15, R16.reuse, R18.reuse, R17.reuse ;  /* 0x00000012100f7223 */ /* 0x1c0fe20000008011 */
[----:B------:R-:W-:Y:S01]  /*0db0*/  FFMA.RM R16, R16, R18, R17 ;  /* 0x0000001210107223 */ /* 0x000fe20000004011 */
[C---:B------:R-:W-:Y:S01]  /*0dc0*/  VIADD R18, R14.reuse, 0x20 ;  /* 0x000000200e127836 */ /* 0x040fe20000000000 */
[C---:B------:R-:W-:Y:S02]  /*0dd0*/  ISETP.NE.AND P3, PT, R14.reuse, RZ, PT ;  /* 0x000000ff0e00720c */ /* 0x040fe40003f65270 */
[----:B------:R-:W-:Y:S02]  /*0de0*/  LOP3.LUT R19, R19, 0x7fffff, RZ, 0xc0, !PT ;  /* 0x007fffff13137812 */ /* 0x000fe400078ec0ff */
[----:B------:R-:W-:Y:S02]  /*0df0*/  ISETP.NE.AND P1, PT, R14, RZ, PT ;  /* 0x000000ff0e00720c */ /* 0x000fe40003f25270 */
[----:B------:R-:W-:-:S02]  /*0e00*/  LOP3.LUT R19, R19, 0x800000, RZ, 0xfc, !PT ;  /* 0x0080000013137812 */ /* 0x000fc400078efcff */
[----:B------:R-:W-:Y:S02]  /*0e10*/  IADD3 R14, PT, PT, -R14, RZ, RZ ;  /* 0x000000ff0e0e7210 */ /* 0x000fe40007ffe1ff */
[----:B------:R-:W-:Y:S02]  /*0e20*/  SHF.L.U32 R18, R19, R18, RZ ;  /* 0x0000001213127219 */ /* 0x000fe400000006ff */
[----:B------:R-:W-:Y:S02]  /*0e30*/  FSETP.NEU.FTZ.AND P0, PT, R15, R16, PT ;  /* 0x000000100f00720b */ /* 0x000fe40003f1d000 */
[----:B------:R-:W-:Y:S02]  /*0e40*/  SEL R14, R14, RZ, P3 ;  /* 0x000000ff0e0e7207 */ /* 0x000fe40001800000 */
[----:B------:R-:W-:Y:S02]  /*0e50*/  ISETP.NE.AND P1, PT, R18, RZ, P1 ;  /* 0x000000ff1200720c */ /* 0x000fe40000f25270 */
[----:B------:R-:W-:-:S02]  /*0e60*/  SHF.R.U32.HI R14, RZ, R14, R19 ;  /* 0x0000000eff0e7219 */ /* 0x000fc40000011613 */
[----:B------:R-:W-:Y:S02]  /*0e70*/  PLOP3.LUT P0, PT, P0, P1, PT, 0xf8, 0x8f ;  /* 0x00000000008f781c */ /* 0x000fe40000703f70 */
[----:B------:R-:W-:Y:S02]  /*0e80*/  SHF.R.U32.HI R16, RZ, 0x1, R14 ;  /* 0x00000001ff107819 */ /* 0x000fe4000001160e */
[----:B------:R-:W-:-:S04]  /*0e90*/  SEL R15, RZ, 0x1, !P0 ;  /* 0x00000001ff0f7807 */ /* 0x000fc80004000000 */
[----:B------:R-:W-:-:S04]  /*0ea0*/  LOP3.LUT R15, R15, 0x1, R16, 0xf8, !PT ;  /* 0x000000010f0f7812 */ /* 0x000fc800078ef810 */
[----:B------:R-:W-:-:S05]  /*0eb0*/  LOP3.LUT R15, R15, R14, RZ, 0xc0, !PT ;  /* 0x0000000e0f0f7212 */ /* 0x000fca00078ec0ff */
[----:B------:R-:W-:-:S05]  /*0ec0*/  IMAD.IADD R15, R16, 0x1, R15 ;  /* 0x00000001100f7824 */ /* 0x000fca00078e020f */
[----:B------:R-:W-:Y:S01]  /*0ed0*/  LOP3.LUT R0, R15, R0, RZ, 0xfc, !PT ;  /* 0x000000000f007212 */ /* 0x000fe200078efcff */
[----:B------:R-:W-:Y:S06]  /*0ee0*/  BRA `(.L_x_74) ;  /* 0x0000000000107947 */ /* 0x000fec0003800000 */
.L_x_73:
[----:B------:R-:W-:-:S04]  /*0ef0*/  LOP3.LUT R0, R0, 0x80000000, RZ, 0xc0, !PT ;  /* 0x8000000000007812 */ /* 0x000fc800078ec0ff */
[----:B------:R-:W-:Y:S01]  /*0f00*/  LOP3.LUT R0, R0, 0x7f800000, RZ, 0xfc, !PT ;  /* 0x7f80000000007812 */ /* 0x000fe200078efcff */
[----:B------:R-:W-:Y:S06]  /*0f10*/  BRA `(.L_x_74) ;  /* 0x0000000000047947 */ /* 0x000fec0003800000 */
.L_x_72:
[----:B------:R-:W-:-:S07]  /*0f20*/  LEA R0, R15, R0, 0x17 ;  /* 0x000000000f007211 */ /* 0x000fce00078eb8ff */
.L_x_74:
[----:B------:R-:W-:Y:S05]  /*0f30*/  BSYNC.RECONVERGENT B3 ;  /* 0x0000000000037941 */ /* 0x000fea0003800200 */
.L_x_71:
[----:B------:R-:W-:Y:S05]  /*0f40*/  BRA `(.L_x_75) ;  /* 0x0000000000207947 */ /* 0x000fea0003800000 */
.L_x_70:
[----:B------:R-:W-:-:S04]  /*0f50*/  LOP3.LUT R0, R17, 0x80000000, R0, 0x48, !PT ;  /* 0x8000000011007812 */ /* 0x000fc800078e4800 */
[----:B------:R-:W-:Y:S01]  /*0f60*/  LOP3.LUT R0, R0, 0x7f800000, RZ, 0xfc, !PT ;  /* 0x7f80000000007812 */ /* 0x000fe200078efcff */
[----:B------:R-:W-:Y:S06]  /*0f70*/  BRA `(.L_x_75) ;  /* 0x0000000000147947 */ /* 0x000fec0003800000 */
.L_x_69:
[----:B------:R-:W-:Y:S01]  /*0f80*/  LOP3.LUT R0, R17, 0x80000000, R0, 0x48, !PT ;  /* 0x8000000011007812 */ /* 0x000fe200078e4800 */
[----:B------:R-:W-:Y:S06]  /*0f90*/  BRA `(.L_x_75) ;  /* 0x00000000000c7947 */ /* 0x000fec0003800000 */
.L_x_68:
[----:B------:R-:W0:Y:S01]  /*0fa0*/  MUFU.RSQ R0, -QNAN ;  /* 0xffc0000000007908 */ /* 0x000e220000001400 */
[----:B------:R-:W-:Y:S05]  /*0fb0*/  BRA `(.L_x_75) ;  /* 0x0000000000047947 */ /* 0x000fea0003800000 */
.L_x_67:
[----:B------:R-:W-:-:S07]  /*0fc0*/  FADD.FTZ R0, R0, R3 ;  /* 0x0000000300007221 */ /* 0x000fce0000010000 */
.L_x_75:
[----:B------:R-:W-:Y:S05]  /*0fd0*/  BSYNC.RECONVERGENT B2 ;  /* 0x0000000000027941 */ /* 0x000fea0003800200 */
.L_x_65:
[----:B------:R-:W-:Y:S02]  /*0fe0*/  HFMA2 R15, -RZ, RZ, 0, 0 ;  /* 0x00000000ff0f7431 */ /* 0x000fe400000001ff */
[----:B------:R-:W-:-:S04]  /*0ff0*/  IMAD.MOV.U32 R14, RZ, RZ, R12 ;  /* 0x000000ffff0e7224 */ /* 0x000fc800078e000c */
[----:B0-----:R-:W-:Y:S05]  /*1000*/  RET.REL.NODEC R14 `(MseGradient) ;  /* 0xffffffec0efc7950 */ /* 0x001fea0003c3ffff */
.L_x_76:
        /* <DEDUP_REMOVED lines=15> */
.L_x_470:


//--------------------- .text.MseLoss             --------------------------
	.section	.text.MseLoss,"ax",@progbits
	.align	128
        .global         MseLoss
        .type           MseLoss,@function
        .size           MseLoss,(.L_x_471 - MseLoss)
        .other          MseLoss,@"STO_CUDA_ENTRY STV_DEFAULT"
MseLoss:
.text.MseLoss:
        /* <DEDUP_REMOVED lines=14> */
[----:B------:R-:W-:Y:S01]  /*00e0*/  BSSY.RECONVERGENT B0, `(.L_x_78) ;  /* 0x0000059000007945 */ /* 0x000fe20003800200 */
[----:B------:R-:W-:-:S03]  /*00f0*/  IMAD.MOV.U32 R13, RZ, RZ, RZ ;  /* 0x000000ffff0d7224 */ /* 0x000fc600078e00ff */
[----:B------:R-:W-:-:S04]  /*0100*/  IADD3 R0, PT, PT, R11, 0x1, RZ ;  /* 0x000000010b007810 */ /* 0x000fc80007ffe0ff */
[----:B------:R-:W-:-:S04]  /*0110*/  VIADDMNMX R2, R11, UR6, R0, !PT ;  /* 0x000000060b027c46 */ /* 0x000fc8000f800100 */
[CC--:B------:R-:W-:Y:S02]  /*0120*/  IADD3 R0, PT, PT, -R11.reuse, R2.reuse, RZ ;  /* 0x000000020b007210 */ /* 0x0c0fe40007ffe1ff */
[----:B------:R-:W-:Y:S02]  /*0130*/  IADD3 R2, PT, PT, R11, -R2, RZ ;  /* 0x800000020b027210 */ /* 0x000fe40007ffe0ff */
[----:B------:R-:W-:Y:S02]  /*0140*/  LOP3.LUT R23, R0, 0xf, RZ, 0xc0, !PT ;  /* 0x0000000f00177812 */ /* 0x000fe400078ec0ff */
[----:B------:R-:W-:Y:S02]  /*0150*/  ISETP.GT.U32.AND P1, PT, R2, -0x10, PT ;  /* 0xfffffff00200780c */ /* 0x000fe40003f24070 */
[----:B------:R-:W-:-:S11]  /*0160*/  ISETP.NE.AND P0, PT, R23, RZ, PT ;  /* 0x000000ff1700720c */ /* 0x000fd60003f05270 */
[----:B------:R-:W-:Y:S05]  /*0170*/  @P1 BRA `(.L_x_79) ;  /* 0x00000004003c1947 */ /* 0x000fea0003800000 */
[----:B------:R-:W0:Y:S01]  /*0180*/  LDC.64 R2, c[0x0][0x390] ;  /* 0x0000e400ff027b82 */ /* 0x000e220000000a00 */
[----:B------:R-:W-:Y:S02]  /*0190*/  LOP3.LUT R12, R0, 0xfffffff0, RZ, 0xc0, !PT ;  /* 0xfffffff0000c7812 */ /* 0x000fe400078ec0ff */
[----:B------:R-:W-:Y:S02]  /*01a0*/  MOV R13, RZ ;  /* 0x000000ff000d7202 */ /* 0x000fe40000000f00 */
[----:B------:R-:W-:-:S03]  /*01b0*/  IADD3 R12, PT, PT, -R12, RZ, RZ ;  /* 0x000000ff0c0c7210 */ /* 0x000fc60007ffe1ff */
[----:B------:R-:W1:Y:S01]  /*01c0*/  LDC.64 R4, c[0x0][0x398] ;  /* 0x0000e600ff047b82 */ /* 0x000e620000000a00 */
[----:B0-----:R-:W-:-:S04]  /*01d0*/  IADD3 R2, P1, PT, R2, 0x20, RZ ;  /* 0x0000002002027810 */ /* 0x001fc80007f3e0ff */
[----:B------:R-:W-:Y:S02]  /*01e0*/  IADD3.X R3, PT, PT, RZ, R3, RZ, P1, !PT ;  /* 0x00000003ff037210 */ /* 0x000fe40000ffe4ff */
[----:B-1----:R-:W-:-:S04]  /*01f0*/  IADD3 R4, P2, PT, R4, 0x20, RZ ;  /* 0x0000002004047810 */ /* 0x002fc80007f5e0ff */
[----:B------:R-:W-:-:S09]  /*0200*/  IADD3.X R5, PT, PT, RZ, R5, RZ, P2, !PT ;  /* 0x00000005ff057210 */ /* 0x000fd200017fe4ff */
.L_x_80:
[----:B------:R-:W-:-:S04]  /*0210*/  IMAD.WIDE R8, R11, 0x4, R2 ;  /* 0x000000040b087825 */ /* 0x000fc800078e0202 */
[----:B------:R-:W-:Y:S01]  /*0220*/  IMAD.WIDE R6, R11, 0x4, R4 ;  /* 0x000000040b067825 */ /* 0x000fe200078e0204 */
[----:B------:R-:W2:Y:S04]  /*0230*/  LDG.E.CONSTANT R16, desc[UR4][R8.64+-0x20] ;  /* 0xffffe00408107981 */ /* 0x000ea8000c1e9900 */
[----:B------:R-:W2:Y:S04]  /*0240*/  LDG.E.CONSTANT R17, desc[UR4][R6.64+-0x20] ;  /* 0xffffe00406117981 */ /* 0x000ea8000c1e9900 */
[----:B------:R-:W3:Y:S04]  /*0250*/  LDG.E.CONSTANT R18, desc[UR4][R8.64+-0x1c] ;  /* 0xffffe40408127981 */ /* 0x000ee8000c1e9900 */
[----:B------:R-:W3:Y:S04]  /*0260*/  LDG.E.CONSTANT R27, desc[UR4][R6.64+-0x1c] ;  /* 0xffffe404061b7981 */ /* 0x000ee8000c1e9900 */
[----:B------:R-:W4:Y:S04]  /*0270*/  LDG.E.CONSTANT R14, desc[UR4][R8.64+-0x18] ;  /* 0xffffe804080e7981 */ /* 0x000f28000c1e9900 */
[----:B------:R-:W4:Y:S04]  /*0280*/  LDG.E.CONSTANT R15, desc[UR4][R6.64+-0x18] ;  /* 0xffffe804060f7981 */ /* 0x000f28000c1e9900 */
[----:B------:R-:W5:Y:S04]  /*0290*/  LDG.E.CONSTANT R21, desc[UR4][R8.64+-0x14] ;  /* 0xffffec0408157981 */ /* 0x000f68000c1e9900 */
[----:B------:R-:W5:Y:S04]  /*02a0*/  LDG.E.CONSTANT R22, desc[UR4][R6.64+-0x14] ;  /* 0xffffec0406167981 */ /* 0x000f68000c1e9900 */
[----:B------:R-:W5:Y:S04]  /*02b0*/  LDG.E.CONSTANT R24, desc[UR4][R8.64+-0x10] ;  /* 0xfffff00408187981 */ /* 0x000f68000c1e9900 */
[----:B------:R-:W5:Y:S04]  /*02c0*/  LDG.E.CONSTANT R25, desc[UR4][R6.64+-0x10] ;  /* 0xfffff00406197981 */ /* 0x000f68000c1e9900 */
[----:B------:R-:W5:Y:S04]  /*02d0*/  LDG.E.CONSTANT R19, desc[UR4][R8.64+-0xc] ;  /* 0xfffff40408137981 */ /* 0x000f68000c1e9900 */
[----:B------:R-:W5:Y:S01]  /*02e0*/  LDG.E.CONSTANT R20, desc[UR4][R6.64+-0xc] ;  /* 0xfffff40406147981 */ /* 0x000f62000c1e9900 */
[----:B--2---:R-:W-:-:S03]  /*02f0*/  FADD R16, R16, -R17 ;  /* 0x8000001110107221 */ /* 0x004fc60000000000 */
[----:B------:R-:W2:Y:S01]  /*0300*/  LDG.E.CONSTANT R17, desc[UR4][R8.64+-0x8] ;  /* 0xfffff80408117981 */ /* 0x000ea2000c1e9900 */
[----:B------:R-:W-:Y:S01]  /*0310*/  FFMA R13, R16, R16, R13 ;  /* 0x00000010100d7223 */ /* 0x000fe2000000000d */
[----:B---3--:R-:W-:Y:S02]  /*0320*/  FADD R16, R18, -R27 ;  /* 0x8000001b12107221 */ /* 0x008fe40000000000 */
[----:B------:R-:W2:Y:S02]  /*0330*/  LDG.E.CONSTANT R18, desc[UR4][R6.64+-0x8] ;  /* 0xfffff80406127981 */ /* 0x000ea4000c1e9900 */
[----:B------:R-:W-:Y:S02]  /*0340*/  FFMA R16, R16, R16, R13 ;  /* 0x0000001010107223 */ /* 0x000fe4000000000d */
[----:B------:R-:W3:Y:S01]  /*0350*/  LDG.E.CONSTANT R13, desc[UR4][R8.64+-0x4] ;  /* 0xfffffc04080d7981 */ /* 0x000ee2000c1e9900 */
[----:B----4-:R-:W-:-:S03]  /*0360*/  FADD R15, R14, -R15 ;  /* 0x8000000f0e0f7221 */ /* 0x010fc60000000000 */
[----:B------:R-:W3:Y:S01]  /*0370*/  LDG.E.CONSTANT R14, desc[UR4][R6.64+-0x4] ;  /* 0xfffffc04060e7981 */ /* 0x000ee2000c1e9900 */
[----:B------:R-:W-:-:S03]  /*0380*/  FFMA R26, R15, R15, R16 ;  /* 0x0000000f0f1a7223 */ /* 0x000fc60000000010 */
[----:B------:R-:W4:Y:S04]  /*0390*/  LDG.E.CONSTANT R15, desc[UR4][R8.64] ;  /* 0x00000004080f7981 */ /* 0x000f28000c1e9900 */
[----:B------:R-:W4:Y:S01]  /*03a0*/  LDG.E.CONSTANT R16, desc[UR4][R6.64] ;  /* 0x0000000406107981 */ /* 0x000f22000c1e9900 */
[----:B-----5:R-:W-:-:S03]  /*03b0*/  FADD R21, R21, -R22 ;  /* 0x8000001615157221 */ /* 0x020fc60000000000 */
[----:B------:R-:W5:Y:S01]  /*03c0*/  LDG.E.CONSTANT R22, desc[UR4][R8.64+0x4] ;  /* 0x0000040408167981 */ /* 0x000f62000c1e9900 */
[----:B------:R-:W-:Y:S01]  /*03d0*/  FFMA R26, R21, R21, R26 ;  /* 0x00000015151a7223 */ /* 0x000fe2000000001a */
[----:B------:R-:W-:Y:S02]  /*03e0*/  FADD R25, R24, -R25 ;  /* 0x8000001918197221 */ /* 0x000fe40000000000 */
[----:B------:R-:W5:Y:S02]  /*03f0*/  LDG.E.CONSTANT R21, desc[UR4][R6.64+0x4] ;  /* 0x0000040406157981 */ /* 0x000f64000c1e9900 */
[----:B------:R-:W-:Y:S02]  /*0400*/  FFMA R26, R25, R25, R26 ;  /* 0x00000019191a7223 */ /* 0x000fe4000000001a */
[----:B------:R-:W5:Y:S01]  /*0410*/  LDG.E.CONSTANT R24, desc[UR4][R8.64+0x18] ;  /* 0x0000180408187981 */ /* 0x000f62000c1e9900 */
[----:B------:R-:W-:-:S03]  /*0420*/  FADD R25, R19, -R20 ;  /* 0x8000001413197221 */ /* 0x000fc60000000000 */
[----:B------:R-:W5:Y:S01]  /*0430*/  LDG.E.CONSTANT R20, desc[UR4][R8.64+0x8] ;  /* 0x0000080408147981 */ /* 0x000f62000c1e9900 */
[----:B------:R-:W-:-:S03]  /*0440*/  FFMA R26, R25, R25, R26 ;  /* 0x00000019191a7223 */ /* 0x000fc6000000001a */
[----:B------:R-:W5:Y:S04]  /*0450*/  LDG.E.CONSTANT R19, desc[UR4][R6.64+0x8] ;  /* 0x0000080406137981 */ /* 0x000f68000c1e9900 */
[----:B------:R-:W5:Y:S01]  /*0460*/  LDG.E.CONSTANT R27, desc[UR4][R6.64+0x1c] ;  /* 0x00001c04061b7981 */ /* 0x000f62000c1e9900 */
[----:B--2---:R-:W-:-:S03]  /*0470*/  FADD R25, R17, -R18 ;  /* 0x8000001211197221 */ /* 0x004fc60000000000 */
[----:B------:R-:W2:Y:S01]  /*0480*/  LDG.E.CONSTANT R18, desc[UR4][R8.64+0xc] ;  /* 0x00000c0408127981 */ /* 0x000ea2000c1e9900 */
[----:B------:R-:W-:-:S03]  /*0490*/  FFMA R26, R25, R25, R26 ;  /* 0x00000019191a7223 */ /* 0x000fc6000000001a */
[----:B------:R-:W2:Y:S01]  /*04a0*/  LDG.E.CONSTANT R17, desc[UR4][R6.64+0xc] ;  /* 0x00000c0406117981 */ /* 0x000ea2000c1e9900 */
[----:B---3--:R-:W-:-:S03]  /*04b0*/  FADD R25, R13, -R14 ;  /* 0x8000000e0d197221 */ /* 0x008fc60000000000 */
[----:B------:R-:W3:Y:S01]  /*04c0*/  LDG.E.CONSTANT R13, desc[UR4][R8.64+0x10] ;  /* 0x00001004080d7981 */ /* 0x000ee2000c1e9900 */
[----:B------:R-:W-:-:S03]  /*04d0*/  FFMA R26, R25, R25, R26 ;  /* 0x00000019191a7223 */ /* 0x000fc6000000001a */
[----:B------:R-:W3:Y:S01]  /*04e0*/  LDG.E.CONSTANT R14, desc[UR4][R6.64+0x10] ;  /* 0x00001004060e7981 */ /* 0x000ee2000c1e9900 */
[----:B----4-:R-:W-:-:S03]  /*04f0*/  FADD R25, R15, -R16 ;  /* 0x800000100f197221 */ /* 0x010fc60000000000 */
[----:B------:R-:W4:Y:S04]  /*0500*/  LDG.E.CONSTANT R16, desc[UR4][R8.64+0x14] ;  /* 0x0000140408107981 */ /* 0x000f28000c1e9900 */
[----:B------:R-:W4:Y:S01]  /*0510*/  LDG.E.CONSTANT R15, desc[UR4][R6.64+0x14] ;  /* 0x00001404060f7981 */ /* 0x000f22000c1e9900 */
[----:B------:R-:W-:-:S03]  /*0520*/  FFMA R28, R25, R25, R26 ;  /* 0x00000019191c7223 */ /* 0x000fc6000000001a */
[----:B------:R-:W4:Y:S04]  /*0530*/  LDG.E.CONSTANT R25, desc[UR4][R6.64+0x18] ;  /* 0x0000180406197981 */ /* 0x000f28000c1e9900 */
[----:B------:R-:W4:Y:S01]  /*0540*/  LDG.E.CONSTANT R26, desc[UR4][R8.64+0x1c] ;  /* 0x00001c04081a7981 */ /* 0x000f22000c1e9900 */
[----:B-----5:R-:W-:-:S04]  /*0550*/  FADD R21, R22, -R21 ;  /* 0x8000001516157221 */ /* 0x020fc80000000000 */
[----:B------:R-:W-:Y:S01]  /*0560*/  FFMA R28, R21, R21, R28 ;  /* 0x00000015151c7223 */ /* 0x000fe2000000001c */
[----:B------:R-:W-:Y:S01]  /*0570*/  FADD R19, R20, -R19 ;  /* 0x8000001314137221 */ /* 0x000fe20000000000 */
[----:B------:R-:W-:-:S03]  /*0580*/  VIADD R12, R12, 0x10 ;  /* 0x000000100c0c7836 */ /* 0x000fc60000000000 */
[----:B------:R-:W-:Y:S02]  /*0590*/  FFMA R28, R19, R19, R28 ;  /* 0x00000013131c7223 */ /* 0x000fe4000000001c */
[----:B------:R-:W-:Y:S02]  /*05a0*/  ISETP.NE.AND P1, PT, R12, RZ, PT ;  /* 0x000000ff0c00720c */ /* 0x000fe40003f25270 */
[----:B------:R-:W-:Y:S01]  /*05b0*/  IADD3 R11, PT, PT, R11, 0x10, RZ ;  /* 0x000000100b0b7810 */ /* 0x000fe20007ffe0ff */
[----:B--2---:R-:W-:-:S04]  /*05c0*/  FADD R17, R18, -R17 ;  /* 0x8000001112117221 */ /* 0x004fc80000000000 */
[----:B------:R-:W-:Y:S01]  /*05d0*/  FFMA R28, R17, R17, R28 ;  /* 0x00000011111c7223 */ /* 0x000fe2000000001c */
[----:B---3--:R-:W-:-:S04]  /*05e0*/  FADD R13, R13, -R14 ;  /* 0x8000000e0d0d7221 */ /* 0x008fc80000000000 */
[----:B------:R-:W-:Y:S01]  /*05f0*/  FFMA R28, R13, R13, R28 ;  /* 0x0000000d0d1c7223 */ /* 0x000fe2000000001c */
[----:B----4-:R-:W-:-:S04]  /*0600*/  FADD R15, R16, -R15 ;  /* 0x8000000f100f7221 */ /* 0x010fc80000000000 */
[----:B------:R-:W-:Y:S01]  /*0610*/  FFMA R28, R15, R15, R28 ;  /* 0x0000000f0f1c7223 */ /* 0x000fe2000000001c */
[----:B------:R-:W-:Y:S01]  /*0620*/  FADD R25, R24, -R25 ;  /* 0x8000001918197221 */ /* 0x000fe20000000000 */
[----:B------:R-:W-:-:S03]  /*0630*/  FADD R27, R26, -R27 ;  /* 0x8000001b1a1b7221 */ /* 0x000fc60000000000 */
[----:B------:R-:W-:-:S04]  /*0640*/  FFMA R28, R25, R25, R28 ;  /* 0x00000019191c7223 */ /* 0x000fc8000000001c */
[----:B------:R-:W-:Y:S01]  /*0650*/  FFMA R13, R27, R27, R28 ;  /* 0x0000001b1b0d7223 */ /* 0x000fe2000000001c */
[----:B------:R-:W-:Y:S06]  /*0660*/  @P1 BRA `(.L_x_80) ;  /* 0xfffffff800e81947 */ /* 0x000fec000383ffff */
.L_x_79:
[----:B------:R-:W-:Y:S05]  /*0670*/  BSYNC.RECONVERGENT B0 ;  /* 0x0000000000007941 */ /* 0x000fea0003800200 */
.L_x_78:
[----:B------:R-:W-:Y:S04]  /*0680*/  BSSY.RECONVERGENT B0, `(.L_x_77) ;  /* 0x0000057000007945 */ /* 0x000fe80003800200 */
[----:B------:R-:W-:Y:S05]  /*0690*/  @!P0 BRA `(.L_x_81) ;  /* 0x0000000400548947 */ /* 0x000fea0003800000 */
[----:B------:R-:W-:Y:S01]  /*06a0*/  ISETP.GE.U32.AND P0, PT, R23, 0x8, PT ;  /* 0x000000081700780c */ /* 0x000fe20003f06070 */
[----:B------:R-:W-:Y:S01]  /*06b0*/  BSSY.RECONVERGENT B1, `(.L_x_82) ;  /* 0x0000029000017945 */ /* 0x000fe20003800200 */
[----:B------:R-:W-:-:S04]  /*06c0*/  LOP3.LUT R20, R0, 0x7, RZ, 0xc0, !PT ;  /* 0x0000000700147812 */ /* 0x000fc800078ec0ff */
[----:B------:R-:W-:-:S07]  /*06d0*/  ISETP.NE.AND P1, PT, R20, RZ, PT ;  /* 0x000000ff1400720c */ /* 0x000fce0003f25270 */
[----:B------:R-:W-:Y:S06]  /*06e0*/  @!P0 BRA `(.L_x_83) ;  /* 0x0000000000948947 */ /* 0x000fec0003800000 */
[----:B------:R-:W0:Y:S08]  /*06f0*/  LDC.64 R4, c[0x0][0x390] ;  /* 0x0000e400ff047b82 */ /* 0x000e300000000a00 */
[----:B------:R-:W1:Y:S01]  /*0700*/  LDC.64 R2, c[0x0][0x398] ;  /* 0x0000e600ff027b82 */ /* 0x000e620000000a00 */
[----:B0-----:R-:W-:-:S05]  /*0710*/  IMAD.WIDE R4, R11, 0x4, R4 ;  /* 0x000000040b047825 */ /* 0x001fca00078e0204 */
[----:B------:R-:W2:Y:S01]  /*0720*/  LDG.E.CONSTANT R18, desc[UR4][R4.64] ;  /* 0x0000000404127981 */ /* 0x000ea2000c1e9900 */
[----:B-1----:R-:W-:-:S03]  /*0730*/  IMAD.WIDE R2, R11, 0x4, R2 ;  /* 0x000000040b027825 */ /* 0x002fc600078e0202 */
[----:B------:R-:W3:Y:S04]  /*0740*/  LDG.E.CONSTANT R22, desc[UR4][R4.64+0x4] ;  /* 0x0000040404167981 */ /* 0x000ee8000c1e9900 */
[----:B------:R-:W2:Y:S04]  /*0750*/  LDG.E.CONSTANT R21, desc[UR4][R2.64] ;  /* 0x0000000402157981 */ /* 0x000ea8000c1e9900 */
        /* <DEDUP_REMOVED lines=12> */
[----:B------:R-:W5:Y:S01]  /*0820*/  LDG.E.CONSTANT R19, desc[UR4][R2.64+0x1c] ;  /* 0x00001c0402137981 */ /* 0x000f62000c1e9900 */
[----:B------:R-:W-:Y:S01]  /*0830*/  IADD3 R11, PT, PT, R11, 0x8, RZ ;  /* 0x000000080b0b7810 */ /* 0x000fe20007ffe0ff */
[----:B--2---:R-:W-:-:S04]  /*0840*/  FADD R18, R18, -R21 ;  /* 0x8000001512127221 */ /* 0x004fc80000000000 */
[----:B------:R-:W-:Y:S01]  /*0850*/  FFMA R13, R18, R18, R13 ;  /* 0x00000012120d7223 */ /* 0x000fe2000000000d */
[----:B---3--:R-:W-:-:S04]  /*0860*/  FADD R22, R22, -R23 ;  /* 0x8000001716167221 */ /* 0x008fc80000000000 */
[----:B------:R-:W-:Y:S01]  /*0870*/  FFMA R13, R22, R22, R13 ;  /* 0x00000016160d7223 */ /* 0x000fe2000000000d */
[----:B----4-:R-:W-:-:S04]  /*0880*/  FADD R24, R24, -R25 ;  /* 0x8000001918187221 */ /* 0x010fc80000000000 */
[----:B------:R-:W-:Y:S01]  /*0890*/  FFMA R13, R24, R24, R13 ;  /* 0x00000018180d7223 */ /* 0x000fe2000000000d */
[----:B-----5:R-:W-:-:S04]  /*08a0*/  FADD R14, R17, -R14 ;  /* 0x8000000e110e7221 */ /* 0x020fc80000000000 */
[----:B------:R-:W-:Y:S01]  /*08b0*/  FFMA R13, R14, R14, R13 ;  /* 0x0000000e0e0d7223 */ /* 0x000fe2000000000d */
[----:B------:R-:W-:-:S04]  /*08c0*/  FADD R12, R15, -R12 ;  /* 0x8000000c0f0c7221 */ /* 0x000fc80000000000 */
[----:B------:R-:W-:Y:S01]  /*08d0*/  FFMA R13, R12, R12, R13 ;  /* 0x0000000c0c0d7223 */ /* 0x000fe2000000000d */
[----:B------:R-:W-:-:S04]  /*08e0*/  FADD R8, R9, -R8 ;  /* 0x8000000809087221 */ /* 0x000fc80000000000 */
[----:B------:R-:W-:Y:S01]  /*08f0*/  FFMA R13, R8, R8, R13 ;  /* 0x00000008080d7223 */ /* 0x000fe2000000000d */
[----:B------:R-:W-:-:S04]  /*0900*/  FADD R6, R7, -R6 ;  /* 0x8000000607067221 */ /* 0x000fc80000000000 */
[----:B------:R-:W-:Y:S01]  /*0910*/  FFMA R13, R6, R6, R13 ;  /* 0x00000006060d7223 */ /* 0x000fe2000000000d */
[----:B------:R-:W-:-:S04]  /*0920*/  FADD R16, R16, -R19 ;  /* 0x8000001310107221 */ /* 0x000fc80000000000 */
[----:B------:R-:W-:-:S07]  /*0930*/  FFMA R13, R16, R16, R13 ;  /* 0x00000010100d7223 */ /* 0x000fce000000000d */
.L_x_83:
[----:B------:R-:W-:Y:S05]  /*0940*/  BSYNC.RECONVERGENT B1 ;  /* 0x0000000000017941 */ /* 0x000fea0003800200 */
.L_x_82:
        /* <DEDUP_REMOVED lines=26> */
[----:B------:R-:W-:-:S07]  /*0af0*/  FFMA R13, R17, R17, R6 ;  /* 0x00000011110d7223 */ /* 0x000fce0000000006 */
.L_x_85:
[----:B------:R-:W-:Y:S05]  /*0b00*/  BSYNC.RECONVERGENT B1 ;  /* 0x0000000000017941 */ /* 0x000fea0003800200 */
.L_x_84:
[----:B------:R-:W-:Y:S05]  /*0b10*/  @!P1 BRA `(.L_x_81) ;  /* 0x0000000000349947 */ /* 0x000fea0003800000 */
[----:B------:R-:W0:Y:S01]  /*0b20*/  LDC.64 R8, c[0x0][0x390] ;  /* 0x0000e400ff087b82 */ /* 0x000e220000000a00 */
[----:B------:R-:W-:-:S07]  /*0b30*/  IADD3 R0, PT, PT, -R0, RZ, RZ ;  /* 0x000000ff00007210 */ /* 0x000fce0007ffe1ff */
[----:B------:R-:W1:Y:S02]  /*0b40*/  LDC.64 R6, c[0x0][0x398] ;  /* 0x0000e600ff067b82 */ /* 0x000e640000000a00 */
.L_x_86:
[----:B-1----:R-:W-:-:S04]  /*0b50*/  IMAD.WIDE R2, R11, 0x4, R6 ;  /* 0x000000040b027825 */ /* 0x002fc800078e0206 */
[C---:B0-----:R-:W-:Y:S02]  /*0b60*/  IMAD.WIDE R4, R11.reuse, 0x4, R8 ;  /* 0x000000040b047825 */ /* 0x041fe400078e0208 */
[----:B------:R-:W2:Y:S04]  /*0b70*/  LDG.E.CONSTANT R3, desc[UR4][R2.64] ;  /* 0x0000000402037981 */ /* 0x000ea8000c1e9900 */
[----:B------:R-:W2:Y:S01]  /*0b80*/  LDG.E.CONSTANT R4, desc[UR4][R4.64] ;  /* 0x0000000404047981 */ /* 0x000ea2000c1e9900 */
[----:B------:R-:W-:Y:S01]  /*0b90*/  VIADD R0, R0, 0x1 ;  /* 0x0000000100007836 */ /* 0x000fe20000000000 */
[----:B------:R-:W-:-:S04]  /*0ba0*/  IADD3 R11, PT, PT, R11, 0x1, RZ ;  /* 0x000000010b0b7810 */ /* 0x000fc80007ffe0ff */
[----:B------:R-:W-:Y:S01]  /*0bb0*/  ISETP.NE.AND P0, PT, R0, RZ, PT ;  /* 0x000000ff0000720c */ /* 0x000fe20003f05270 */
[----:B--2---:R-:W-:-:S04]  /*0bc0*/  FADD R12, R4, -R3 ;  /* 0x80000003040c7221 */ /* 0x004fc80000000000 */
[----:B------:R-:W-:-:S08]  /*0bd0*/  FFMA R13, R12, R12, R13 ;  /* 0x0000000c0c0d7223 */ /* 0x000fd0000000000d */
[----:B------:R-:W-:Y:S05]  /*0be0*/  @P0 BRA `(.L_x_86) ;  /* 0xfffffffc00d80947 */ /* 0x000fea000383ffff */
.L_x_81:
[----:B------:R-:W-:Y:S05]  /*0bf0*/  BSYNC.RECONVERGENT B0 ;  /* 0x0000000000007941 */ /* 0x000fea0003800200 */
.L_x_77:
        /* <DEDUP_REMOVED lines=12> */
[----:B------:R-:W-:Y:S05]  /*0cc0*/  CALL.REL.NOINC `($__internal_3_$__cuda_sm3x_div_rn_noftz_f32_slowpath) ;  /* 0x0000000000187944 */ /* 0x000fea0003c00000 */
[----:B------:R-:W-:-:S07]  /*0cd0*/  MOV R5, R0 ;  /* 0x0000000000057202 */ /* 0x000fce0000000f00 */
.L_x_88:
[----:B------:R-:W-:Y:S05]  /*0ce0*/  BSYNC.RECONVERGENT B0 ;  /* 0x0000000000007941 */ /* 0x000fea0003800200 */
.L_x_87:
[----:B------:R-:W0:Y:S02]  /*0cf0*/  LDC.64 R2, c[0x0][0x388] ;  /* 0x0000e200ff027b82 */ /* 0x000e240000000a00 */
[----:B0-----:R-:W-:-:S05]  /*0d00*/  IMAD.WIDE R10, R10, 0x4, R2 ;  /* 0x000000040a0a7825 */ /* 0x001fca00078e0202 */
[----:B------:R-:W-:Y:S01]  /*0d10*/  STG.E desc[UR4][R10.64], R5 ;  /* 0x000000050a007986 */ /* 0x000fe2000c101904 */
[----:B------:R-:W-:Y:S05]  /*0d20*/  EXIT ;  /* 0x000000000000794d */ /* 0x000fea0003800000 */
        .weak           $__internal_3_$__cuda_sm3x_div_rn_noftz_f32_slowpath
        .type           $__internal_3_$__cuda_sm3x_div_rn_noftz_f32_slowpath,@function
        .size           $__internal_3_$__cuda_sm3x_div_rn_noftz_f32_slowpath,(.L_x_471 - $__internal_3_$__cuda_sm3x_div_rn_noftz_f32_slowpath)
$__internal_3_$__cuda_sm3x_div_rn_noftz_f32_slowpath:
        /* <DEDUP_REMOVED lines=33> */
[----:B------:R-:W-:-:S04]  /*0f40*/  @!P1 FFMA R4, R0, 1.84467440737095516160e+19, RZ ;  /* 0x5f80000000049823 */ /* 0x000fc800000000ff */
[----:B------:R-:W-:-:S07]  /*0f50*/  @!P1 VIADD R6, R6, 0x40 ;  /* 0x0000004006069836 */ /* 0x000fce0000000000 */
.L_x_90:
[----:B------:R-:W-:Y:S01]  /*0f60*/  LEA R7, R5, 0xc0800000, 0x17 ;  /* 0xc080000005077811 */ /* 0x000fe200078eb8ff */
[----:B------:R-:W-:Y:S03]  /*0f70*/  BSSY.RECONVERGENT B2, `(.L_x_95) ;  /* 0x0000036000027945 */ /* 0x000fe60003800200 */
[----:B------:R-:W-:Y:S02]  /*0f80*/  IADD3 R7, PT, PT, -R7, R4, RZ ;  /* 0x0000000407077210 */ /* 0x000fe40007ffe1ff */
[----:B------:R-:W-:Y:S02]  /*0f90*/  IADD3 R4, PT, PT, R11, -0x7f, RZ ;  /* 0xffffff810b047810 */ /* 0x000fe40007ffe0ff */
[----:B------:R-:W0:Y:S01]  /*0fa0*/  MUFU.RCP R8, R7 ;  /* 0x0000000700087308 */ /* 0x000e220000001000 */
[----:B------:R-:W-:Y:S01]  /*0fb0*/  FADD.FTZ R9, -R7, -RZ ;  /* 0x800000ff07097221 */ /* 0x000fe20000010100 */
[C---:B------:R-:W-:Y:S01]  /*0fc0*/  IADD3 R5, PT, PT, R4.reuse, 0x7f, -R5 ;  /* 0x0000007f04057810 */ /* 0x040fe20007ffe805 */
[----:B------:R-:W-:-:S03]  /*0fd0*/  IMAD R0, R4, -0x800000, R3 ;  /* 0xff80000004007824 */ /* 0x000fc600078e0203 */
[----:B------:R-:W-:Y:S01]  /*0fe0*/  IADD3 R5, PT, PT, R5, R6, RZ ;  /* 0x0000000605057210 */ /* 0x000fe20007ffe0ff */
        /* <DEDUP_REMOVED lines=9> */
[----:B------:R-:W-:-:S05]  /*1080*/  IADD3 R7, PT, PT, R3, R5, RZ ;  /* 0x0000000503077210 */ /* 0x000fca0007ffe0ff */
[----:B------:R-:W-:-:S05]  /*1090*/  VIADD R3, R7, 0xffffffff ;  /* 0xffffffff07037836 */ /* 0x000fca0000000000 */
        /* <DEDUP_REMOVED lines=10> */
[C---:B------:R-:W-:Y:S01]  /*1140*/  IADD3 R6, PT, PT, R7.reuse, 0x20, RZ ;  /* 0x0000002007067810 */ /* 0x040fe20007ffe0ff */
[CCC-:B------:R-:W-:Y:S01]  /*1150*/  FFMA.RM R4, R12.reuse, R8.reuse, R11.reuse ;  /* 0x000000080c047223 */ /* 0x1c0fe2000000400b */
[----:B------:R-:W-:Y:S02]  /*1160*/  ISETP.NE.AND P2, PT, R7, RZ, PT ;  /* 0x000000ff0700720c */ /* 0x000fe40003f45270 */
[----:B------:R-:W-:Y:S01]  /*1170*/  LOP3.LUT R5, R3, 0x7fffff, RZ, 0xc0, !PT ;  /* 0x007fffff03057812 */ /* 0x000fe200078ec0ff */
[----:B------:R-:W-:Y:S01]  /*1180*/  FFMA.RP R3, R12, R8, R11 ;  /* 0x000000080c037223 */ /* 0x000fe2000000800b */
[----:B------:R-:W-:Y:S02]  /*1190*/  ISETP.NE.AND P1, PT, R7, RZ, PT ;  /* 0x000000ff0700720c */ /* 0x000fe40003f25270 */
[----:B------:R-:W-:Y:S02]  /*11a0*/  LOP3.LUT R5, R5, 0x800000, RZ, 0xfc, !PT ;  /* 0x0080000005057812 */ /* 0x000fe400078efcff */
[----:B------:R-:W-:-:S02]  /*11b0*/  IADD3 R7, PT, PT, -R7, RZ, RZ ;  /* 0x000000ff07077210 */ /* 0x000fc40007ffe1ff */
[----:B------:R-:W-:Y:S02]  /*11c0*/  SHF.L.U32 R6, R5, R6, RZ ;  /* 0x0000000605067219 */ /* 0x000fe400000006ff */
[----:B------:R-:W-:Y:S02]  /*11d0*/  FSETP.NEU.FTZ.AND P0, PT, R3, R4, PT ;  /* 0x000000040300720b */ /* 0x000fe40003f1d000 */
        /* <DEDUP_REMOVED lines=11> */
.L_x_97:
[----:B------:R-:W-:-:S04]  /*1290*/  LOP3.LUT R0, R0, 0x80000000, RZ, 0xc0, !PT ;  /* 0x8000000000007812 */ /* 0x000fc800078ec0ff */
[----:B------:R-:W-:Y:S01]  /*12a0*/  LOP3.LUT R0, R0, 0x7f800000, RZ, 0xfc, !PT ;  /* 0x7f80000000007812 */ /* 0x000fe200078efcff */
[----:B------:R-:W-:Y:S06]  /*12b0*/  BRA `(.L_x_98) ;  /* 0x0000000000047947 */ /* 0x000fec0003800000 */
.L_x_96:
[----:B------:R-:W-:-:S07]  /*12c0*/  LEA R0, R5, R0, 0x17 ;  /* 0x0000000005007211 */ /* 0x000fce00078eb8ff */
.L_x_98:
[----:B------:R-:W-:Y:S05]  /*12d0*/  BSYNC.RECONVERGENT B2 ;  /* 0x0000000000027941 */ /* 0x000fea0003800200 */
.L_x_95:
[----:B------:R-:W-:Y:S05]  /*12e0*/  BRA `(.L_x_99) ;  /* 0x0000000000207947 */ /* 0x000fea0003800000 */
.L_x_94:
[----:B------:R-:W-:-:S04]  /*12f0*/  LOP3.LUT R0, R4, 0x80000000, R3, 0x48, !PT ;  /* 0x8000000004007812 */ /* 0x000fc800078e4803 */
[----:B------:R-:W-:Y:S01]  /*1300*/  LOP3.LUT R0, R0, 0x7f800000, RZ, 0xfc, !PT ;  /* 0x7f80000000007812 */ /* 0x000fe200078efcff */
[----:B------:R-:W-:Y:S06]  /*1310*/  BRA `(.L_x_99) ;  /* 0x0000000000147947 */ /* 0x000fec0003800000 */
.L_x_93:
[----:B------:R-:W-:Y:S01]  /*1320*/  LOP3.LUT R0, R4, 0x80000000, R3, 0x48, !PT ;  /* 0x8000000004007812 */ /* 0x000fe200078e4803 */
[----:B------:R-:W-:Y:S06]  /*1330*/  BRA `(.L_x_99) ;  /* 0x00000000000c7947 */ /* 0x000fec0003800000 */
.L_x_92:
[----:B------:R-:W0:Y:S01]  /*1340*/  MUFU.RSQ R0, -QNAN ;  /* 0xffc0000000007908 */ /* 0x000e220000001400 */
[----:B------:R-:W-:Y:S05]  /*1350*/  BRA `(.L_x_99) ;  /* 0x0000000000047947 */ /* 0x000fea0003800000 */
.L_x_91:
[----:B------:R-:W-:-:S07]  /*1360*/  FADD.FTZ R0, R3, R0 ;  /* 0x0000000003007221 */ /* 0x000fce0000010000 */
.L_x_99:
[----:B------:R-:W-:Y:S05]  /*1370*/  BSYNC.RECONVERGENT B1 ;  /* 0x0000000000017941 */ /* 0x000fea0003800200 */
.L_x_89:
[----:B------:R-:W-:-:S04]  /*1380*/  HFMA2 R3, -RZ, RZ, 0, 0 ;  /* 0x00000000ff037431 */ /* 0x000fc800000001ff */
[----:B0-----:R-:W-:Y:S05]  /*1390*/  RET.REL.NODEC R2 `(MseLoss) ;  /* 0xffffffec02187950 */ /* 0x001fea0003c3ffff */
.L_x_100:
        /* <DEDUP_REMOVED lines=14> */
.L_x_471:


//--------------------- .text.HuberGradient       --------------------------
	.section	.text.HuberGradient,"ax",@progbits
	.align	128
        .global         HuberGradient
        .type           HuberGradient,@function
        .size           HuberGradient,(.L_x_472 - HuberGradient)
        .other          HuberGradient,@"STO_CUDA_ENTRY STV_DEFAULT"
HuberGradient:
.text.HuberGradient:
        /* <DEDUP_REMOVED lines=15> */
[----:B------:R-:W1:Y:S01]  /*00f0*/  LDCU UR4, c[0x0][0x388] ;  /* 0x00007100ff0477ac */ /* 0x000e620008000800 */
[----:B------:R-:W-:Y:S01]  /*0100*/  I2FP.F32.U32 R3, R3 ;  /* 0x0000000300037245 */ /* 0x000fe20000201000 */
[----:B------:R-:W-:Y:S02]  /*0110*/  IMAD.MOV.U32 R13, RZ, RZ, R22 ;  /* 0x000000ffff0d7224 */ /* 0x000fe400078e0016 */
[----:B------:R-:W-:-:S05]  /*0120*/  VIADDMNMX R21, R22, 0x1, R2, !PT ;  /* 0x0000000116157846 */ /* 0x000fca0007800102 */
[----:B------:R-:W-:-:S05]  /*0130*/  IMAD.IADD R0, R21, 0x1, -R22 ;  /* 0x0000000115007824 */ /* 0x000fca00078e0a16 */
[----:B------:R-:W-:-:S13]  /*0140*/  LOP3.LUT P0, R0, R0, 0x3, RZ, 0xc0, !PT ;  /* 0x0000000300007812 */ /* 0x000fda000780c0ff */
[----:B01----:R-:W-:Y:S05]  /*0150*/  @!P0 BRA `(.L_x_102) ;  /* 0x00000000007c8947 */ /* 0x003fea0003800000 */
[----:B------:R-:W0:Y:S01]  /*0160*/  LDC.64 R10, c[0x0][0x3a0] ;  /* 0x0000e800ff0a7b82 */ /* 0x000e220000000a00 */
[----:B------:R-:W-:Y:S01]  /*0170*/  IADD3 R20, PT, PT, -R0, RZ, RZ ;  /* 0x000000ff00147210 */ /* 0x000fe20007ffe1ff */
[----:B------:R-:W-:-:S06]  /*0180*/  IMAD.MOV.U32 R13, RZ, RZ, R22 ;  /* 0x000000ffff0d7224 */ /* 0x000fcc00078e0016 */
[----:B------:R-:W1:Y:S08]  /*0190*/  LDC.64 R8, c[0x0][0x390] ;  /* 0x0000e400ff087b82 */ /* 0x000e700000000a00 */
[----:B------:R-:W2:Y:S02]  /*01a0*/  LDC.64 R6, c[0x0][0x398] ;  /* 0x0000e600ff067b82 */ /* 0x000ea40000000a00 */
.L_x_105:
[----:B0-----:R-:W-:-:S04]  /*01b0*/  IMAD.WIDE R14, R13, 0x4, R10 ;  /* 0x000000040d0e7825 */ /* 0x001fc800078e020a */
[----:B--23--:R-:W-:Y:S02]  /*01c0*/  IMAD.WIDE R4, R13, 0x4, R6 ;  /* 0x000000040d047825 */ /* 0x00cfe400078e0206 */
[----:B------:R-:W2:Y:S04]  /*01d0*/  LDG.E.CONSTANT R14, desc[UR10][R14.64] ;  /* 0x0000000a0e0e7981 */ /* 0x000ea8000c1e9900 */
[----:B------:R-:W2:Y:S01]  /*01e0*/  LDG.E.CONSTANT R5, desc[UR10][R4.64] ;  /* 0x0000000a04057981 */ /* 0x000ea2000c1e9900 */
[----:B------:R-:W0:Y:S01]  /*01f0*/  MUFU.RCP R12, R3 ;  /* 0x00000003000c7308 */ /* 0x000e220000001000 */
[----:B------:R-:W-:Y:S01]  /*0200*/  VIADD R20, R20, 0x1 ;  /* 0x0000000114147836 */ /* 0x000fe20000000000 */
[----:B------:R-:W-:Y:S04]  /*0210*/  BSSY.RECONVERGENT B1, `(.L_x_103) ;  /* 0x0000010000017945 */ /* 0x000fe80003800200 */
[----:B------:R-:W-:Y:S01]  /*0220*/  ISETP.NE.AND P2, PT, R20, RZ, PT ;  /* 0x000000ff1400720c */ /* 0x000fe20003f45270 */
[----:B0-----:R-:W-:-:S04]  /*0230*/  FFMA R17, -R3, R12, 1 ;  /* 0x3f80000003117423 */ /* 0x001fc8000000010c */
[----:B------:R-:W-:Y:S01]  /*0240*/  FFMA R17, R12, R17, R12 ;  /* 0x000000110c117223 */ /* 0x000fe2000000000c */
[----:B--2---:R-:W-:-:S05]  /*0250*/  FADD R0, R14, -R5 ;  /* 0x800000050e007221 */ /* 0x004fca0000000000 */
[----:B------:R-:W-:-:S04]  /*0260*/  FMNMX R0, R0, UR4, PT ;  /* 0x0000000400007c09 */ /* 0x000fc8000b800000 */
[----:B------:R-:W-:-:S04]  /*0270*/  FMNMX R0, R0, -UR4, !PT ;  /* 0x8000000400007c09 */ /* 0x000fc8000f800000 */
[----:B------:R-:W0:Y:S01]  /*0280*/  FCHK P0, R0, R3 ;  /* 0x0000000300007302 */ /* 0x000e220000000000 */
[----:B------:R-:W-:-:S04]  /*0290*/  FFMA R12, R0, R17, RZ ;  /* 0x00000011000c7223 */ /* 0x000fc800000000ff */
[----:B------:R-:W-:-:S04]  /*02a0*/  FFMA R4, -R3, R12, R0 ;  /* 0x0000000c03047223 */ /* 0x000fc80000000100 */
[----:B------:R-:W-:Y:S01]  /*02b0*/  FFMA R17, R17, R4, R12 ;  /* 0x0000000411117223 */ /* 0x000fe2000000000c */
[----:B-1----:R-:W-:Y:S01]  /*02c0*/  IMAD.WIDE R4, R13, 0x4, R8 ;  /* 0x000000040d047825 */ /* 0x002fe200078e0208 */
[----:B0-----:R-:W-:Y:S06]  /*02d0*/  @!P0 BRA `(.L_x_104) ;  /* 0x00000000000c8947 */ /* 0x001fec0003800000 */
[----:B------:R-:W-:-:S07]  /*02e0*/  MOV R12, 0x300 ;  /* 0x00000300000c7802 */ /* 0x000fce0000000f00 */
[----:B------:R-:W-:Y:S05]  /*02f0*/  CALL.REL.NOINC `($__internal_4_$__cuda_sm3x_div_rn_noftz_f32_slowpath) ;  /* 0x0000000400bc7944 */ /* 0x000fea0003c00000 */
[----:B------:R-:W-:-:S07]  /*0300*/  MOV R17, R0 ;  /* 0x0000000000117202 */ /* 0x000fce0000000f00 */
.L_x_104:
[----:B------:R-:W-:Y:S05]  /*0310*/  BSYNC.RECONVERGENT B1 ;  /* 0x0000000000017941 */ /* 0x000fea0003800200 */
.L_x_103:
[----:B------:R3:W-:Y:S01]  /*0320*/  STG.E desc[UR10][R4.64], R17 ;  /* 0x0000001104007986 */ /* 0x0007e2000c10190a */
[----:B------:R-:W-:Y:S01]  /*0330*/  VIADD R13, R13, 0x1 ;  /* 0x000000010d0d7836 */ /* 0x000fe20000000000 */
[----:B------:R-:W-:Y:S06]  /*0340*/  @P2 BRA `(.L_x_105) ;  /* 0xfffffffc00982947 */ /* 0x000fec000383ffff */
.L_x_102:
[----:B------:R-:W-:Y:S05]  /*0350*/  BSYNC.RECONVERGENT B0 ;  /* 0x0000000000007941 */ /* 0x000fea0003800200 */
.L_x_101:
[----:B------:R-:W-:-:S05]  /*0360*/  IMAD.IADD R21, R22, 0x1, -R21 ;  /* 0x0000000116157824 */ /* 0x000fca00078e0a15 */
[----:B------:R-:W-:-:S13]  /*0370*/  ISETP.GT.U32.AND P0, PT, R21, -0x4, PT ;  /* 0xfffffffc1500780c */ /* 0x000fda0003f04070 */
[----:B------:R-:W-:Y:S05]  /*0380*/  @P0 EXIT ;  /* 0x000000000000094d */ /* 0x000fea0003800000 */
[----:B------:R-:W0:Y:S01]  /*0390*/  LDCU.128 UR4, c[0x0][0x390] ;  /* 0x00007200ff0477ac */ /* 0x000e220008000c00 */
[----:B------:R-:W1:Y:S01]  /*03a0*/  LDCU.64 UR8, c[0x0][0x3a0] ;  /* 0x00007400ff0877ac */ /* 0x000e620008000a00 */
[----:B------:R-:W2:Y:S01]  /*03b0*/  LDCU UR12, c[0x0][0x388] ;  /* 0x00007100ff0c77ac */ /* 0x000ea20008000800 */
[----:B0-----:R-:W-:Y:S02]  /*03c0*/  UIADD3 UR6, UP1, UPT, UR6, 0x8, URZ ;  /* 0x0000000806067890 */ /* 0x001fe4000ff3e0ff */
[----:B------:R-:W-:Y:S02]  /*03d0*/  UIADD3 UR4, UP2, UPT, UR4, 0x8, URZ ;  /* 0x0000000804047890 */ /* 0x000fe4000ff5e0ff */
[----:B-1----:R-:W-:Y:S02]  /*03e0*/  UIADD3 UR8, UP0, UPT, UR8, 0x8, URZ ;  /* 0x0000000808087890 */ /* 0x002fe4000ff1e0ff */
[----:B------:R-:W-:Y:S02]  /*03f0*/  UIADD3.X UR7, UPT, UPT, URZ, UR7, URZ, UP1, !UPT ;  /* 0x00000007ff077290 */ /* 0x000fe40008ffe4ff */
[----:B------:R-:W-:-:S02]  /*0400*/  UIADD3.X UR5, UPT, UPT, URZ, UR5, URZ, UP2, !UPT ;  /* 0x00000005ff057290 */ /* 0x000fc400097fe4ff */
[----:B--2---:R-:W-:-:S12]  /*0410*/  UIADD3.X UR9, UPT, UPT, URZ, UR9, URZ, UP0, !UPT ;  /* 0x00000009ff097290 */ /* 0x004fd800087fe4ff */
.L_x_114:
[----:B------:R-:W-:Y:S01]  /*0420*/  MOV R8, UR8 ;  /* 0x0000000800087c02 */ /* 0x000fe20008000f00 */
[----:B0-----:R-:W-:Y:S01]  /*0430*/  IMAD.U32 R9, RZ, RZ, UR9 ;  /* 0x00000009ff097e24 */ /* 0x001fe2000f8e00ff */
[----:B------:R-:W-:Y:S01]  /*0440*/  MOV R7, UR7 ;  /* 0x0000000700077c02 */ /* 0x000fe20008000f00 */
[----:B------:R-:W-:Y:S02]  /*0450*/  IMAD.U32 R6, RZ, RZ, UR6 ;  /* 0x00000006ff067e24 */ /* 0x000fe4000f8e00ff */
[----:B------:R-:W-:-:S04]  /*0460*/  IMAD.WIDE R8, R13, 0x4, R8 ;  /* 0x000000040d087825 */ /* 0x000fc800078e0208 */
[----:B------:R-:W-:Y:S01]  /*0470*/  IMAD.WIDE R6, R13, 0x4, R6 ;  /* 0x000000040d067825 */ /* 0x000fe200078e0206 */
[----:B------:R-:W2:Y:S04]  /*0480*/  LDG.E.CONSTANT R0, desc[UR10][R8.64+-0x8] ;  /* 0xfffff80a08007981 */ /* 0x000ea8000c1e9900 */
[----:B---3--:R-:W2:Y:S01]  /*0490*/  LDG.E.CONSTANT R5, desc[UR10][R6.64+-0x8] ;  /* 0xfffff80a06057981 */ /* 0x008ea2000c1e9900 */
[----:B------:R-:W0:Y:S01]  /*04a0*/  MUFU.RCP R10, R3 ;  /* 0x00000003000a7308 */ /* 0x000e220000001000 */
[----:B------:R-:W-:Y:S01]  /*04b0*/  IMAD.U32 R4, RZ, RZ, UR4 ;  /* 0x00000004ff047e24 */ /* 0x000fe2000f8e00ff */
[----:B------:R-:W-:Y:S01]  /*04c0*/  BSSY.RECONVERGENT B0, `(.L_x_106) ;  /* 0x0000013000007945 */ /* 0x000fe20003800200 */
[----:B0-----:R-:W-:Y:S01]  /*04d0*/  FFMA R11, -R3, R10, 1 ;  /* 0x3f800000030b7423 */ /* 0x001fe2000000010a */
[----:B--2---:R-:W-:Y:S01]  /*04e0*/  FADD R0, R0, -R5 ;  /* 0x8000000500007221 */ /* 0x004fe20000000000 */
[----:B------:R-:W-:-:S04]  /*04f0*/  IMAD.U32 R5, RZ, RZ, UR5 ;  /* 0x00000005ff057e24 */ /* 0x000fc8000f8e00ff */
[----:B------:R-:W-:Y:S01]  /*0500*/  FMNMX R0, R0, UR12, PT ;  /* 0x0000000c00007c09 */ /* 0x000fe2000b800000 */
[C---:B------:R-:W-:Y:S01]  /*0510*/  IMAD.WIDE R4, R13.reuse, 0x4, R4 ;  /* 0x000000040d047825 */ /* 0x040fe200078e0204 */
[----:B------:R-:W-:Y:S02]  /*0520*/  IADD3 R13, PT, PT, R13, 0x4, RZ ;  /* 0x000000040d0d7810 */ /* 0x000fe40007ffe0ff */
[----:B------:R-:W-:Y:S01]  /*0530*/  FMNMX R12, R0, -UR12, !PT ;  /* 0x8000000c000c7c09 */ /* 0x000fe2000f800000 */
[----:B------:R-:W-:Y:S01]  /*0540*/  FFMA R0, R10, R11, R10 ;  /* 0x0000000b0a007223 */ /* 0x000fe2000000000a */
[----:B------:R-:W-:Y:S02]  /*0550*/  ISETP.GE.AND P2, PT, R13, R2, PT ;  /* 0x000000020d00720c */ /* 0x000fe40003f46270 */
[----:B------:R-:W0:Y:S01]  /*0560*/  FCHK P0, R12, R3 ;  /* 0x000000030c007302 */ /* 0x000e220000000000 */
[----:B------:R-:W-:-:S04]  /*0570*/  FFMA R10, R0, R12, RZ ;  /* 0x0000000c000a7223 */ /* 0x000fc800000000ff */
[----:B------:R-:W-:-:S04]  /*0580*/  FFMA R11, -R3, R10, R12 ;  /* 0x0000000a030b7223 */ /* 0x000fc8000000010c */
[----:B------:R-:W-:Y:S01]  /*0590*/  FFMA R11, R0, R11, R10 ;  /* 0x0000000b000b7223 */ /* 0x000fe2000000000a */
[----:B0-----:R-:W-:Y:S06]  /*05a0*/  @!P0 BRA `(.L_x_107) ;  /* 0x0000000000108947 */ /* 0x001fec0003800000 */
[----:B------:R-:W-:Y:S01]  /*05b0*/  IMAD.MOV.U32 R0, RZ, RZ, R12 ;  /* 0x000000ffff007224 */ /* 0x000fe200078e000c */
[----:B------:R-:W-:-:S07]  /*05c0*/  MOV R12, 0x5e0 ;  /* 0x000005e0000c7802 */ /* 0x000fce0000000f00 */
[----:B------:R-:W-:Y:S05]  /*05d0*/  CALL.REL.NOINC `($__internal_4_$__cuda_sm3x_div_rn_noftz_f32_slowpath) ;  /* 0x0000000400047944 */ /* 0x000fea0003c00000 */
[----:B------:R-:W-:-:S07]  /*05e0*/  IMAD.MOV.U32 R11, RZ, RZ, R0 ;  /* 0x000000ffff0b7224 */ /* 0x000fce00078e0000 */
.L_x_107:
[----:B------:R-:W-:Y:S05]  /*05f0*/  BSYNC.RECONVERGENT B0 ;  /* 0x0000000000007941 */ /* 0x000fea0003800200 */
.L_x_106:
[----:B------:R-:W2:Y:S04]  /*0600*/  LDG.E.CONSTANT R0, desc[UR10][R8.64+-0x4] ;  /* 0xfffffc0a08007981 */ /* 0x000ea8000c1e9900 */
[----:B------:R-:W2:Y:S01]  /*0610*/  LDG.E.CONSTANT R15, desc[UR10][R6.64+-0x4] ;  /* 0xfffffc0a060f7981 */ /* 0x000ea2000c1e9900 */
[----:B------:R-:W0:Y:S01]  /*0620*/  MUFU.RCP R10, R3 ;  /* 0x00000003000a7308 */ /* 0x000e220000001000 */
[----:B------:R-:W-:Y:S02]  /*0630*/  BSSY.RECONVERGENT B0, `(.L_x_108) ;  /* 0x0000010000007945 */ /* 0x000fe40003800200 */
[----:B------:R1:W-:Y:S01]  /*0640*/  STG.E desc[UR10][R4.64+-0x8], R11 ;  /* 0xfffff80b04007986 */ /* 0x0003e2000c10190a */
[----:B--2---:R-:W-:Y:S01]  /*0650*/  FADD R0, R0, -R15 ;  /* 0x8000000f00007221 */ /* 0x004fe20000000000 */
[----:B0-----:R-:W-:-:S04]  /*0660*/  FFMA R15, -R3, R10, 1 ;  /* 0x3f800000030f7423 */ /* 0x001fc8000000010a */
[----:B------:R-:W-:-:S04]  /*0670*/  FMNMX R0, R0, UR12, PT ;  /* 0x0000000c00007c09 */ /* 0x000fc8000b800000 */
[----:B------:R-:W-:Y:S01]  /*0680*/  FMNMX R12, R0, -UR12, !PT ;  /* 0x8000000c000c7c09 */ /* 0x000fe2000f800000 */
        /* <DEDUP_REMOVED lines=8> */
[----:B------:R-:W-:Y:S05]  /*0710*/  CALL.REL.NOINC `($__internal_4_$__cuda_sm3x_div_rn_noftz_f32_slowpath) ;  /* 0x0000000000b47944 */ /* 0x000fea0003c00000 */
[----:B------:R-:W-:-:S07]  /*0720*/  IMAD.MOV.U32 R15, RZ, RZ, R0 ;  /* 0x000000ffff0f7224 */ /* 0x000fce00078e0000 */
.L_x_109:
[----:B------:R-:W-:Y:S05]  /*0730*/  BSYNC.RECONVERGENT B0 ;  /* 0x0000000000007941 */ /* 0x000fea0003800200 */
.L_x_108:
        /* <DEDUP_REMOVED lines=15> */
[----:B------:R-:W-:Y:S01]  /*0830*/  IMAD.MOV.U32 R0, RZ, RZ, R12 ;  /* 0x000000ffff007224 */ /* 0x000fe200078e000c */
[----:B------:R-:W-:-:S07]  /*0840*/  MOV R12, 0x860 ;  /* 0x00000860000c7802 */ /* 0x000fce0000000f00 */
[----:B------:R-:W-:Y:S05]  /*0850*/  CALL.REL.NOINC `($__internal_4_$__cuda_sm3x_div_rn_noftz_f32_slowpath) ;  /* 0x0000000000647944 */ /* 0x000fea0003c00000 */
[----:B------:R-:W-:-:S07]  /*0860*/  MOV R11, R0 ;  /* 0x00000000000b7202 */ /* 0x000fce0000000f00 */
.L_x_111:
[----:B------:R-:W-:Y:S05]  /*0870*/  BSYNC.RECONVERGENT B0 ;  /* 0x0000000000007941 */ /* 0x000fea0003800200 */
.L_x_110:
[----:B------:R-:W2:Y:S04]  /*0880*/  LDG.E.CONSTANT R8, desc[UR10][R8.64+0x4] ;  /* 0x0000040a08087981 */ /* 0x000ea8000c1e9900 */
[----:B------:R-:W2:Y:S01]  /*0890*/  LDG.E.CONSTANT R7, desc[UR10][R6.64+0x4] ;  /* 0x0000040a06077981 */ /* 0x000ea2000c1e9900 */
[----:B------:R-:W0:Y:S01]  /*08a0*/  MUFU.RCP R10, R3 ;  /* 0x00000003000a7308 */ /* 0x000e220000001000 */
[----:B------:R-:W-:Y:S02]  /*08b0*/  BSSY.RECONVERGENT B0, `(.L_x_112) ;  /* 0x0000010000007945 */ /* 0x000fe40003800200 */
[----:B------:R1:W-:Y:S01]  /*08c0*/  STG.E desc[UR10][R4.64], R11 ;  /* 0x0000000b04007986 */ /* 0x0003e2000c10190a */
[----:B0-----:R-:W-:Y:S01]  /*08d0*/  FFMA R15, -R3, R10, 1 ;  /* 0x3f800000030f7423 */ /* 0x001fe2000000010a */
[----:B--2---:R-:W-:-:S05]  /*08e0*/  FADD R0, R8, -R7 ;  /* 0x8000000708007221 */ /* 0x004fca0000000000 */
        /* <DEDUP_REMOVED lines=11> */
[----:B------:R-:W-:-:S07]  /*09a0*/  IMAD.MOV.U32 R9, RZ, RZ, R0 ;  /* 0x000000ffff097224 */ /* 0x000fce00078e0000 */
.L_x_113:
[----:B------:R-:W-:Y:S05]  /*09b0*/  BSYNC.RECONVERGENT B0 ;  /* 0x0000000000007941 */ /* 0x000fea0003800200 */
.L_x_112:
[----:B------:R0:W-:Y:S01]  /*09c0*/  STG.E desc[UR10][R4.64+0x4], R9 ;  /* 0x0000040904007986 */ /* 0x0001e2000c10190a */
[----:B------:R-:W-:Y:S05]  /*09d0*/  @!P2 BRA `(.L_x_114) ;  /* 0xfffffff80090a947 */ /* 0x000fea000383ffff */
[----:B------:R-:W-:Y:S05]  /*09e0*/  EXIT ;  /* 0x000000000000794d */ /* 0x000fea0003800000 */
        .weak           $__internal_4_$__cuda_sm3x_div_rn_noftz_f32_slowpath
        .type           $__internal_4_$__cuda_sm3x_div_rn_noftz_f32_slowpath,@function
        .size           $__internal_4_$__cuda_sm3x_div_rn_noftz_f32_slowpath,(.L_x_472 - $__internal_4_$__cuda_sm3x_div_rn_noftz_f32_slowpath)
$__internal_4_$__cuda_sm3x_div_rn_noftz_f32_slowpath:
[--C-:B------:R-:W-:Y:S01]  /*09f0*/  SHF.R.U32.HI R14, RZ, 0x17, R3.reuse ;  /* 0x00000017ff0e7819 */ /* 0x100fe20000011603 */
[----:B------:R-:W-:Y:S01]  /*0a00*/  BSSY.RECONVERGENT B2, `(.L_x_115) ;  /* 0x0000064000027945 */ /* 0x000fe20003800200 */
[----:B------:R-:W-:Y:S01]  /*0a10*/  SHF.R.U32.HI R19, RZ, 0x17, R0 ;  /* 0x00000017ff137819 */ /* 0x000fe20000011600 */
[----:B------:R-:W-:Y:S01]  /*0a20*/  IMAD.MOV.U32 R17, RZ, RZ, R3 ;  /* 0x000000ffff117224 */ /* 0x000fe200078e0003 */
        /* <DEDUP_REMOVED lines=24> */
[----:B------:R-:W-:Y:S01]  /*0bb0*/  VIADD R15, R19, 0xffffffff ;  /* 0xffffffff130f7836 */ /* 0x000fe20000000000 */
[----:B------:R-:W-:-:S04]  /*0bc0*/  ISETP.GE.AND P1, PT, R16, RZ, PT ;  /* 0x000000ff1000720c */ /* 0x000fc80003f26270 */
[----:B------:R-:W-:-:S09]  /*0bd0*/  ISETP.GE.AND P0, PT, R15, RZ, PT ;  /* 0x000000ff0f00720c */ /* 0x000fd20003f06270 */
[----:B------:R-:W-:-:S04]  /*0be0*/  @!P1 FFMA R17, R3, 1.84467440737095516160e+19, RZ ;  /* 0x5f80000003119823 */ /* 0x000fc800000000ff */
[----:B------:R-:W-:Y:S01]  /*0bf0*/  @P0 IMAD.MOV.U32 R15, RZ, RZ, RZ ;  /* 0x000000ffff0f0224 */ /* 0x000fe200078e00ff */
[----:B------:R-:W-:Y:S01]  /*0c00*/  @!P0 MOV R15, 0xffffffc0 ;  /* 0xffffffc0000f8802 */ /* 0x000fe20000000f00 */
[----:B------:R-:W-:-:S04]  /*0c10*/  @!P0 FFMA R0, R0, 1.84467440737095516160e+19, RZ ;  /* 0x5f80000000008823 */ /* 0x000fc800000000ff */
[----:B------:R-:W-:-:S07]  /*0c20*/  @!P1 VIADD R15, R15, 0x40 ;  /* 0x000000400f0f9836 */ /* 0x000fce0000000000 */
.L_x_116:
[----:B------:R-:W-:Y:S01]  /*0c30*/  LEA R16, R14, 0xc0800000, 0x17 ;  /* 0xc08000000e107811 */ /* 0x000fe200078eb8ff */
[----:B------:R-:W-:Y:S01]  /*0c40*/  BSSY.RECONVERGENT B3, `(.L_x_121) ;  /* 0x0000036000037945 */ /* 0x000fe20003800200 */
[----:B------:R-:W-:-:S03]  /*0c50*/  IADD3 R19, PT, PT, R19, -0x7f, RZ ;  /* 0xffffff8113137810 */ /* 0x000fc60007ffe0ff */
[----:B------:R-:W-:Y:S02]  /*0c60*/  IMAD.IADD R24, R17, 0x1, -R16 ;  /* 0x0000000111187824 */ /* 0x000fe400078e0a10 */
[C---:B------:R-:W-:Y:S02]  /*0c70*/  IMAD R0, R19.reuse, -0x800000, R0 ;  /* 0xff80000013007824 */ /* 0x040fe400078e0200 */
[----:B------:R0:W1:Y:S01]  /*0c80*/  MUFU.RCP R16, R24 ;  /* 0x0000001800107308 */ /* 0x0000620000001000 */
[----:B------:R-:W-:Y:S01]  /*0c90*/  FADD.FTZ R23, -R24, -RZ ;  /* 0x800000ff18177221 */ /* 0x000fe20000010100 */
[----:B0-----:R-:W-:-:S05]  /*0ca0*/  IADD3 R24, PT, PT, R19, 0x7f, -R14 ;  /* 0x0000007f13187810 */ /* 0x001fca0007ffe80e */
[----:B------:R-:W-:Y:S02]  /*0cb0*/  IMAD.IADD R15, R24, 0x1, R15 ;  /* 0x00000001180f7824 */ /* 0x000fe400078e020f */
        /* <DEDUP_REMOVED lines=26> */
[----:B------:R-:W-:Y:S01]  /*0e60*/  ISETP.NE.AND P1, PT, R14, RZ, PT ;  /* 0x000000ff0e00720c */ /* 0x000fe20003f25270 */
        /* <DEDUP_REMOVED lines=15> */
.L_x_123:
[----:B------:R-:W-:-:S04]  /*0f60*/  LOP3.LUT R0, R0, 0x80000000, RZ, 0xc0, !PT ;  /* 0x8000000000007812 */ /* 0x000fc800078ec0ff */
[----:B------:R-:W-:Y:S01]  /*0f70*/  LOP3.LUT R0, R0, 0x7f800000, RZ, 0xfc, !PT ;  /* 0x7f80000000007812 */ /* 0x000fe200078efcff */
[----:B------:R-:W-:Y:S06]  /*0f80*/  BRA `(.L_x_124) ;  /* 0x0000000000047947 */ /* 0x000fec0003800000 */
.L_x_122:
[----:B------:R-:W-:-:S07]  /*0f90*/  IMAD R0, R15, 0x800000, R0 ;  /* 0x008000000f007824 */ /* 0x000fce00078e0200 */
.L_x_124:
[----:B------:R-:W-:Y:S05]  /*0fa0*/  BSYNC.RECONVERGENT B3 ;  /* 0x0000000000037941 */ /* 0x000fea0003800200 */
.L_x_121:
[----:B------:R-:W-:Y:S05]  /*0fb0*/  BRA `(.L_x_125) ;  /* 0x0000000000207947 */ /* 0x000fea0003800000 */
.L_x_120:
[----:B------:R-:W-:-:S04]  /*0fc0*/  LOP3.LUT R0, R17, 0x80000000, R0, 0x48, !PT ;  /* 0x8000000011007812 */ /* 0x000fc800078e4800 */
[----:B------:R-:W-:Y:S01]  /*0fd0*/  LOP3.LUT R0, R0, 0x7f800000, RZ, 0xfc, !PT ;  /* 0x7f80000000007812 */ /* 0x000fe200078efcff */
[----:B------:R-:W-:Y:S06]  /*0fe0*/  BRA `(.L_x_125) ;  /* 0x0000000000147947 */ /* 0x000fec0003800000 */
.L_x_119:
[----:B------:R-:W-:Y:S01]  /*0ff0*/  LOP3.LUT R0, R17, 0x80000000, R0, 0x48, !PT ;  /* 0x8000000011007812 */ /* 0x000fe200078e4800 */
[----:B------:R-:W-:Y:S06]  /*1000*/  BRA `(.L_x_125) ;  /* 0x00000000000c7947 */ /* 0x000fec0003800000 */
.L_x_118:
[----:B------:R-:W0:Y:S01]  /*1010*/  MUFU.RSQ R0, -QNAN ;  /* 0xffc0000000007908 */ /* 0x000e220000001400 */
[----:B------:R-:W-:Y:S05]  /*1020*/  BRA `(.L_x_125) ;  /* 0x0000000000047947 */ /* 0x000fea0003800000 */
.L_x_117:
[----:B------:R-:W-:-:S07]  /*1030*/  FADD.FTZ R0, R0, R3 ;  /* 0x0000000300007221 */ /* 0x000fce0000010000 */
.L_x_125:
[----:B------:R-:W-:Y:S05]  /*1040*/  BSYNC.RECONVERGENT B2 ;  /* 0x0000000000027941 */ /* 0x000fea0003800200 */
.L_x_115:
[----:B------:R-:W-:Y:S02]  /*1050*/  HFMA2 R15, -RZ, RZ, 0, 0 ;  /* 0x00000000ff0f7431 */ /* 0x000fe400000001ff */
[----:B------:R-:W-:-:S04]  /*1060*/  IMAD.MOV.U32 R14, RZ, RZ, R12 ;  /* 0x000000ffff0e7224 */ /* 0x000fc800078e000c */
[----:B0-----:R-:W-:Y:S05]  /*1070*/  RET.REL.NODEC R14 `(HuberGradient) ;  /* 0xffffffec0ee07950 */ /* 0x001fea0003c3ffff */
.L_x_126:
        /* <DEDUP_REMOVED lines=16> */
.L_x_472:


//--------------------- .text.HuberLoss           --------------------------
	.section	.text.HuberLoss,"ax",@progbits
	.align	128
        .global         HuberLoss
        .type           HuberLoss,@function
        .size           HuberLoss,(.L_x_495 - HuberLoss)
        .other          HuberLoss,@"STO_CUDA_ENTRY STV_DEFAULT"
HuberLoss:
.text.HuberLoss:
        /* <DEDUP_REMOVED lines=14> */
[----:B------:R-:W0:Y:S01]  /*00e0*/  LDC R10, c[0x0][0x388] ;  /* 0x0000e200ff0a7b82 */ /* 0x000e220000000800 */
[----:B------:R-:W-:Y:S01]  /*00f0*/  BSSY.RECONVERGENT B0, `(.L_x_128) ;  /* 0x000005b000007945 */ /* 0x000fe20003800200 */
[----:B------:R-:W-:Y:S02]  /*0100*/  MOV R22, RZ ;  /* 0x000000ff00167202 */ /* 0x000fe40000000f00 */
[----:B------:R-:W-:-:S04]  /*0110*/  IADD3 R2, PT, PT, R15, 0x1, RZ ;  /* 0x000000010f027810 */ /* 0x000fc80007ffe0ff */
[----:B------:R-:W-:-:S04]  /*0120*/  VIADDMNMX R2, R15, UR6, R2, !PT ;  /* 0x000000060f027c46 */ /* 0x000fc8000f800102 */
[CC--:B------:R-:W-:Y:S02]  /*0130*/  IADD3 R11, PT, PT, -R15.reuse, R2.reuse, RZ ;  /* 0x000000020f0b7210 */ /* 0x0c0fe40007ffe1ff */
[----:B------:R-:W-:Y:S02]  /*0140*/  IADD3 R2, PT, PT, R15, -R2, RZ ;  /* 0x800000020f027210 */ /* 0x000fe40007ffe0ff */
[----:B------:R-:W-:Y:S02]  /*0150*/  LOP3.LUT R27, R11, 0x7, RZ, 0xc0, !PT ;  /* 0x000000070b1b7812 */ /* 0x000fe400078ec0ff */
[----:B------:R-:W-:Y:S02]  /*0160*/  ISETP.GT.U32.AND P1, PT, R2, -0x8, PT ;  /* 0xfffffff80200780c */ /* 0x000fe40003f24070 */
[----:B------:R-:W-:Y:S01]  /*0170*/  ISETP.NE.AND P0, PT, R27, RZ, PT ;  /* 0x000000ff1b00720c */ /* 0x000fe20003f05270 */
[----:B0-----:R-:W-:-:S04]  /*0180*/  FMUL R13, R10, 0.5 ;  /* 0x3f0000000a0d7820 */ /* 0x001fc80000400000 */
[----:B------:R-:W-:-:S06]  /*0190*/  FMUL R13, R13, R10 ;  /* 0x0000000a0d0d7220 */ /* 0x000fcc0000400000 */
        /* <DEDUP_REMOVED lines=10> */
.L_x_130:
        /* <DEDUP_REMOVED lines=9> */
[----:B------:R-:W5:Y:S01]  /*02d0*/  LDG.E.CONSTANT R26, desc[UR4][R8.64+0xc] ;  /* 0x00000c04081a7981 */ /* 0x000f62000c1e9900 */
[----:B--2---:R-:W-:-:S03]  /*02e0*/  FADD R18, R16, -R19 ;  /* 0x8000001310127221 */ /* 0x004fc60000000000 */
[----:B------:R-:W2:Y:S02]  /*02f0*/  LDG.E.CONSTANT R16, desc[UR4][R8.64+-0x4] ;  /* 0xfffffc0408107981 */ /* 0x000ea4000c1e9900 */
[C---:B------:R-:W-:Y:S02]  /*0300*/  FSETP.GTU.AND P1, PT, |R18|.reuse, R10, PT ;  /* 0x0000000a1200720b */ /* 0x040fe40003f2c200 */
[----:B------:R-:W2:Y:S01]  /*0310*/  LDG.E.CONSTANT R19, desc[UR4][R6.64+-0x4] ;  /* 0xfffffc0406137981 */ /* 0x000ea2000c1e9900 */
[----:B------:R-:W-:-:S04]  /*0320*/  FMUL R21, R18, 0.5 ;  /* 0x3f00000012157820 */ /* 0x000fc80000400000 */
[C---:B------:R-:W-:Y:S02]  /*0330*/  FMUL R23, R18.reuse, R21 ;  /* 0x0000001512177220 */ /* 0x040fe40000400000 */
[----:B------:R-:W5:Y:S04]  /*0340*/  LDG.E.CONSTANT R21, desc[UR4][R6.64] ;  /* 0x0000000406157981 */ /* 0x000f68000c1e9900 */
[----:B------:R-:W-:Y:S02]  /*0350*/  @P1 FFMA R23, |R18|, R10, -R13 ;  /* 0x0000000a12171223 */ /* 0x000fe40000000a0d */
[----:B------:R-:W5:Y:S02]  /*0360*/  LDG.E.CONSTANT R18, desc[UR4][R8.64] ;  /* 0x0000000408127981 */ /* 0x000f64000c1e9900 */
[----:B------:R-:W-:-:S02]  /*0370*/  FADD R22, R23, R22 ;  /* 0x0000001617167221 */ /* 0x000fc40000000000 */
[----:B------:R-:W5:Y:S01]  /*0380*/  LDG.E.CONSTANT R23, desc[UR4][R8.64+0x4] ;  /* 0x0000040408177981 */ /* 0x000f62000c1e9900 */
[----:B---3--:R-:W-:Y:S01]  /*0390*/  FADD R24, R25, -R24 ;  /* 0x8000001819187221 */ /* 0x008fe20000000000 */
[----:B----4-:R-:W-:Y:S02]  /*03a0*/  FADD R28, R14, -R17 ;  /* 0x800000110e1c7221 */ /* 0x010fe40000000000 */
[----:B------:R0:W3:Y:S04]  /*03b0*/  LDG.E.CONSTANT R25, desc[UR4][R8.64+0x8] ;  /* 0x0000080408197981 */ /* 0x0000e8000c1e9900 */
[----:B------:R-:W3:Y:S04]  /*03c0*/  LDG.E.CONSTANT R14, desc[UR4][R6.64+0x8] ;  /* 0x00000804060e7981 */ /* 0x000ee8000c1e9900 */
[----:B------:R1:W4:Y:S01]  /*03d0*/  LDG.E.CONSTANT R17, desc[UR4][R6.64+0xc] ;  /* 0x00000c0406117981 */ /* 0x000322000c1e9900 */
[----:B------:R-:W-:-:S02]  /*03e0*/  FSETP.GTU.AND P1, PT, |R24|, R10, PT ;  /* 0x0000000a1800720b */ /* 0x000fc40003f2c200 */
[C---:B------:R-:W-:Y:S01]  /*03f0*/  FSETP.GTU.AND P2, PT, |R28|.reuse, R10, PT ;  /* 0x0000000a1c00720b */ /* 0x040fe20003f4c200 */
[----:B------:R-:W-:-:S04]  /*0400*/  FMUL R29, R28, 0.5 ;  /* 0x3f0000001c1d7820 */ /* 0x000fc80000400000 */
[----:B0-----:R-:W-:-:S08]  /*0410*/  FMUL R8, R28, R29 ;  /* 0x0000001d1c087220 */ /* 0x001fd00000400000 */
[----:B------:R-:W-:Y:S01]  /*0420*/  @P2 FFMA R8, |R28|, R10, -R13 ;  /* 0x0000000a1c082223 */ /* 0x000fe20000000a0d */
[----:B------:R-:W-:Y:S02]  /*0430*/  IADD3 R12, PT, PT, R12, 0x8, RZ ;  /* 0x000000080c0c7810 */ /* 0x000fe40007ffe0ff */
[----:B------:R-:W-:Y:S01]  /*0440*/  IADD3 R15, PT, PT, R15, 0x8, RZ ;  /* 0x000000080f0f7810 */ /* 0x000fe20007ffe0ff */
[----:B--2---:R-:W-:Y:S01]  /*0450*/  FADD R16, R16, -R19 ;  /* 0x8000001310107221 */ /* 0x004fe20000000000 */
[----:B------:R-:W-:-:S04]  /*0460*/  FMUL R19, R24, 0.5 ;  /* 0x3f00000018137820 */ /* 0x000fc80000400000 */
[C---:B------:R-:W-:Y:S01]  /*0470*/  FMUL R19, R24.reuse, R19 ;  /* 0x0000001318137220 */ /* 0x040fe20000400000 */
[-C--:B------:R-:W-:Y:S01]  /*0480*/  @P1 FFMA R19, |R24|, R10.reuse, -R13 ;  /* 0x0000000a18131223 */ /* 0x080fe20000000a0d */
[C---:B------:R-:W-:Y:S01]  /*0490*/  FSETP.GTU.AND P1, PT, |R16|.reuse, R10, PT ;  /* 0x0000000a1000720b */ /* 0x040fe20003f2c200 */
[----:B-1----:R-:W-:Y:S01]  /*04a0*/  FMUL R7, R16, 0.5 ;  /* 0x3f00000010077820 */ /* 0x002fe20000400000 */
[----:B-----5:R-:W-:-:S03]  /*04b0*/  FADD R18, R18, -R21 ;  /* 0x8000001512127221 */ /* 0x020fc60000000000 */
[----:B------:R-:W-:Y:S01]  /*04c0*/  FMUL R7, R16, R7 ;  /* 0x0000000710077220 */ /* 0x000fe20000400000 */
[----:B------:R-:W-:Y:S01]  /*04d0*/  FADD R20, R23, -R20 ;  /* 0x8000001417147221 */ /* 0x000fe20000000000 */
[----:B------:R-:W-:-:S06]  /*04e0*/  FSETP.GTU.AND P2, PT, |R18|, R10, PT ;  /* 0x0000000a1200720b */ /* 0x000fcc0003f4c200 */
[-C--:B------:R-:W-:Y:S01]  /*04f0*/  @P1 FFMA R7, |R16|, R10.reuse, -R13 ;  /* 0x0000000a10071223 */ /* 0x080fe20000000a0d */
[-C--:B------:R-:W-:Y:S01]  /*0500*/  FSETP.GTU.AND P1, PT, |R20|, R10.reuse, PT ;  /* 0x0000000a1400720b */ /* 0x080fe20003f2c200 */
[----:B------:R-:W-:Y:S01]  /*0510*/  FADD R19, R22, R19 ;  /* 0x0000001316137221 */ /* 0x000fe20000000000 */
[C---:B------:R-:W-:Y:S01]  /*0520*/  FMUL R9, R18.reuse, 0.5 ;  /* 0x3f00000012097820 */ /* 0x040fe20000400000 */
[----:B---3--:R-:W-:Y:S02]  /*0530*/  FADD R14, R25, -R14 ;  /* 0x8000000e190e7221 */ /* 0x008fe40000000000 */
[----:B------:R-:W-:Y:S01]  /*0540*/  FADD R8, R19, R8 ;  /* 0x0000000813087221 */ /* 0x000fe20000000000 */
[----:B------:R-:W-:Y:S01]  /*0550*/  FMUL R6, R18, R9 ;  /* 0x0000000912067220 */ /* 0x000fe20000400000 */
[----:B----4-:R-:W-:Y:S01]  /*0560*/  FADD R26, R26, -R17 ;  /* 0x800000111a1a7221 */ /* 0x010fe20000000000 */
[----:B------:R-:W-:Y:S01]  /*0570*/  FMUL R9, R20, 0.5 ;  /* 0x3f00000014097820 */ /* 0x000fe20000400000 */
[-C--:B------:R-:W-:Y:S01]  /*0580*/  FSETP.GTU.AND P3, PT, |R14|, R10.reuse, PT ;  /* 0x0000000a0e00720b */ /* 0x080fe20003f6c200 */
[----:B------:R-:W-:Y:S01]  /*0590*/  FADD R7, R8, R7 ;  /* 0x0000000708077221 */ /* 0x000fe20000000000 */
[-CC-:B------:R-:W-:Y:S01]  /*05a0*/  @P2 FFMA R6, |R18|, R10.reuse, -R13.reuse ;  /* 0x0000000a12062223 */ /* 0x180fe20000000a0d */
[----:B------:R-:W-:Y:S01]  /*05b0*/  FMUL R9, R20, R9 ;  /* 0x0000000914097220 */ /* 0x000fe20000400000 */
[-C--:B------:R-:W-:Y:S01]  /*05c0*/  FSETP.GTU.AND P2, PT, |R26|, R10.reuse, PT ;  /* 0x0000000a1a00720b */ /* 0x080fe20003f4c200 */
[----:B------:R-:W-:Y:S01]  /*05d0*/  @P1 FFMA R9, |R20|, R10, -R13 ;  /* 0x0000000a14091223 */ /* 0x000fe20000000a0d */
[----:B------:R-:W-:Y:S01]  /*05e0*/  ISETP.NE.AND P1, PT, R12, RZ, PT ;  /* 0x000000ff0c00720c */ /* 0x000fe20003f25270 */
[----:B------:R-:W-:Y:S01]  /*05f0*/  FADD R6, R7, R6 ;  /* 0x0000000607067221 */ /* 0x000fe20000000000 */
[----:B------:R-:W-:Y:S01]  /*0600*/  FMUL R7, R14, 0.5 ;  /* 0x3f0000000e077820 */ /* 0x000fe20000400000 */
[----:B------:R-:W-:-:S02]  /*0610*/  FMUL R17, R26, 0.5 ;  /* 0x3f0000001a117820 */ /* 0x000fc40000400000 */
[----:B------:R-:W-:Y:S01]  /*0620*/  FADD R6, R6, R9 ;  /* 0x0000000906067221 */ /* 0x000fe20000000000 */
[C---:B------:R-:W-:Y:S01]  /*0630*/  FMUL R7, R14.reuse, R7 ;  /* 0x000000070e077220 */ /* 0x040fe20000400000 */
[----:B------:R-:W-:Y:S01]  /*0640*/  @P3 FFMA R7, |R14|, R10, -R13 ;  /* 0x0000000a0e073223 */ /* 0x000fe20000000a0d */
[----:B------:R-:W-:-:S03]  /*0650*/  FMUL R17, R26, R17 ;  /* 0x000000111a117220 */ /* 0x000fc60000400000 */
[----:B------:R-:W-:Y:S01]  /*0660*/  @P2 FFMA R17, |R26|, R10, -R13 ;  /* 0x0000000a1a112223 */ /* 0x000fe20000000a0d */
[----:B------:R-:W-:-:S04]  /*0670*/  FADD R6, R6, R7 ;  /* 0x0000000706067221 */ /* 0x000fc80000000000 */
[----:B------:R-:W-:Y:S01]  /*0680*/  FADD R22, R6, R17 ;  /* 0x0000001106167221 */ /* 0x000fe20000000000 */
[----:B------:R-:W-:Y:S06]  /*0690*/  @P1 BRA `(.L_x_130) ;  /* 0xfffffff800e81947 */ /* 0x000fec000383ffff */
.L_x_129:
[----:B------:R-:W-:Y:S05]  /*06a0*/  BSYNC.RECONVERGENT B0 ;  /* 0x0000000000007941 */ /* 0x000fea0003800200 */
.L_x_128:
        /* <DEDUP_REMOVED lines=17> */
[----:B------:R0:W5:Y:S04]  /*07c0*/  LDG.E.CONSTANT R16, desc[UR4][R2.64+0xc] ;  /* 0x00000c0402107981 */ /* 0x000168000c1e9900 */
[----:B------:R-:W5:Y:S01]  /*07d0*/  LDG.E.CONSTANT R19, desc[UR4][R4.64+0xc] ;  /* 0x00000c0404137981 */ /* 0x000f62000c1e9900 */
[----:B------:R-:W-:Y:S01]  /*07e0*/  IADD3 R15, PT, PT, R15, 0x4, RZ ;  /* 0x000000040f0f7810 */ /* 0x000fe20007ffe0ff */
[----:B--2---:R-:W-:Y:S01]  /*07f0*/  FADD R6, R6, -R7 ;  /* 0x8000000706067221 */ /* 0x004fe20000000000 */
[----:B---3--:R-:W-:-:S04]  /*0800*/  FADD R8, R8, -R9 ;  /* 0x8000000908087221 */ /* 0x008fc80000000000 */
[CC--:B------:R-:W-:Y:S01]  /*0810*/  FSETP.GTU.AND P3, PT, |R6|.reuse, R10.reuse, PT ;  /* 0x0000000a0600720b */ /* 0x0c0fe20003f6c200 */
[----:B------:R-:W-:Y:S01]  /*0820*/  FMUL R7, R6, 0.5 ;  /* 0x3f00000006077820 */ /* 0x000fe20000400000 */
[-C--:B------:R-:W-:Y:S01]  /*0830*/  FSETP.GTU.AND P2, PT, |R8|, R10.reuse, PT ;  /* 0x0000000a0800720b */ /* 0x080fe20003f4c200 */
[----:B----4-:R-:W-:Y:S02]  /*0840*/  FADD R12, R12, -R17 ;  /* 0x800000110c0c7221 */ /* 0x010fe40000000000 */
[----:B------:R-:W-:Y:S01]  /*0850*/  FMUL R7, R6, R7 ;  /* 0x0000000706077220 */ /* 0x000fe20000400000 */
[----:B0-----:R-:W-:Y:S02]  /*0860*/  FMUL R3, R8, 0.5 ;  /* 0x3f00000008037820 */ /* 0x001fe40000400000 */
[----:B------:R-:W-:Y:S01]  /*0870*/  FSETP.GTU.AND P1, PT, |R12|, R10, PT ;  /* 0x0000000a0c00720b */ /* 0x000fe20003f2c200 */
[----:B-----5:R-:W-:-:S04]  /*0880*/  FADD R16, R16, -R19 ;  /* 0x8000001310107221 */ /* 0x020fc80000000000 */
[-C--:B------:R-:W-:Y:S01]  /*0890*/  @P3 FFMA R7, |R6|, R10.reuse, -R13 ;  /* 0x0000000a06073223 */ /* 0x080fe20000000a0d */
[----:B------:R-:W-:Y:S01]  /*08a0*/  FMUL R2, R8, R3 ;  /* 0x0000000308027220 */ /* 0x000fe20000400000 */
[-C--:B------:R-:W-:Y:S01]  /*08b0*/  FSETP.GTU.AND P3, PT, |R16|, R10.reuse, PT ;  /* 0x0000000a1000720b */ /* 0x080fe20003f6c200 */
[----:B------:R-:W-:Y:S01]  /*08c0*/  FMUL R3, R12, 0.5 ;  /* 0x3f0000000c037820 */ /* 0x000fe20000400000 */
[----:B------:R-:W-:Y:S01]  /*08d0*/  FADD R7, R22, R7 ;  /* 0x0000000716077221 */ /* 0x000fe20000000000 */
[-CC-:B------:R-:W-:Y:S01]  /*08e0*/  @P2 FFMA R2, |R8|, R10.reuse, -R13.reuse ;  /* 0x0000000a08022223 */ /* 0x180fe20000000a0d */
[----:B------:R-:W-:Y:S01]  /*08f0*/  FMUL R5, R16, 0.5 ;  /* 0x3f00000010057820 */ /* 0x000fe20000400000 */
[C---:B------:R-:W-:Y:S01]  /*0900*/  FMUL R3, R12.reuse, R3 ;  /* 0x000000030c037220 */ /* 0x040fe20000400000 */
[----:B------:R-:W-:Y:S01]  /*0910*/  @P1 FFMA R3, |R12|, R10, -R13 ;  /* 0x0000000a0c031223 */ /* 0x000fe20000000a0d */
[----:B------:R-:W-:Y:S01]  /*0920*/  FADD R2, R7, R2 ;  /* 0x0000000207027221 */ /* 0x000fe20000000000 */
[----:B------:R-:W-:-:S03]  /*0930*/  FMUL R5, R16, R5 ;  /* 0x0000000510057220 */ /* 0x000fc60000400000 */
[----:B------:R-:W-:Y:S02]  /*0940*/  FADD R2, R2, R3 ;  /* 0x0000000302027221 */ /* 0x000fe40000000000 */
[----:B------:R-:W-:-:S04]  /*0950*/  @P3 FFMA R5, |R16|, R10, -R13 ;  /* 0x0000000a10053223 */ /* 0x000fc80000000a0d */
[----:B------:R-:W-:-:S07]  /*0960*/  FADD R22, R2, R5 ;  /* 0x0000000502167221 */ /* 0x000fce0000000000 */
.L_x_133:
[----:B------:R-:W-:Y:S05]  /*0970*/  BSYNC.RECONVERGENT B1 ;  /* 0x0000000000017941 */ /* 0x000fea0003800200 */
.L_x_132:
[----:B------:R-:W-:Y:S05]  /*0980*/  @!P0 BRA `(.L_x_131) ;  /* 0x0000000000a08947 */ /* 0x000fea0003800000 */
[----:B------:R-:W-:Y:S01]  /*0990*/  ISETP.NE.AND P0, PT, R14, 0x1, PT ;  /* 0x000000010e00780c */ /* 0x000fe20003f05270 */
[----:B------:R-:W-:Y:S01]  /*09a0*/  BSSY.RECONVERGENT B1, `(.L_x_134) ;  /* 0x0000019000017945 */ /* 0x000fe20003800200 */
[----:B------:R-:W-:-:S04]  /*09b0*/  LOP3.LUT R11, R11, 0x1, RZ, 0xc0, !PT ;  /* 0x000000010b0b7812 */ /* 0x000fc800078ec0ff */
[----:B------:R-:W-:-:S07]  /*09c0*/  ISETP.NE.U32.AND P1, PT, R11, 0x1, PT ;  /* 0x000000010b00780c */ /* 0x000fce0003f25070 */
        /* <DEDUP_REMOVED lines=8> */
[----:B------:R-:W3:Y:S01]  /*0a50*/  LDG.E.CONSTANT R9, desc[UR4][R4.64+0x4] ;  /* 0x0000040404097981 */ /* 0x000ee2000c1e9900 */
[----:B------:R-:W-:Y:S01]  /*0a60*/  IADD3 R15, PT, PT, R15, 0x2, RZ ;  /* 0x000000020f0f7810 */ /* 0x000fe20007ffe0ff */
[----:B--2---:R-:W-:Y:S01]  /*0a70*/  FADD R6, R6, -R7 ;  /* 0x8000000706067221 */ /* 0x004fe20000000000 */
[----:B---3--:R-:W-:-:S04]  /*0a80*/  FADD R8, R8, -R9 ;  /* 0x8000000908087221 */ /* 0x008fc80000000000 */
[-C--:B------:R-:W-:Y:S02]  /*0a90*/  FSETP.GTU.AND P0, PT, |R6|, R10.reuse, PT ;  /* 0x0000000a0600720b */ /* 0x080fe40003f0c200 */
[----:B------:R-:W-:Y:S01]  /*0aa0*/  FSETP.GTU.AND P2, PT, |R8|, R10, PT ;  /* 0x0000000a0800720b */ /* 0x000fe20003f4c200 */
[----:B------:R-:W-:Y:S01]  /*0ab0*/  FMUL R7, R6, 0.5 ;  /* 0x3f00000006077820 */ /* 0x000fe20000400000 */
[----:B------:R-:W-:-:S03]  /*0ac0*/  FMUL R9, R8, 0.5 ;  /* 0x3f00000008097820 */ /* 0x000fc60000400000 */
[----:B------:R-:W-:Y:S01]  /*0ad0*/  FMUL R7, R6, R7 ;  /* 0x0000000706077220 */ /* 0x000fe20000400000 */
[----:B------:R-:W-:-:S05]  /*0ae0*/  FMUL R12, R8, R9 ;  /* 0x00000009080c7220 */ /* 0x000fca0000400000 */
[-CC-:B------:R-:W-:Y:S02]  /*0af0*/  @P0 FFMA R7, |R6|, R10.reuse, -R13.reuse ;  /* 0x0000000a06070223 */ /* 0x180fe40000000a0d */
[----:B------:R-:W-:Y:S02]  /*0b00*/  @P2 FFMA R12, |R8|, R10, -R13 ;  /* 0x0000000a080c2223 */ /* 0x000fe40000000a0d */
[----:B------:R-:W-:-:S04]  /*0b10*/  FADD R7, R22, R7 ;  /* 0x0000000716077221 */ /* 0x000fc80000000000 */
[----:B------:R-:W-:-:S07]  /*0b20*/  FADD R22, R7, R12 ;  /* 0x0000000c07167221 */ /* 0x000fce0000000000 */
.L_x_135:
[----:B------:R-:W-:Y:S05]  /*0b30*/  BSYNC.RECONVERGENT B1 ;  /* 0x0000000000017941 */ /* 0x000fea0003800200 */
.L_x_134:
[----:B------:R-:W-:Y:S05]  /*0b40*/  @P1 BRA `(.L_x_131) ;  /* 0x0000000000301947 */ /* 0x000fea0003800000 */
[----:B------:R-:W0:Y:S08]  /*0b50*/  LDC.64 R2, c[0x0][0x398] ;  /* 0x0000e600ff027b82 */ /* 0x000e300000000a00 */
[----:B------:R-:W1:Y:S01]  /*0b60*/  LDC.64 R4, c[0x0][0x3a0] ;  /* 0x0000e800ff047b82 */ /* 0x000e620000000a00 */
[----:B0-----:R-:W-:-:S06]  /*0b70*/  IMAD.WIDE R2, R15, 0x4, R2 ;  /* 0x000000040f027825 */ /* 0x001fcc00078e0202 */
[----:B------:R-:W2:Y:S01]  /*0b80*/  LDG.E.CONSTANT R2, desc[UR4][R2.64] ;  /* 0x0000000402027981 */ /* 0x000ea2000c1e9900 */
[----:B-1----:R-:W-:-:S06]  /*0b90*/  IMAD.WIDE R4, R15, 0x4, R4 ;  /* 0x000000040f047825 */ /* 0x002fcc00078e0204 */
[----:B------:R-:W2:Y:S02]  /*0ba0*/  LDG.E.CONSTANT R5, desc[UR4][R4.64] ;  /* 0x0000000404057981 */ /* 0x000ea4000c1e9900 */
[----:B--2---:R-:W-:-:S05]  /*0bb0*/  FADD R6, R2, -R5 ;  /* 0x8000000502067221 */ /* 0x004fca0000000000 */
[C---:B------:R-:W-:Y:S01]  /*0bc0*/  FSETP.GTU.AND P0, PT, |R6|.reuse, R10, PT ;  /* 0x0000000a0600720b */ /* 0x040fe20003f0c200 */
[----:B------:R-:W-:-:S04]  /*0bd0*/  FMUL R7, R6, 0.5 ;  /* 0x3f00000006077820 */ /* 0x000fc80000400000 */
[----:B------:R-:W-:-:S08]  /*0be0*/  FMUL R7, R6, R7 ;  /* 0x0000000706077220 */ /* 0x000fd00000400000 */
[----:B------:R-:W-:-:S04]  /*0bf0*/  @P0 FFMA R7, |R6|, R10, -R13 ;  /* 0x0000000a06070223 */ /* 0x000fc80000000a0d */
[----:B------:R-:W-:-:S07]  /*0c00*/  FADD R22, R22, R7 ;  /* 0x0000000716167221 */ /* 0x000fce0000000000 */
.L_x_131:
[----:B------:R-:W-:Y:S05]  /*0c10*/  BSYNC.RECONVERGENT B0 ;  /* 0x0000000000007941 */ /* 0x000fea0003800200 */
.L_x_127:
[----:B------:R-:W0:Y:S02]  /*0c20*/  LDC.64 R2, c[0x0][0x390] ;  /* 0x0000e400ff027b82 */ /* 0x000e240000000a00 */
[----:B0-----:R-:W-:-:S05]  /*0c30*/  IMAD.WIDE R2, R0, 0x4, R2 ;  /* 0x0000000400027825 */ /* 0x001fca00078e0202 */
[----:B------:R-:W-:Y:S01]  /*0c40*/  STG.E desc[UR4][R2.64], R22 ;  /* 0x0000001602007986 */ /* 0x000fe2000c101904 */
[----:B------:R-:W-:Y:S05]  /*0c50*/  EXIT ;  /* 0x000000000000794d */ /* 0x000fea0003800000 */
.L_x_136:
        /* <DEDUP_REMOVED lines=10> */
.L_x_495:


//--------------------- .text.CategoricalCrossentropyWithHierarchyGradient --------------------------
	.section	.text.CategoricalCrossentropyWithHierarchyGradient,"ax",@progbits
	.align	128
        .global         CategoricalCrossentropyWithHierarchyGradient
        .type           CategoricalCrossentropyWithHierarchyGradient,@function
        .size           CategoricalCrossentropyWithHierarchyGradient,(.L_x_496 - CategoricalCrossentropyWithHierarchyGradient)
        .other          CategoricalCrossentropyWithHierarchyGradient,@"STO_CUDA_ENTRY STV_DEFAULT"
CategoricalCrossentropyWithHierarchyGradient:
.text.CategoricalCrossentropyWithHierarchyGradient:
        /* <DEDUP_REMOVED lines=11> */
[----:B------:R-:W0:Y:S01]  /*00b0*/  LDC.64 R2, c[0x0][0x390] ;  /* 0x0000e400ff027b82 */ /* 0x000e220000000a00 */
[-C--:B------:R-:W-:Y:S01]  /*00c0*/  IMAD R13, R0, R8.reuse, RZ ;  /* 0x00000008000d7224 */ /* 0x080fe200078e02ff */
[----:B------:R-:W1:Y:S04]  /*00d0*/  LDCU.64 UR4, c[0x0][0x358] ;  /* 0x00006b00ff0477ac */ /* 0x000e680008000a00 */
[----:B------:R-:W-:Y:S02]  /*00e0*/  IADD3 R12, PT, PT, R13, R8, RZ ;  /* 0x000000080d0c7210 */ /* 0x000fe40007ffe0ff */
[----:B------:R-:W2:Y:S08]  /*00f0*/  LDC.64 R4, c[0x0][0x398] ;  /* 0x0000e600ff047b82 */ /* 0x000eb00000000a00 */
[----:B------:R-:W3:Y:S02]  /*0100*/  LDC.64 R6, c[0x0][0x388] ;  /* 0x0000e200ff067b82 */ /* 0x000ee40000000a00 */
.L_x_140:
[----:B0-----:R-:W-:-:S05]  /*0110*/  IMAD.WIDE R8, R13, 0x4, R2 ;  /* 0x000000040d087825 */ /* 0x001fca00078e0202 */
[----:B-1----:R-:W4:Y:S01]  /*0120*/  LDG.E.CONSTANT R15, desc[UR4][R8.64] ;  /* 0x00000004080f7981 */ /* 0x002f22000c1e9900 */
[----:B------:R-:W-:Y:S01]  /*0130*/  BSSY.RECONVERGENT B0, `(.L_x_137) ;  /* 0x0000010000007945 */ /* 0x000fe20003800200 */
[----:B----4-:R-:W-:-:S13]  /*0140*/  FSETP.GEU.AND P0, PT, |R15|, 9.5, PT ;  /* 0x411800000f00780b */ /* 0x010fda0003f0e200 */
[----:B------:R-:W-:Y:S05]  /*0150*/  @P0 BRA `(.L_x_138) ;  /* 0x0000000000180947 */ /* 0x000fea0003800000 */
[----:B--2---:R-:W-:-:S06]  /*0160*/  IMAD.WIDE R8, R13, 0x4, R4 ;  /* 0x000000040d087825 */ /* 0x004fcc00078e0204 */
[----:B------:R-:W2:Y:S01]  /*0170*/  LDG.E.CONSTANT R8, desc[UR4][R8.64] ;  /* 0x0000000408087981 */ /* 0x000ea2000c1e9900 */
[----:B---3--:R-:W-:-:S04]  /*0180*/  IMAD.WIDE R10, R13, 0x4, R6 ;  /* 0x000000040d0a7825 */ /* 0x008fc800078e0206 */
[----:B--2---:R-:W-:-:S05]  /*0190*/  FADD R15, -R15, R8 ;  /* 0x000000080f0f7221 */ /* 0x004fca0000000100 */
[----:B------:R0:W-:Y:S01]  /*01a0*/  STG.E desc[UR4][R10.64], R15 ;  /* 0x0000000f0a007986 */ /* 0x0001e2000c101904 */
[----:B------:R-:W-:Y:S05]  /*01b0*/  BRA `(.L_x_139) ;  /* 0x00000000001c7947 */ /* 0x000fea0003800000 */
.L_x_138:
[----:B------:R-:W-:-:S13]  /*01c0*/  FSETP.GEU.AND P0, PT, R15, RZ, PT ;  /* 0x000000ff0f00720b */ /* 0x000fda0003f0e000 */
[----:B------:R-:W-:-:S06]  /*01d0*/  @!P0 FADD R0, |R15|, 0.5 ;  /* 0x3f0000000f008421 */ /* 0x000fcc0000000200 */
[----:B------:R-:W0:Y:S02]  /*01e0*/  @!P0 F2I.TRUNC.NTZ R0, R0 ;  /* 0x0000000000008305 */ /* 0x000e24000020f100 */
[----:B0-----:R-:W-:-:S05]  /*01f0*/  @!P0 IMAD.HI R8, R0, 0x66666667, RZ ;  /* 0x6666666700088827 */ /* 0x001fca00078e02ff */
[----:B------:R-:W-:-:S04]  /*0200*/  @!P0 SHF.R.U32.HI R9, RZ, 0x1f, R8 ;  /* 0x0000001fff098819 */ /* 0x000fc80000011608 */
[----:B------:R-:W-:-:S04]  /*0210*/  @!P0 LEA.HI.SX32 R8, R8, R9, 0x1e ;  /* 0x0000000908088211 */ /* 0x000fc800078ff2ff */
[----:B------:R-:W-:-:S07]  /*0220*/  @!P0 IADD3 R13, PT, PT, R13, -0x1, R8 ;  /* 0xffffffff0d0d8810 */ /* 0x000fce0007ffe008 */
.L_x_139:
[----:B------:R-:W-:Y:S05]  /*0230*/  BSYNC.RECONVERGENT B0 ;  /* 0x0000000000007941 */ /* 0x000fea0003800200 */
.L_x_137:
[----:B------:R-:W-:-:S04]  /*0240*/  IADD3 R13, PT, PT, R13, 0x1, RZ ;  /* 0x000000010d0d7810 */ /* 0x000fc80007ffe0ff */
[----:B------:R-:W-:-:S13]  /*0250*/  ISETP.GE.AND P0, PT, R13, R12, PT ;  /* 0x0000000c0d00720c */ /* 0x000fda0003f06270 */
[----:B------:R-:W-:Y:S05]  /*0260*/  @!P0 BRA `(.L_x_140) ;  /* 0xfffffffc00a88947 */ /* 0x000fea000383ffff */
[----:B------:R-:W-:Y:S05]  /*0270*/  EXIT ;  /* 0x000000000000794d */ /* 0x000fea0003800000 */
.L_x_141:
        /* <DEDUP_REMOVED lines=16> */
.L_x_496:


//--------------------- .text.CategoricalCrossentropyWithHierarchyLoss --------------------------
	.section	.text.CategoricalCrossentropyWithHierarchyLoss,"ax",@progbits
	.align	128
        .global         CategoricalCrossentropyWithHierarchyLoss
        .type           CategoricalCrossentropyWithHierarchyLoss,@function
        .size           CategoricalCrossentropyWithHierarchyLoss,(.L_x_497 - CategoricalCrossentropyWithHierarchyLoss)
        .other          CategoricalCrossentropyWithHierarchyLoss,@"STO_CUDA_ENTRY STV_DEFAULT"
CategoricalCrossentropyWithHierarchyLoss:
.text.CategoricalCrossentropyWithHierarchyLoss:
        /* <DEDUP_REMOVED lines=13> */
[----:B------:R-:W0:Y:S01]  /*00d0*/  LDC.64 R2, c[0x0][0x390] ;  /* 0x0000e400ff027b82 */ /* 0x000e220000000a00 */
[----:B------:R-:W-:Y:S01]  /*00e0*/  IMAD R9, R6, UR6, RZ ;  /* 0x0000000606097c24 */ /* 0x000fe2000f8e02ff */
[----:B------:R-:W-:Y:S01]  /*00f0*/  BSSY.RECONVERGENT B0, `(.L_x_142) ;  /* 0x0000030000007945 */ /* 0x000fe20003800200 */
[----:B------:R-:W-:-:S03]  /*0100*/  MOV R7, RZ ;  /* 0x000000ff00077202 */ /* 0x000fc60000000f00 */
[----:B------:R-:W-:Y:S02]  /*0110*/  IADD3 R8, PT, PT, R9, UR6, RZ ;  /* 0x0000000609087c10 */ /* 0x000fe4000fffe0ff */
[----:B------:R-:W1:Y:S05]  /*0120*/  LDC.64 R4, c[0x0][0x398] ;  /* 0x0000e600ff047b82 */ /* 0x000e6a0000000a00 */
.L_x_146:
[----:B0-----:R-:W-:-:S06]  /*0130*/  IMAD.WIDE R10, R9, 0x4, R2 ;  /* 0x00000004090a7825 */ /* 0x001fcc00078e0202 */
[----:B------:R-:W2:Y:S01]  /*0140*/  LDG.E.CONSTANT R10, desc[UR4][R10.64] ;  /* 0x000000040a0a7981 */ /* 0x000ea2000c1e9900 */
[----:B------:R-:W-:Y:S01]  /*0150*/  BSSY.RECONVERGENT B1, `(.L_x_143) ;  /* 0x0000026000017945 */ /* 0x000fe20003800200 */
[----:B--2---:R-:W-:-:S13]  /*0160*/  FSETP.GEU.AND P0, PT, |R10|, 9.5, PT ;  /* 0x411800000a00780b */ /* 0x004fda0003f0e200 */
[----:B------:R-:W-:Y:S05]  /*0170*/  @P0 BRA `(.L_x_144) ;  /* 0x0000000000700947 */ /* 0x000fea0003800000 */
[----:B------:R-:W-:-:S13]  /*0180*/  FSETP.GT.AND P0, PT, R10, 9.9999999747524270788e-07, PT ;  /* 0x358637bd0a00780b */ /* 0x000fda0003f04000 */
[----:B------:R-:W-:Y:S05]  /*0190*/  @!P0 BRA `(.L_x_145) ;  /* 0x0000000000848947 */ /* 0x000fea0003800000 */
[----:B-1----:R-:W-:-:S06]  /*01a0*/  IMAD.WIDE R12, R9, 0x4, R4 ;  /* 0x00000004090c7825 */ /* 0x002fcc00078e0204 */
[----:B------:R-:W2:Y:S01]  /*01b0*/  LDG.E.CONSTANT R12, desc[UR4][R12.64] ;  /* 0x000000040c0c7981 */ /* 0x000ea2000c1e9900 */
[----:B------:R-:W-:Y:S02]  /*01c0*/  MOV R15, 0x3e055027 ;  /* 0x3e055027000f7802 */ /* 0x000fe40000000f00 */
[----:B--2---:R-:W-:Y:S02]  /*01d0*/  FMNMX R11, R12, 9.9999999747524270788e-07, !PT ;  /* 0x358637bd0c0b7809 */ /* 0x004fe40007800000 */
[----:B------:R-:W-:Y:S02]  /*01e0*/  MOV R12, 0x7f800000 ;  /* 0x7f800000000c7802 */ /* 0x000fe40000000f00 */
[C---:B------:R-:W-:Y:S02]  /*01f0*/  IADD3 R0, PT, PT, R11.reuse, -0x3f2aaaab, RZ ;  /* 0xc0d555550b007810 */ /* 0x040fe40007ffe0ff */
[----:B------:R-:W-:Y:S02]  /*0200*/  ISETP.GT.U32.AND P0, PT, R11, 0x7f7fffff, PT ;  /* 0x7f7fffff0b00780c */ /* 0x000fe40003f04070 */
[----:B------:R-:W-:-:S04]  /*0210*/  LOP3.LUT R0, R0, 0xff800000, RZ, 0xc0, !PT ;  /* 0xff80000000007812 */ /* 0x000fc800078ec0ff */
[-C--:B------:R-:W-:Y:S02]  /*0220*/  IADD3 R14, PT, PT, R11, -R0.reuse, RZ ;  /* 0x800000000b0e7210 */ /* 0x080fe40007ffe0ff */
[----:B------:R-:W-:-:S03]  /*0230*/  I2FP.F32.S32 R0, R0 ;  /* 0x0000000000007245 */ /* 0x000fc60000201400 */
[----:B------:R-:W-:Y:S02]  /*0240*/  FADD R14, R14, -1 ;  /* 0xbf8000000e0e7421 */ /* 0x000fe40000000000 */
[----:B------:R-:W-:Y:S02]  /*0250*/  FFMA R0, R0, 1.1920928955078125e-07, RZ ;  /* 0x3400000000007823 */ /* 0x000fe400000000ff */
[----:B------:R-:W-:-:S04]  /*0260*/  FFMA R15, R14, -R15, 0.14084610342979431152 ;  /* 0x3e1039f60e0f7423 */ /* 0x000fc8000000080f */
[----:B------:R-:W-:-:S04]  /*0270*/  FFMA R15, R14, R15, -0.12148627638816833496 ;  /* 0xbdf8cdcc0e0f7423 */ /* 0x000fc8000000000f */
[----:B------:R-:W-:-:S04]  /*0280*/  FFMA R15, R14, R15, 0.13980610668659210205 ;  /* 0x3e0f29550e0f7423 */ /* 0x000fc8000000000f */
[----:B------:R-:W-:-:S04]  /*0290*/  FFMA R15, R14, R15, -0.16684235632419586182 ;  /* 0xbe2ad8b90e0f7423 */ /* 0x000fc8000000000f */
[----:B------:R-:W-:-:S04]  /*02a0*/  FFMA R15, R14, R15, 0.20012299716472625732 ;  /* 0x3e4ced0b0e0f7423 */ /* 0x000fc8000000000f */
[----:B------:R-:W-:-:S04]  /*02b0*/  FFMA R15, R14, R15, -0.24999669194221496582 ;  /* 0xbe7fff220e0f7423 */ /* 0x000fc8000000000f */
[----:B------:R-:W-:-:S04]  /*02c0*/  FFMA R15, R14, R15, 0.33333182334899902344 ;  /* 0x3eaaaa780e0f7423 */ /* 0x000fc8000000000f */
[----:B------:R-:W-:-:S04]  /*02d0*/  FFMA R15, R14, R15, -0.5 ;  /* 0xbf0000000e0f7423 */ /* 0x000fc8000000000f */
[----:B------:R-:W-:-:S04]  /*02e0*/  FMUL R15, R14, R15 ;  /* 0x0000000f0e0f7220 */ /* 0x000fc80000400000 */
[----:B------:R-:W-:-:S04]  /*02f0*/  FFMA R15, R14, R15, R14 ;  /* 0x0000000f0e0f7223 */ /* 0x000fc8000000000e */
[----:B------:R-:W-:Y:S01]  /*0300*/  FFMA R0, R0, 0.69314718246459960938, R15 ;  /* 0x3f31721800007823 */ /* 0x000fe2000000000f */
[----:B------:R-:W-:-:S04]  /*0310*/  @P0 FFMA R0, R11, R12, +INF ;  /* 0x7f8000000b000423 */ /* 0x000fc8000000000c */
[----:B------:R-:W-:Y:S01]  /*0320*/  FFMA R7, R10, R0, R7 ;  /* 0x000000000a077223 */ /* 0x000fe20000000007 */
[----:B------:R-:W-:Y:S06]  /*0330*/  BRA `(.L_x_145) ;  /* 0x00000000001c7947 */ /* 0x000fec0003800000 */
.L_x_144:
[----:B------:R-:W-:-:S13]  /*0340*/  FSETP.GEU.AND P0, PT, R10, RZ, PT ;  /* 0x000000ff0a00720b */ /* 0x000fda0003f0e000 */
[----:B------:R-:W-:-:S06]  /*0350*/  @!P0 FADD R10, |R10|, 0.5 ;  /* 0x3f0000000a0a8421 */ /* 0x000fcc0000000200 */
[----:B------:R-:W0:Y:S02]  /*0360*/  @!P0 F2I.TRUNC.NTZ R10, R10 ;  /* 0x0000000a000a8305 */ /* 0x000e24000020f100 */
[----:B0-----:R-:W-:-:S05]  /*0370*/  @!P0 IMAD.HI R0, R10, 0x66666667, RZ ;  /* 0x666666670a008827 */ /* 0x001fca00078e02ff */
[----:B------:R-:W-:-:S04]  /*0380*/  @!P0 SHF.R.U32.HI R11, RZ, 0x1f, R0 ;  /* 0x0000001fff0b8819 */ /* 0x000fc80000011600 */
[----:B------:R-:W-:-:S04]  /*0390*/  @!P0 LEA.HI.SX32 R0, R0, R11, 0x1e ;  /* 0x0000000b00008211 */ /* 0x000fc800078ff2ff */
[----:B------:R-:W-:-:S07]  /*03a0*/  @!P0 IADD3 R9, PT, PT, R9, -0x1, R0 ;  /* 0xffffffff09098810 */ /* 0x000fce0007ffe000 */
.L_x_145:
[----:B------:R-:W-:Y:S05]  /*03b0*/  BSYNC.RECONVERGENT B1 ;  /* 0x0000000000017941 */ /* 0x000fea0003800200 */
.L_x_143:
[----:B------:R-:W-:-:S04]  /*03c0*/  IADD3 R9, PT, PT, R9, 0x1, RZ ;  /* 0x0000000109097810 */ /* 0x000fc80007ffe0ff */
[----:B------:R-:W-:-:S13]  /*03d0*/  ISETP.GE.AND P0, PT, R9, R8, PT ;  /* 0x000000080900720c */ /* 0x000fda0003f06270 */
[----:B------:R-:W-:Y:S05]  /*03e0*/  @!P0 BRA `(.L_x_146) ;  /* 0xfffffffc00508947 */ /* 0x000fea000383ffff */
[----:B------:R-:W-:Y:S05]  /*03f0*/  BSYNC.RECONVERGENT B0 ;  /* 0x0000000000007941 */ /* 0x000fea0003800200 */
.L_x_142:
[----:B------:R-:W0:Y:S01]  /*0400*/  LDC.64 R2, c[0x0][0x388] ;  /* 0x0000e200ff027b82 */ /* 0x000e220000000a00 */
[----:B-1----:R-:W-:Y:S01]  /*0410*/  FADD R5, -R7, -RZ ;  /* 0x800000ff07057221 */ /* 0x002fe20000000100 */
[----:B0-----:R-:W-:-:S05]  /*0420*/  IMAD.WIDE R6, R6, 0x4, R2 ;  /* 0x0000000406067825 */ /* 0x001fca00078e0202 */
[----:B------:R-:W-:Y:S01]  /*0430*/  STG.E desc[UR4][R6.64], R5 ;  /* 0x0000000506007986 */ /* 0x000fe2000c101904 */
[----:B------:R-:W-:Y:S05]  /*0440*/  EXIT ;  /* 0x000000000000794d */ /* 0x000fea0003800000 */
.L_x_147:
        /* <DEDUP_REMOVED lines=11> */
.L_x_497:


//--------------------- .text.CategoricalCrossentropyLoss --------------------------
	.section	.text.CategoricalCrossentropyLoss,"ax",@progbits
	.align	128
        .global         CategoricalCrossentropyLoss
        .type           CategoricalCrossentropyLoss,@function
        .size           CategoricalCrossentropyLoss,(.L_x_498 - CategoricalCrossentropyLoss)
        .other          CategoricalCrossentropyLoss,@"STO_CUDA_ENTRY STV_DEFAULT"
CategoricalCrossentropyLoss:
.text.CategoricalCrossentropyLoss:
        /* <DEDUP_REMOVED lines=15> */
[----:B------:R-:W-:-:S03]  /*00f0*/  MOV R8, RZ ;  /* 0x000000ff00087202 */ /* 0x000fc60000000f00 */
[----:B------:R-:W-:-:S04]  /*0100*/  IADD3 R2, PT, PT, R9, 0x1, RZ ;  /* 0x0000000109027810 */ /* 0x000fc80007ffe0ff */
[----:B------:R-:W-:-:S04]  /*0110*/  VIADDMNMX R2, R9, UR6, R2, !PT ;  /* 0x0000000609027c46 */ /* 0x000fc8000f800102 */
[CC--:B------:R-:W-:Y:S02]  /*0120*/  IADD3 R3, PT, PT, R9.reuse, -R2.reuse, RZ ;  /* 0x8000000209037210 */ /* 0x0c0fe40007ffe0ff */
[----:B------:R-:W-:Y:S02]  /*0130*/  IADD3 R10, PT, PT, -R9, R2, RZ ;  /* 0x00000002090a7210 */ /* 0x000fe40007ffe1ff */
[----:B------:R-:W-:Y:S02]  /*0140*/  ISETP.GT.U32.AND P0, PT, R3, -0x4, PT ;  /* 0xfffffffc0300780c */ /* 0x000fe40003f04070 */
[----:B------:R-:W-:-:S11]  /*0150*/  LOP3.LUT R20, R10, 0x3, RZ, 0xc0, !PT ;  /* 0x000000030a147812 */ /* 0x000fd600078ec0ff */
        /* <DEDUP_REMOVED lines=10> */
.L_x_159:
[----:B------:R-:W-:-:S05]  /*0200*/  IMAD.WIDE R16, R9, 0x4, R6 ;  /* 0x0000000409107825 */ /* 0x000fca00078e0206 */
[----:B------:R-:W2:Y:S04]  /*0210*/  LDG.E.CONSTANT R15, desc[UR4][R16.64+-0x8] ;  /* 0xfffff804100f7981 */ /* 0x000ea8000c1e9900 */
[----:B------:R-:W3:Y:S04]  /*0220*/  LDG.E.CONSTANT R14, desc[UR4][R16.64+-0x4] ;  /* 0xfffffc04100e7981 */ /* 0x000ee8000c1e9900 */
[----:B------:R-:W4:Y:S04]  /*0230*/  LDG.E.CONSTANT R12, desc[UR4][R16.64] ;  /* 0x00000004100c7981 */ /* 0x000f28000c1e9900 */
[----:B------:R-:W5:Y:S01]  /*0240*/  LDG.E.CONSTANT R13, desc[UR4][R16.64+0x4] ;  /* 0x00000404100d7981 */ /* 0x000f62000c1e9900 */
[----:B------:R-:W-:Y:S01]  /*0250*/  IADD3 R11, PT, PT, R11, 0x4, RZ ;  /* 0x000000040b0b7810 */ /* 0x000fe20007ffe0ff */
[----:B------:R-:W-:Y:S01]  /*0260*/  BSSY.RECONVERGENT B1, `(.L_x_151) ;  /* 0x0000024000017945 */ /* 0x000fe20003800200 */
[----:B------:R-:W-:-:S02]  /*0270*/  IMAD.WIDE R2, R9, 0x4, R4 ;  /* 0x0000000409027825 */ /* 0x000fc400078e0204 */
[----:B------:R-:W-:Y:S02]  /*0280*/  ISETP.NE.AND P0, PT, R11, RZ, PT ;  /* 0x000000ff0b00720c */ /* 0x000fe40003f05270 */
[----:B--2---:R-:W-:Y:S02]  /*0290*/  FSETP.GT.AND P4, PT, R15, RZ, PT ;  /* 0x000000ff0f00720b */ /* 0x004fe40003f84000 */
[----:B---3--:R-:W-:Y:S02]  /*02a0*/  FSETP.GT.AND P3, PT, R14, RZ, PT ;  /* 0x000000ff0e00720b */ /* 0x008fe40003f64000 */
[----:B----4-:R-:W-:Y:S02]  /*02b0*/  FSETP.GT.AND P1, PT, R12, RZ, PT ;  /* 0x000000ff0c00720b */ /* 0x010fe40003f24000 */
[----:B-----5:R-:W-:-:S07]  /*02c0*/  FSETP.GT.AND P2, PT, R13, RZ, PT ;  /* 0x000000ff0d00720b */ /* 0x020fce0003f44000 */
[----:B------:R-:W-:Y:S06]  /*02d0*/  @!P4 BRA `(.L_x_152) ;  /* 0x000000000070c947 */ /* 0x000fec0003800000 */
[----:B------:R-:W2:Y:S01]  /*02e0*/  LDG.E.CONSTANT R17, desc[UR4][R2.64+-0x8] ;  /* 0xfffff80402117981 */ /* 0x000ea2000c1e9900 */
[----:B------:R-:W-:Y:S01]  /*02f0*/  FSETP.GEU.AND P4, PT, R15, 1.175494350822287508e-38, PT ;  /* 0x008000000f00780b */ /* 0x000fe20003f8e000 */
[----:B------:R-:W-:-:S12]  /*0300*/  HFMA2 R19, -RZ, RZ, 1.5048828125, 33.21875 ;  /* 0x3e055027ff137431 */ /* 0x000fd800000001ff */
[----:B------:R-:W-:-:S05]  /*0310*/  @!P4 FMUL R15, R15, 8388608 ;  /* 0x4b0000000f0fc820 */ /* 0x000fca0000400000 */
[----:B------:R-:W-:-:S04]  /*0320*/  IADD3 R18, PT, PT, R15, -0x3f2aaaab, RZ ;  /* 0xc0d555550f127810 */ /* 0x000fc80007ffe0ff */
[----:B------:R-:W-:-:S04]  /*0330*/  LOP3.LUT R18, R18, 0xff800000, RZ, 0xc0, !PT ;  /* 0xff80000012127812 */ /* 0x000fc800078ec0ff */
[-C--:B------:R-:W-:Y:S02]  /*0340*/  IADD3 R16, PT, PT, R15, -R18.reuse, RZ ;  /* 0x800000120f107210 */ /* 0x080fe40007ffe0ff */
[----:B------:R-:W-:-:S03]  /*0350*/  I2FP.F32.S32 R18, R18 ;  /* 0x0000001200127245 */ /* 0x000fc60000201400 */
[----:B------:R-:W-:-:S04]  /*0360*/  FADD R16, R16, -1 ;  /* 0xbf80000010107421 */ /* 0x000fc80000000000 */
[----:B------:R-:W-:-:S04]  /*0370*/  FFMA R19, R16, -R19, 0.14084610342979431152 ;  /* 0x3e1039f610137423 */ /* 0x000fc80000000813 */
[----:B------:R-:W-:-:S04]  /*0380*/  FFMA R19, R16, R19, -0.12148627638816833496 ;  /* 0xbdf8cdcc10137423 */ /* 0x000fc80000000013 */
[----:B------:R-:W-:-:S04]  /*0390*/  FFMA R19, R16, R19, 0.13980610668659210205 ;  /* 0x3e0f295510137423 */ /* 0x000fc80000000013 */
[----:B------:R-:W-:-:S04]  /*03a0*/  FFMA R19, R16, R19, -0.16684235632419586182 ;  /* 0xbe2ad8b910137423 */ /* 0x000fc80000000013 */
[----:B------:R-:W-:-:S04]  /*03b0*/  FFMA R19, R16, R19, 0.20012299716472625732 ;  /* 0x3e4ced0b10137423 */ /* 0x000fc80000000013 */
[----:B------:R-:W-:-:S04]  /*03c0*/  FFMA R19, R16, R19, -0.24999669194221496582 ;  /* 0xbe7fff2210137423 */ /* 0x000fc80000000013 */
[----:B------:R-:W-:-:S04]  /*03d0*/  FFMA R19, R16, R19, 0.33333182334899902344 ;  /* 0x3eaaaa7810137423 */ /* 0x000fc80000000013 */
[C---:B------:R-:W-:Y:S01]  /*03e0*/  FFMA R21, R16.reuse, R19, -0.5 ;  /* 0xbf00000010157423 */ /* 0x040fe20000000013 */
[----:B------:R-:W-:Y:S02]  /*03f0*/  FSEL R19, RZ, -23, P4 ;  /* 0xc1b80000ff137808 */ /* 0x000fe40002000000 */
[----:B------:R-:W-:Y:S01]  /*0400*/  ISETP.GT.U32.AND P4, PT, R15, 0x7f7fffff, PT ;  /* 0x7f7fffff0f00780c */ /* 0x000fe20003f84070 */
[----:B------:R-:W-:Y:S02]  /*0410*/  FMUL R21, R16, R21 ;  /* 0x0000001510157220 */ /* 0x000fe40000400000 */
[----:B------:R-:W-:Y:S02]  /*0420*/  FFMA R18, R18, 1.1920928955078125e-07, R19 ;  /* 0x3400000012127823 */ /* 0x000fe40000000013 */
[----:B------:R-:W-:Y:S01]  /*0430*/  FFMA R21, R16, R21, R16 ;  /* 0x0000001510157223 */ /* 0x000fe20000000010 */
[----:B------:R-:W-:-:S03]  /*0440*/  MOV R16, 0x7f800000 ;  /* 0x7f80000000107802 */ /* 0x000fc60000000f00 */
[----:B------:R-:W-:-:S04]  /*0450*/  FFMA R18, R18, 0.69314718246459960938, R21 ;  /* 0x3f31721812127823 */ /* 0x000fc80000000015 */
[C---:B------:R-:W-:Y:S01]  /*0460*/  @P4 FFMA R18, R15.reuse, R16, +INF ;  /* 0x7f8000000f124423 */ /* 0x040fe20000000010 */
[----:B------:R-:W-:-:S04]  /*0470*/  FSETP.NEU.AND P4, PT, R15, RZ, PT ;  /* 0x000000ff0f00720b */ /* 0x000fc80003f8d000 */
[----:B------:R-:W-:-:S05]  /*0480*/  FSEL R18, R18, -INF , P4 ;  /* 0xff80000012127808 */ /* 0x000fca0002000000 */
[----:B--2---:R-:W-:-:S07]  /*0490*/  FFMA R8, R17, -R18, R8 ;  /* 0x8000001211087223 */ /* 0x004fce0000000008 */
.L_x_152:
[----:B------:R-:W-:Y:S05]  /*04a0*/  BSYNC.RECONVERGENT B1 ;  /* 0x0000000000017941 */ /* 0x000fea0003800200 */
.L_x_151:
[----:B------:R-:W-:Y:S04]  /*04b0*/  BSSY.RECONVERGENT B1, `(.L_x_153) ;  /* 0x000001e000017945 */ /* 0x000fe80003800200 */
[----:B------:R-:W-:Y:S05]  /*04c0*/  @!P3 BRA `(.L_x_154) ;  /* 0x000000000070b947 */ /* 0x000fea0003800000 */
[----:B------:R-:W2:Y:S01]  /*04d0*/  LDG.E.CONSTANT R15, desc[UR4][R2.64+-0x4] ;  /* 0xfffffc04020f7981 */ /* 0x000ea2000c1e9900 */
[----:B------:R-:W-:Y:S01]  /*04e0*/  FSETP.GEU.AND P3, PT, R14, 1.175494350822287508e-38, PT ;  /* 0x008000000e00780b */ /* 0x000fe20003f6e000 */
[----:B------:R-:W-:-:S12]  /*04f0*/  HFMA2 R17, -RZ, RZ, 1.5048828125, 33.21875 ;  /* 0x3e055027ff117431 */ /* 0x000fd800000001ff */
[----:B------:R-:W-:-:S05]  /*0500*/  @!P3 FMUL R14, R14, 8388608 ;  /* 0x4b0000000e0eb820 */ /* 0x000fca0000400000 */
[----:B------:R-:W-:-:S04]  /*0510*/  IADD3 R16, PT, PT, R14, -0x3f2aaaab, RZ ;  /* 0xc0d555550e107810 */ /* 0x000fc80007ffe0ff */
[----:B------:R-:W-:-:S04]  /*0520*/  LOP3.LUT R19, R16, 0xff800000, RZ, 0xc0, !PT ;  /* 0xff80000010137812 */ /* 0x000fc800078ec0ff */
[-C--:B------:R-:W-:Y:S02]  /*0530*/  IADD3 R16, PT, PT, R14, -R19.reuse, RZ ;  /* 0x800000130e107210 */ /* 0x080fe40007ffe0ff */
[----:B------:R-:W-:Y:S02]  /*0540*/  I2FP.F32.S32 R18, R19 ;  /* 0x0000001300127245 */ /* 0x000fe40000201400 */
[----:B------:R-:W-:Y:S01]  /*0550*/  MOV R19, 0x7f800000 ;  /* 0x7f80000000137802 */ /* 0x000fe20000000f00 */
        /* <DEDUP_REMOVED lines=8> */
[----:B------:R-:W-:Y:S01]  /*05e0*/  FFMA R21, R16, R17, -0.5 ;  /* 0xbf00000010157423 */ /* 0x000fe20000000011 */
[----:B------:R-:W-:Y:S02]  /*05f0*/  FSEL R17, RZ, -23, P3 ;  /* 0xc1b80000ff117808 */ /* 0x000fe40001800000 */
[----:B------:R-:W-:Y:S01]  /*0600*/  ISETP.GT.U32.AND P3, PT, R14, 0x7f7fffff, PT ;  /* 0x7f7fffff0e00780c */ /* 0x000fe20003f64070 */
[----:B------:R-:W-:Y:S02]  /*0610*/  FMUL R21, R16, R21 ;  /* 0x0000001510157220 */ /* 0x000fe40000400000 */
[----:B------:R-:W-:Y:S02]  /*0620*/  FFMA R17, R18, 1.1920928955078125e-07, R17 ;  /* 0x3400000012117823 */ /* 0x000fe40000000011 */
[----:B------:R-:W-:-:S04]  /*0630*/  FFMA R16, R16, R21, R16 ;  /* 0x0000001510107223 */ /* 0x000fc80000000010 */
[----:B------:R-:W-:-:S04]  /*0640*/  FFMA R16, R17, 0.69314718246459960938, R16 ;  /* 0x3f31721811107823 */ /* 0x000fc80000000010 */
[C---:B------:R-:W-:Y:S01]  /*0650*/  @P3 FFMA R16, R14.reuse, R19, +INF ;  /* 0x7f8000000e103423 */ /* 0x040fe20000000013 */
[----:B------:R-:W-:-:S04]  /*0660*/  FSETP.NEU.AND P3, PT, R14, RZ, PT ;  /* 0x000000ff0e00720b */ /* 0x000fc80003f6d000 */
[----:B------:R-:W-:-:S05]  /*0670*/  FSEL R16, R16, -INF , P3 ;  /* 0xff80000010107808 */ /* 0x000fca0001800000 */
[----:B--2---:R-:W-:-:S07]  /*0680*/  FFMA R8, R15, -R16, R8 ;  /* 0x800000100f087223 */ /* 0x004fce0000000008 */
.L_x_154:
[----:B------:R-:W-:Y:S05]  /*0690*/  BSYNC.RECONVERGENT B1 ;  /* 0x0000000000017941 */ /* 0x000fea0003800200 */
.L_x_153:
[----:B------:R-:W-:Y:S04]  /*06a0*/  BSSY.RECONVERGENT B1, `(.L_x_155) ;  /* 0x000001e000017945 */ /* 0x000fe80003800200 */
[----:B------:R-:W-:Y:S05]  /*06b0*/  @!P1 BRA `(.L_x_156) ;  /* 0x0000000000709947 */ /* 0x000fea0003800000 */
[----:B------:R-:W2:Y:S01]  /*06c0*/  LDG.E.CONSTANT R15, desc[UR4][R2.64] ;  /* 0x00000004020f7981 */ /* 0x000ea2000c1e9900 */
[----:B------:R-:W-:Y:S01]  /*06d0*/  FSETP.GEU.AND P1, PT, R12, 1.175494350822287508e-38, PT ;  /* 0x008000000c00780b */ /* 0x000fe20003f2e000 */
[----:B------:R-:W-:-:S03]  /*06e0*/  HFMA2 R19, -RZ, RZ, 1.5048828125, 33.21875 ;  /* 0x3e055027ff137431 */ /* 0x000fc600000001ff */
[----:B------:R-:W-:-:S09]  /*06f0*/  FSEL R16, RZ, -23, P1 ;  /* 0xc1b80000ff107808 */ /* 0x000fd20000800000 */
[----:B------:R-:W-:-:S05]  /*0700*/  @!P1 FMUL R12, R12, 8388608 ;  /* 0x4b0000000c0c9820 */ /* 0x000fca0000400000 */
[C---:B------:R-:W-:Y:S02]  /*0710*/  IADD3 R14, PT, PT, R12.reuse, -0x3f2aaaab, RZ ;  /* 0xc0d555550c0e7810 */ /* 0x040fe40007ffe0ff */
[----:B------:R-:W-:Y:S02]  /*0720*/  ISETP.GT.U32.AND P1, PT, R12, 0x7f7fffff, PT ;  /* 0x7f7fffff0c00780c */ /* 0x000fe40003f24070 */
[----:B------:R-:W-:-:S04]  /*0730*/  LOP3.LUT R17, R14, 0xff800000, RZ, 0xc0, !PT ;  /* 0xff8000000e117812 */ /* 0x000fc800078ec0ff */
[-C--:B------:R-:W-:Y:S02]  /*0740*/  IADD3 R14, PT, PT, R12, -R17.reuse, RZ ;  /* 0x800000110c0e7210 */ /* 0x080fe40007ffe0ff */
[----:B------:R-:W-:-:S03]  /*0750*/  I2FP.F32.S32 R17, R17 ;  /* 0x0000001100117245 */ /* 0x000fc60000201400 */
[----:B------:R-:W-:Y:S02]  /*0760*/  FADD R14, R14, -1 ;  /* 0xbf8000000e0e7421 */ /* 0x000fe40000000000 */
[----:B------:R-:W-:Y:S01]  /*0770*/  FFMA R16, R17, 1.1920928955078125e-07, R16 ;  /* 0x3400000011107823 */ /* 0x000fe20000000010 */
[----:B------:R-:W-:Y:S01]  /*0780*/  MOV R17, 0x7f800000 ;  /* 0x7f80000000117802 */ /* 0x000fe20000000f00 */
        /* <DEDUP_REMOVED lines=11> */
[C---:B------:R-:W-:Y:S01]  /*0840*/  @P1 FFMA R16, R12.reuse, R17, +INF ;  /* 0x7f8000000c101423 */ /* 0x040fe20000000011 */
[----:B------:R-:W-:-:S04]  /*0850*/  FSETP.NEU.AND P1, PT, R12, RZ, PT ;  /* 0x000000ff0c00720b */ /* 0x000fc80003f2d000 */
[----:B------:R-:W-:-:S05]  /*0860*/  FSEL R16, R16, -INF , P1 ;  /* 0xff80000010107808 */ /* 0x000fca0000800000 */
[----:B--2---:R-:W-:-:S07]  /*0870*/  FFMA R8, R15, -R16, R8 ;  /* 0x800000100f087223 */ /* 0x004fce0000000008 */
.L_x_156:
[----:B------:R-:W-:Y:S05]  /*0880*/  BSYNC.RECONVERGENT B1 ;  /* 0x0000000000017941 */ /* 0x000fea0003800200 */
.L_x_155:
[----:B------:R-:W-:Y:S04]  /*0890*/  BSSY.RECONVERGENT B1, `(.L_x_157) ;  /* 0x000001e000017945 */ /* 0x000fe80003800200 */
[----:B------:R-:W-:Y:S05]  /*08a0*/  @!P2 BRA `(.L_x_158) ;  /* 0x000000000070a947 */ /* 0x000fea0003800000 */
[----:B------:R0:W2:Y:S01]  /*08b0*/  LDG.E.CONSTANT R3, desc[UR4][R2.64+0x4] ;  /* 0x0000040402037981 */ /* 0x0000a2000c1e9900 */
[----:B------:R-:W-:Y:S01]  /*08c0*/  FSETP.GEU.AND P1, PT, R13, 1.175494350822287508e-38, PT ;  /* 0x008000000d00780b */ /* 0x000fe20003f2e000 */
[----:B------:R-:W-:-:S03]  /*08d0*/  HFMA2 R15, -RZ, RZ, 1.5048828125, 33.21875 ;  /* 0x3e055027ff0f7431 */ /* 0x000fc600000001ff */
[----:B0-----:R-:W-:-:S09]  /*08e0*/  FSEL R2, RZ, -23, P1 ;  /* 0xc1b80000ff027808 */ /* 0x001fd20000800000 */
[----:B------:R-:W-:-:S05]  /*08f0*/  @!P1 FMUL R13, R13, 8388608 ;  /* 0x4b0000000d0d9820 */ /* 0x000fca0000400000 */
[C---:B------:R-:W-:Y:S02]  /*0900*/  IADD3 R12, PT, PT, R13.reuse, -0x3f2aaaab, RZ ;  /* 0xc0d555550d0c7810 */ /* 0x040fe40007ffe0ff */
[----:B------:R-:W-:Y:S02]  /*0910*/  ISETP.GT.U32.AND P1, PT, R13, 0x7f7fffff, PT ;  /* 0x7f7fffff0d00780c */ /* 0x000fe40003f24070 */
[----:B------:R-:W-:-:S04]  /*0920*/  LOP3.LUT R12, R12, 0xff800000, RZ, 0xc0, !PT ;  /* 0xff8000000c0c7812 */ /* 0x000fc800078ec0ff */
[----:B------:R-:W-:-:S05]  /*0930*/  IADD3 R14, PT, PT, R13, -R12, RZ ;  /* 0x8000000c0d0e7210 */ /* 0x000fca0007ffe0ff */
        /* <DEDUP_REMOVED lines=9> */
[----:B------:R-:W-:Y:S02]  /*09d0*/  I2FP.F32.S32 R15, R12 ;  /* 0x0000000c000f7245 */ /* 0x000fe40000201400 */
[----:B------:R-:W-:Y:S01]  /*09e0*/  MOV R12, 0x7f800000 ;  /* 0x7f800000000c7802 */ /* 0x000fe20000000f00 */
[C---:B------:R-:W-:Y:S02]  /*09f0*/  FMUL R17, R14.reuse, R17 ;  /* 0x000000110e117220 */ /* 0x040fe40000400000 */
[----:B------:R-:W-:Y:S02]  /*0a00*/  FFMA R2, R15, 1.1920928955078125e-07, R2 ;  /* 0x340000000f027823 */ /* 0x000fe40000000002 */
[----:B------:R-:W-:-:S04]  /*0a10*/  FFMA R17, R14, R17, R14 ;  /* 0x000000110e117223 */ /* 0x000fc8000000000e */
[----:B------:R-:W-:Y:S01]  /*0a20*/  FFMA R2, R2, 0.69314718246459960938, R17 ;  /* 0x3f31721802027823 */ /* 0x000fe20000000011 */
[C---:B------:R-:W-:Y:S01]  /*0a30*/  @P1 FFMA R2, R13.reuse, R12, +INF ;  /* 0x7f8000000d021423 */ /* 0x040fe2000000000c */
[----:B------:R-:W-:-:S04]  /*0a40*/  FSETP.NEU.AND P1, PT, R13, RZ, PT ;  /* 0x000000ff0d00720b */ /* 0x000fc80003f2d000 */
[----:B------:R-:W-:-:S05]  /*0a50*/  FSEL R2, R2, -INF , P1 ;  /* 0xff80000002027808 */ /* 0x000fca0000800000 */
[----:B--2---:R-:W-:-:S07]  /*0a60*/  FFMA R8, R3, -R2, R8 ;  /* 0x8000000203087223 */ /* 0x004fce0000000008 */
.L_x_158:
[----:B------:R-:W-:Y:S05]  /*0a70*/  BSYNC.RECONVERGENT B1 ;  /* 0x0000000000017941 */ /* 0x000fea0003800200 */
.L_x_157:
[----:B------:R-:W-:Y:S01]  /*0a80*/  IADD3 R9, PT, PT, R9, 0x4, RZ ;  /* 0x0000000409097810 */ /* 0x000fe20007ffe0ff */
[----:B------:R-:W-:Y:S06]  /*0a90*/  @P0 BRA `(.L_x_159) ;  /* 0xfffffff400d80947 */ /* 0x000fec000383ffff */
.L_x_150:
[----:B------:R-:W-:Y:S05]  /*0aa0*/  BSYNC.RECONVERGENT B0 ;  /* 0x0000000000007941 */ /* 0x000fea0003800200 */
.L_x_149:
[----:B------:R-:W-:Y:S01]  /*0ab0*/  ISETP.NE.AND P0, PT, R20, RZ, PT ;  /* 0x000000ff1400720c */ /* 0x000fe20003f05270 */
[----:B------:R-:W-:-:S12]  /*0ac0*/  BSSY.RECONVERGENT B1, `(.L_x_148) ;  /* 0x0000073000017945 */ /* 0x000fd80003800200 */
[----:B------:R-:W-:Y:S05]  /*0ad0*/  @!P0 BRA `(.L_x_160) ;  /* 0x0000000400c48947 */ /* 0x000fea0003800000 */
[----:B------:R-:W-:Y:S01]  /*0ae0*/  ISETP.NE.AND P0, PT, R20, 0x1, PT ;  /* 0x000000011400780c */ /* 0x000fe20003f05270 */
[----:B------:R-:W-:-:S12]  /*0af0*/  BSSY.RECONVERGENT B0, `(.L_x_161) ;  /* 0x0000049000007945 */ /* 0x000fd80003800200 */
[----:B------:R-:W-:Y:S05]  /*0b00*/  @!P0 BRA `(.L_x_162) ;  /* 0x00000004001c8947 */ /* 0x000fea0003800000 */
[----:B------:R-:W0:Y:S02]  /*0b10*/  LDC.64 R2, c[0x0][0x398] ;  /* 0x0000e600ff027b82 */ /* 0x000e240000000a00 */
[----:B0-----:R-:W-:-:S06]  /*0b20*/  IMAD.WIDE R6, R9, 0x4, R2 ;  /* 0x0000000409067825 */ /* 0x001fcc00078e0202 */
[----:B------:R-:W0:Y:S01]  /*0b30*/  LDC.64 R2, c[0x0][0x390] ;  /* 0x0000e400ff027b82 */ /* 0x000e220000000a00 */
[----:B------:R-:W2:Y:S04]  /*0b40*/  LDG.E.CONSTANT R4, desc[UR4][R6.64] ;  /* 0x0000000406047981 */ /* 0x000ea8000c1e9900 */
[----:B------:R-:W3:Y:S01]  /*0b50*/  LDG.E.CONSTANT R5, desc[UR4][R6.64+0x4] ;  /* 0x0000040406057981 */ /* 0x000ee2000c1e9900 */
[----:B------:R-:W-:Y:S01]  /*0b60*/  BSSY.RECONVERGENT B2, `(.L_x_163) ;  /* 0x0000021000027945 */ /* 0x000fe20003800200 */
[----:B0-----:R-:W-:Y:S01]  /*0b70*/  IMAD.WIDE R2, R9, 0x4, R2 ;  /* 0x0000000409027825 */ /* 0x001fe200078e0202 */
[----:B--2---:R-:W-:Y:S02]  /*0b80*/  FSETP.GT.AND P0, PT, R4, RZ, PT ;  /* 0x000000ff0400720b */ /* 0x004fe40003f04000 */
[----:B---3--:R-:W-:-:S11]  /*0b90*/  FSETP.GT.AND P1, PT, R5, RZ, PT ;  /* 0x000000ff0500720b */ /* 0x008fd60003f24000 */
        /* <DEDUP_REMOVED lines=9> */
[----:B------:R-:W-:Y:S01]  /*0c30*/  FADD R12, R6, -1 ;  /* 0xbf800000060c7421 */ /* 0x000fe20000000000 */
[----:B------:R-:W-:Y:S02]  /*0c40*/  FSEL R6, RZ, -23, P0 ;  /* 0xc1b80000ff067808 */ /* 0x000fe40000000000 */
[----:B------:R-:W-:Y:S01]  /*0c50*/  ISETP.GT.U32.AND P0, PT, R4, 0x7f7fffff, PT ;  /* 0x7f7fffff0400780c */ /* 0x000fe20003f04070 */
[C---:B------:R-:W-:Y:S02]  /*0c60*/  FFMA R13, R12.reuse, -R13, 0.14084610342979431152 ;  /* 0x3e1039f60c0d7423 */ /* 0x040fe4000000080d */
[----:B------:R-:W-:Y:S01]  /*0c70*/  FFMA R6, R11, 1.1920928955078125e-07, R6 ;  /* 0x340000000b067823 */ /* 0x000fe20000000006 */
[----:B------:R-:W-:Y:S01]  /*0c80*/  MOV R11, 0x7f800000 ;  /* 0x7f800000000b7802 */ /* 0x000fe20000000f00 */
        /* <DEDUP_REMOVED lines=14> */
.L_x_164:
[----:B------:R-:W-:Y:S05]  /*0d70*/  BSYNC.RECONVERGENT B2 ;  /* 0x0000000000027941 */ /* 0x000fea0003800200 */
.L_x_163:
        /* <DEDUP_REMOVED lines=30> */
.L_x_166:
[----:B------:R-:W-:Y:S05]  /*0f60*/  BSYNC.RECONVERGENT B2 ;  /* 0x0000000000027941 */ /* 0x000fea0003800200 */
.L_x_165:
[----:B------:R-:W-:-:S07]  /*0f70*/  IADD3 R9, PT, PT, R9, 0x2, RZ ;  /* 0x0000000209097810 */ /* 0x000fce0007ffe0ff */
.L_x_162:
[----:B------:R-:W-:Y:S05]  /*0f80*/  BSYNC.RECONVERGENT B0 ;  /* 0x0000000000007941 */ /* 0x000fea0003800200 */
.L_x_161:
[----:B------:R-:W-:-:S04]  /*0f90*/  LOP3.LUT R10, R10, 0x1, RZ, 0xc0, !PT ;  /* 0x000000010a0a7812 */ /* 0x000fc800078ec0ff */
[----:B------:R-:W-:-:S13]  /*0fa0*/  ISETP.NE.U32.AND P0, PT, R10, 0x1, PT ;  /* 0x000000010a00780c */ /* 0x000fda0003f05070 */
[----:B------:R-:W-:Y:S05]  /*0fb0*/  @P0 BRA `(.L_x_160) ;  /* 0x00000000008c0947 */ /* 0x000fea0003800000 */
[----:B------:R-:W0:Y:S08]  /*0fc0*/  LDC.64 R2, c[0x0][0x398] ;  /* 0x0000e600ff027b82 */ /* 0x000e300000000a00 */
[----:B------:R-:W1:Y:S01]  /*0fd0*/  LDC.64 R4, c[0x0][0x390] ;  /* 0x0000e400ff047b82 */ /* 0x000e620000000a00 */
[----:B0-----:R-:W-:-:S06]  /*0fe0*/  IMAD.WIDE R2, R9, 0x4, R2 ;  /* 0x0000000409027825 */ /* 0x001fcc00078e0202 */
[----:B------:R-:W2:Y:S01]  /*0ff0*/  LDG.E.CONSTANT R2, desc[UR4][R2.64] ;  /* 0x0000000402027981 */ /* 0x000ea2000c1e9900 */
[----:B-1----:R-:W-:Y:S01]  /*1000*/  IMAD.WIDE R4, R9, 0x4, R4 ;  /* 0x0000000409047825 */ /* 0x002fe200078e0204 */
[----:B--2---:R-:W-:-:S13]  /*1010*/  FSETP.GT.AND P0, PT, R2, RZ, PT ;  /* 0x000000ff0200720b */ /* 0x004fda0003f04000 */
[----:B------:R-:W-:Y:S05]  /*1020*/  @!P0 BRA `(.L_x_160) ;  /* 0x0000000000708947 */ /* 0x000fea0003800000 */
[----:B------:R0:W2:Y:S01]  /*1030*/  LDG.E.CONSTANT R5, desc[UR4][R4.64] ;  /* 0x0000000404057981 */ /* 0x0000a2000c1e9900 */
[----:B------:R-:W-:Y:S01]  /*1040*/  FSETP.GEU.AND P0, PT, R2, 1.175494350822287508e-38, PT ;  /* 0x008000000200780b */ /* 0x000fe20003f0e000 */
[----:B------:R-:W-:-:S12]  /*1050*/  HFMA2 R9, -RZ, RZ, 1.5048828125, 33.21875 ;  /* 0x3e055027ff097431 */ /* 0x000fd800000001ff */
[----:B------:R-:W-:-:S05]  /*1060*/  @!P0 FMUL R2, R2, 8388608 ;  /* 0x4b00000002028820 */ /* 0x000fca0000400000 */
[----:B------:R-:W-:-:S04]  /*1070*/  IADD3 R3, PT, PT, R2, -0x3f2aaaab, RZ ;  /* 0xc0d5555502037810 */ /* 0x000fc80007ffe0ff */
[----:B------:R-:W-:-:S04]  /*1080*/  LOP3.LUT R7, R3, 0xff800000, RZ, 0xc0, !PT ;  /* 0xff80000003077812 */ /* 0x000fc800078ec0ff */
[-C--:B------:R-:W-:Y:S02]  /*1090*/  IADD3 R3, PT, PT, R2, -R7.reuse, RZ ;  /* 0x8000000702037210 */ /* 0x080fe40007ffe0ff */
[----:B0-----:R-:W-:Y:S02]  /*10a0*/  I2FP.F32.S32 R4, R7 ;  /* 0x0000000700047245 */ /* 0x001fe40000201400 */
        /* <DEDUP_REMOVED lines=20> */
.L_x_160:
[----:B------:R-:W-:Y:S05]  /*11f0*/  BSYNC.RECONVERGENT B1 ;  /* 0x0000000000017941 */ /* 0x000fea0003800200 */
.L_x_148:
[----:B------:R-:W0:Y:S02]  /*1200*/  LDC.64 R2, c[0x0][0x388] ;  /* 0x0000e200ff027b82 */ /* 0x000e240000000a00 */
[----:B0-----:R-:W-:-:S05]  /*1210*/  IMAD.WIDE R2, R0, 0x4, R2 ;  /* 0x0000000400027825 */ /* 0x001fca00078e0202 */
[----:B------:R-:W-:Y:S01]  /*1220*/  STG.E desc[UR4][R2.64], R8 ;  /* 0x0000000802007986 */ /* 0x000fe2000c101904 */
[----:B------:R-:W-:Y:S05]  /*1230*/  EXIT ;  /* 0x000000000000794d */ /* 0x000fea0003800000 */
.L_x_167:
        /* <DEDUP_REMOVED lines=12> */
.L_x_498:


//--------------------- .text.BinaryCrossentropyLoss --------------------------
	.section	.text.BinaryCrossentropyLoss,"ax",@progbits
	.align	128
        .global         BinaryCrossentropyLoss
        .type           BinaryCrossentropyLoss,@function
        .size           BinaryCrossentropyLoss,(.L_x_473 - BinaryCrossentropyLoss)
        .other          BinaryCrossentropyLoss,@"STO_CUDA_ENTRY STV_DEFAULT"
BinaryCrossentropyLoss:
.text.BinaryCrossentropyLoss:
        /* <DEDUP_REMOVED lines=14> */
[----:B------:R-:W-:Y:S01]  /*00e0*/  I2FP.F32.U32 R3, UR6 ;  /* 0x0000000600037c45 */ /* 0x000fe20008201000 */
[----:B------:R-:W-:Y:S03]  /*00f0*/  BSSY.RECONVERGENT B0, `(.L_x_169) ;  /* 0x000005d000007945 */ /* 0x000fe60003800200 */
[C---:B------:R-:W-:Y:S02]  /*0100*/  IADD3 R12, PT, PT, R13.reuse, UR6, RZ ;  /* 0x000000060d0c7c10 */ /* 0x040fe4000fffe0ff */
[----:B------:R-:W-:-:S04]  /*0110*/  IADD3 R5, PT, PT, R13, 0x1, RZ ;  /* 0x000000010d057810 */ /* 0x000fc80007ffe0ff */
[----:B------:R-:W-:-:S05]  /*0120*/  VIMNMX R0, PT, PT, R12, R5, !PT ;  /* 0x000000050c007248 */ /* 0x000fca0007fe0100 */
[----:B------:R-:W-:-:S05]  /*0130*/  IMAD.IADD R0, R0, 0x1, -R13 ;  /* 0x0000000100007824 */ /* 0x000fca00078e0a0d */
[----:B------:R-:W-:-:S04]  /*0140*/  LOP3.LUT R0, R0, 0x1, RZ, 0xc0, !PT ;  /* 0x0000000100007812 */ /* 0x000fc800078ec0ff */
[----:B------:R-:W-:Y:S02]  /*0150*/  ISETP.NE.U32.AND P0, PT, R0, 0x1, PT ;  /* 0x000000010000780c */ /* 0x000fe40003f05070 */
[----:B------:R-:W-:-:S11]  /*0160*/  MOV R0, RZ ;  /* 0x000000ff00007202 */ /* 0x000fd60000000f00 */
[----:B------:R-:W-:Y:S05]  /*0170*/  @P0 BRA `(.L_x_170) ;  /* 0x0000000400500947 */ /* 0x000fea0003800000 */
[----:B------:R-:W0:Y:S02]  /*0180*/  LDC.64 R6, c[0x0][0x398] ;  /* 0x0000e600ff067b82 */ /* 0x000e240000000a00 */
[----:B0-----:R-:W-:-:S06]  /*0190*/  IMAD.WIDE R6, R13, 0x4, R6 ;  /* 0x000000040d067825 */ /* 0x001fcc00078e0206 */
[----:B------:R-:W2:Y:S01]  /*01a0*/  LDG.E.CONSTANT R7, desc[UR4][R6.64] ;  /* 0x0000000406077981 */ /* 0x000ea2000c1e9900 */
[----:B------:R-:W-:Y:S01]  /*01b0*/  SHF.R.S32.HI R9, RZ, 0x1f, R13 ;  /* 0x0000001fff097819 */ /* 0x000fe2000001140d */
[----:B------:R-:W-:Y:S01]  /*01c0*/  IMAD.MOV.U32 R14, RZ, RZ, RZ ;  /* 0x000000ffff0e7224 */ /* 0x000fe200078e00ff */
[----:B------:R-:W-:Y:S02]  /*01d0*/  MOV R4, R13 ;  /* 0x0000000d00047202 */ /* 0x000fe40000000f00 */
[----:B------:R-:W-:Y:S02]  /*01e0*/  MOV R13, R5 ;  /* 0x00000005000d7202 */ /* 0x000fe40000000f00 */
[----:B--2---:R-:W-:-:S04]  /*01f0*/  FSETP.GEU.AND P0, PT, R7, 1, PT ;  /* 0x3f8000000700780b */ /* 0x004fc80003f0e000 */
[----:B------:R-:W-:-:S13]  /*0200*/  FSETP.LEU.OR P0, PT, R7, RZ, P0 ;  /* 0x000000ff0700720b */ /* 0x000fda000070b400 */
[----:B------:R-:W-:Y:S05]  /*0210*/  @P0 BRA `(.L_x_170) ;  /* 0x0000000400280947 */ /* 0x000fea0003800000 */
[----:B------:R-:W0:Y:S02]  /*0220*/  LDCU.64 UR6, c[0x0][0x390] ;  /* 0x00007200ff0677ac */ /* 0x000e240008000a00 */
[----:B0-----:R-:W-:-:S04]  /*0230*/  LEA R10, P0, R4, UR6, 0x2 ;  /* 0x00000006040a7c11 */ /* 0x001fc8000f8010ff */
[----:B------:R-:W-:-:S05]  /*0240*/  LEA.HI.X R11, R4, UR7, R9, 0x2, P0 ;  /* 0x00000007040b7c11 */ /* 0x000fca00080f1409 */
[----:B------:R0:W2:Y:S01]  /*0250*/  LDG.E.CONSTANT R0, desc[UR4][R10.64] ;  /* 0x000000040a007981 */ /* 0x0000a2000c1e9900 */
[C---:B------:R-:W-:Y:S01]  /*0260*/  FADD R4, -R7.reuse, 1 ;  /* 0x3f80000007047421 */ /* 0x040fe20000000100 */
[C---:B------:R-:W-:Y:S01]  /*0270*/  FMUL R6, R7.reuse, 8388608 ;  /* 0x4b00000007067820 */ /* 0x040fe20000400000 */
[----:B------:R-:W-:Y:S01]  /*0280*/  FSETP.GEU.AND P0, PT, R7, 1.175494350822287508e-38, PT ;  /* 0x008000000700780b */ /* 0x000fe20003f0e000 */
[----:B------:R-:W-:Y:S02]  /*0290*/  BSSY.RECONVERGENT B1, `(.L_x_171) ;  /* 0x0000040000017945 */ /* 0x000fe40003800200 */
[----:B------:R-:W-:Y:S02]  /*02a0*/  FSETP.GEU.AND P1, PT, R4, 1.175494350822287508e-38, PT ;  /* 0x008000000400780b */ /* 0x000fe40003f2e000 */
[----:B------:R-:W-:Y:S01]  /*02b0*/  FSEL R6, R6, R7, !P0 ;  /* 0x0000000706067208 */ /* 0x000fe20004000000 */
[----:B0-----:R-:W-:-:S04]  /*02c0*/  HFMA2 R11, -RZ, RZ, 1.5048828125, 33.21875 ;  /* 0x3e055027ff0b7431 */ /* 0x001fc800000001ff */
[----:B------:R-:W-:-:S05]  /*02d0*/  VIADD R7, R6, 0xc0d55555 ;  /* 0xc0d5555506077836 */ /* 0x000fca0000000000 */
[----:B------:R-:W-:Y:S01]  /*02e0*/  LOP3.LUT R15, R7, 0xff800000, RZ, 0xc0, !PT ;  /* 0xff800000070f7812 */ /* 0x000fe200078ec0ff */
[----:B------:R-:W-:-:S03]  /*02f0*/  @!P1 FMUL R4, R4, 8388608 ;  /* 0x4b00000004049820 */ /* 0x000fc60000400000 */
[-C--:B------:R-:W-:Y:S02]  /*0300*/  IADD3 R8, PT, PT, R6, -R15.reuse, RZ ;  /* 0x8000000f06087210 */ /* 0x080fe40007ffe0ff */
[----:B------:R-:W-:Y:S02]  /*0310*/  IADD3 R9, PT, PT, R4, -0x3f2aaaab, RZ ;  /* 0xc0d5555504097810 */ /* 0x000fe40007ffe0ff */
[----:B------:R-:W-:Y:S01]  /*0320*/  I2FP.F32.S32 R15, R15 ;  /* 0x0000000f000f7245 */ /* 0x000fe20000201400 */
[----:B------:R-:W-:Y:S01]  /*0330*/  FADD R8, R8, -1 ;  /* 0xbf80000008087421 */ /* 0x000fe20000000000 */
[----:B------:R-:W-:Y:S02]  /*0340*/  LOP3.LUT R9, R9, 0xff800000, RZ, 0xc0, !PT ;  /* 0xff80000009097812 */ /* 0x000fe400078ec0ff */
[C---:B------:R-:W-:Y:S02]  /*0350*/  FSETP.NEU.AND P2, PT, R4.reuse, RZ, PT ;  /* 0x000000ff0400720b */ /* 0x040fe40003f4d000 */
[----:B------:R-:W-:-:S02]  /*0360*/  IADD3 R7, PT, PT, R4, -R9, RZ ;  /* 0x8000000904077210 */ /* 0x000fc40007ffe0ff */
[----:B------:R-:W-:-:S03]  /*0370*/  I2FP.F32.S32 R9, R9 ;  /* 0x0000000900097245 */ /* 0x000fc60000201400 */
        /* <DEDUP_REMOVED lines=11> */
[C---:B------:R-:W-:Y:S01]  /*0430*/  FFMA R14, R7.reuse, R10, -0.24999669194221496582 ;  /* 0xbe7fff22070e7423 */ /* 0x040fe2000000000a */
[C---:B------:R-:W-:Y:S01]  /*0440*/  FFMA R11, R8.reuse, R11, -0.24999669194221496582 ;  /* 0xbe7fff22080b7423 */ /* 0x040fe2000000000b */
[----:B------:R-:W-:Y:S02]  /*0450*/  FSEL R10, RZ, -23, P0 ;  /* 0xc1b80000ff0a7808 */ /* 0x000fe40000000000 */
[C---:B------:R-:W-:Y:S01]  /*0460*/  FFMA R16, R7.reuse, R14, 0.33333182334899902344 ;  /* 0x3eaaaa7807107423 */ /* 0x040fe2000000000e */
[----:B------:R-:W-:Y:S01]  /*0470*/  FSEL R14, RZ, -23, P1 ;  /* 0xc1b80000ff0e7808 */ /* 0x000fe20000800000 */
[----:B------:R-:W-:Y:S01]  /*0480*/  FFMA R11, R8, R11, 0.33333182334899902344 ;  /* 0x3eaaaa78080b7423 */ /* 0x000fe2000000000b */
[----:B------:R-:W-:Y:S01]  /*0490*/  ISETP.GT.U32.AND P1, PT, R4, 0x7f7fffff, PT ;  /* 0x7f7fffff0400780c */ /* 0x000fe20003f24070 */
[----:B------:R-:W-:Y:S01]  /*04a0*/  FFMA R16, R7, R16, -0.5 ;  /* 0xbf00000007107423 */ /* 0x000fe20000000010 */
[----:B------:R-:W-:Y:S01]  /*04b0*/  ISETP.GT.U32.AND P0, PT, R6, 0x7f7fffff, PT ;  /* 0x7f7fffff0600780c */ /* 0x000fe20003f04070 */
[C---:B------:R-:W-:Y:S01]  /*04c0*/  FFMA R11, R8.reuse, R11, -0.5 ;  /* 0xbf000000080b7423 */ /* 0x040fe2000000000b */
[----:B------:R-:W-:Y:S01]  /*04d0*/  FFMA R9, R9, 1.1920928955078125e-07, R14 ;  /* 0x3400000009097823 */ /* 0x000fe2000000000e */
[----:B------:R-:W-:Y:S01]  /*04e0*/  FMUL R16, R7, R16 ;  /* 0x0000001007107220 */ /* 0x000fe20000400000 */
[----:B------:R-:W-:Y:S01]  /*04f0*/  FFMA R10, R15, 1.1920928955078125e-07, R10 ;  /* 0x340000000f0a7823 */ /* 0x000fe2000000000a */
[----:B------:R-:W-:-:S02]  /*0500*/  FMUL R11, R8, R11 ;  /* 0x0000000b080b7220 */ /* 0x000fc40000400000 */
[----:B------:R-:W-:Y:S01]  /*0510*/  FFMA R16, R7, R16, R7 ;  /* 0x0000001007107223 */ /* 0x000fe20000000007 */
[----:B------:R-:W-:Y:S02]  /*0520*/  IMAD.MOV.U32 R7, RZ, RZ, 0x7f800000 ;  /* 0x7f800000ff077424 */ /* 0x000fe400078e00ff */
[----:B------:R-:W-:Y:S01]  /*0530*/  FFMA R11, R8, R11, R8 ;  /* 0x0000000b080b7223 */ /* 0x000fe20000000008 */
[----:B------:R-:W-:Y:S01]  /*0540*/  FFMA R9, R9, 0.69314718246459960938, R16 ;  /* 0x3f31721809097823 */ /* 0x000fe20000000010 */
[-C--:B------:R-:W-:Y:S01]  /*0550*/  @P1 FFMA R9, R4, R7.reuse, +INF ;  /* 0x7f80000004091423 */ /* 0x080fe20000000007 */
[----:B------:R-:W0:Y:S01]  /*0560*/  MUFU.RCP R8, R3 ;  /* 0x0000000300087308 */ /* 0x000e220000001000 */
[----:B------:R-:W-:Y:S01]  /*0570*/  FFMA R10, R10, 0.69314718246459960938, R11 ;  /* 0x3f3172180a0a7823 */ /* 0x000fe2000000000b */
[C---:B------:R-:W-:Y:S01]  /*0580*/  @P0 FFMA R10, R6.reuse, R7, +INF ;  /* 0x7f800000060a0423 */ /* 0x040fe20000000007 */
[----:B------:R-:W-:Y:S02]  /*0590*/  FSETP.NEU.AND P1, PT, R6, RZ, PT ;  /* 0x000000ff0600720b */ /* 0x000fe40003f2d000 */
[----:B------:R-:W-:-:S02]  /*05a0*/  FSEL R9, R9, -INF , P2 ;  /* 0xff80000009097808 */ /* 0x000fc40001000000 */
[----:B------:R-:W-:Y:S01]  /*05b0*/  FSEL R7, R10, -INF , P1 ;  /* 0xff8000000a077808 */ /* 0x000fe20000800000 */
[----:B0-----:R-:W-:-:S04]  /*05c0*/  FFMA R11, -R3, R8, 1 ;  /* 0x3f800000030b7423 */ /* 0x001fc80000000108 */
[----:B------:R-:W-:Y:S01]  /*05d0*/  FFMA R11, R8, R11, R8 ;  /* 0x0000000b080b7223 */ /* 0x000fe20000000008 */
[----:B--2---:R-:W-:-:S04]  /*05e0*/  FADD R4, -R0, 1 ;  /* 0x3f80000000047421 */ /* 0x004fc80000000100 */
[----:B------:R-:W-:-:S04]  /*05f0*/  FMUL R9, R4, R9 ;  /* 0x0000000904097220 */ /* 0x000fc80000400000 */
[----:B------:R-:W-:-:S04]  /*0600*/  FFMA R0, R0, R7, R9 ;  /* 0x0000000700007223 */ /* 0x000fc80000000009 */
[----:B------:R-:W0:Y:S01]  /*0610*/  FCHK P0, R0, R3 ;  /* 0x0000000300007302 */ /* 0x000e220000000000 */
[----:B------:R-:W-:-:S04]  /*0620*/  FFMA R4, R0, R11, RZ ;  /* 0x0000000b00047223 */ /* 0x000fc800000000ff */
[----:B------:R-:W-:-:S04]  /*0630*/  FFMA R6, -R3, R4, R0 ;  /* 0x0000000403067223 */ /* 0x000fc80000000100 */
[----:B------:R-:W-:Y:S01]  /*0640*/  FFMA R4, R11, R6, R4 ;  /* 0x000000060b047223 */ /* 0x000fe20000000004 */
[----:B0-----:R-:W-:Y:S06]  /*0650*/  @!P0 BRA `(.L_x_172) ;  /* 0x00000000000c8947 */ /* 0x001fec0003800000 */
[----:B------:R-:W-:-:S07]  /*0660*/  MOV R16, 0x680 ;  /* 0x0000068000107802 */ /* 0x000fce0000000f00 */
[----:B------:R-:W-:Y:S05]  /*0670*/  CALL.REL.NOINC `($__internal_5_$__cuda_sm3x_div_rn_noftz_f32_slowpath) ;  /* 0x0000000800cc7944 */ /* 0x000fea0003c00000 */
[----:B------:R-:W-:-:S07]  /*0680*/  MOV R4, R0 ;  /* 0x0000000000047202 */ /* 0x000fce0000000f00 */
.L_x_172:
[----:B------:R-:W-:Y:S05]  /*0690*/  BSYNC.RECONVERGENT B1 ;  /* 0x0000000000017941 */ /* 0x000fea0003800200 */
.L_x_171:
[----:B------:R-:W-:-:S05]  /*06a0*/  FADD R0, RZ, -R4 ;  /* 0x80000004ff007221 */ /* 0x000fca0000000000 */
[----:B------:R-:W-:-:S07]  /*06b0*/  MOV R14, R0 ;  /* 0x00000000000e7202 */ /* 0x000fce0000000f00 */
.L_x_170:
[----:B------:R-:W-:Y:S05]  /*06c0*/  BSYNC.RECONVERGENT B0 ;  /* 0x0000000000007941 */ /* 0x000fea0003800200 */
.L_x_169:
[----:B------:R-:W-:Y:S01]  /*06d0*/  ISETP.GE.AND P0, PT, R5, R12, PT ;  /* 0x0000000c0500720c */ /* 0x000fe20003f06270 */
[----:B------:R-:W-:-:S12]  /*06e0*/  BSSY.RECONVERGENT B0, `(.L_x_168) ;  /* 0x00000a8000007945 */ /* 0x000fd80003800200 */
[----:B------:R-:W-:Y:S05]  /*06f0*/  @P0 BRA `(.L_x_173) ;  /* 0x0000000800980947 */ /* 0x000fea0003800000 */
[----:B------:R-:W0:Y:S01]  /*0700*/  LDC.64 R4, c[0x0][0x390] ;  /* 0x0000e400ff047b82 */ /* 0x000e220000000a00 */
[----:B------:R-:W-:-:S07]  /*0710*/  MOV R14, R0 ;  /* 0x00000000000e7202 */ /* 0x000fce0000000f00 */
[----:B------:R-:W1:Y:S01]  /*0720*/  LDC.64 R6, c[0x0][0x398] ;  /* 0x0000e600ff067b82 */ /* 0x000e620000000a00 */
[----:B0-----:R-:W-:-:S05]  /*0730*/  IADD3 R4, P0, PT, R4, 0x4, RZ ;  /* 0x0000000404047810 */ /* 0x001fca0007f1e0ff */
[----:B------:R-:W-:Y:S01]  /*0740*/  IMAD.X R5, RZ, RZ, R5, P0 ;  /* 0x000000ffff057224 */ /* 0x000fe200000e0605 */
[----:B-1----:R-:W-:-:S04]  /*0750*/  IADD3 R6, P1, PT, R6, 0x4, RZ ;  /* 0x0000000406067810 */ /* 0x002fc80007f3e0ff */
[----:B------:R-:W-:-:S09]  /*0760*/  IADD3.X R7, PT, PT, RZ, R7, RZ, P1, !PT ;  /* 0x00000007ff077210 */ /* 0x000fd20000ffe4ff */
.L_x_182:
[----:B------:R-:W-:-:S05]  /*0770*/  IMAD.WIDE R8, R13, 0x4, R6 ;  /* 0x000000040d087825 */ /* 0x000fca00078e0206 */
[----:B------:R-:W2:Y:S01]  /*0780*/  LDG.E.CONSTANT R17, desc[UR4][R8.64+-0x4] ;  /* 0xfffffc0408117981 */ /* 0x000ea2000c1e9900 */
[----:B------:R-:W-:Y:S01]  /*0790*/  BSSY.RECONVERGENT B1, `(.L_x_174) ;  /* 0x000004c000017945 */ /* 0x000fe20003800200 */
[----:B------:R-:W-:Y:S01]  /*07a0*/  IMAD.WIDE R10, R13, 0x4, R4 ;  /* 0x000000040d0a7825 */ /* 0x000fe200078e0204 */
[----:B--2---:R-:W-:-:S04]  /*07b0*/  FSETP.GEU.AND P0, PT, R17, 1, PT ;  /* 0x3f8000001100780b */ /* 0x004fc80003f0e000 */
[----:B------:R-:W-:-:S13]  /*07c0*/  FSETP.LEU.OR P0, PT, R17, RZ, P0 ;  /* 0x000000ff1100720b */ /* 0x000fda000070b400 */
[----:B------:R-:W-:Y:S05]  /*07d0*/  @P0 BRA `(.L_x_175) ;  /* 0x00000004001c0947 */ /* 0x000fea0003800000 */
[----:B------:R-:W2:Y:S01]  /*07e0*/  LDG.E.CONSTANT R15, desc[UR4][R10.64+-0x4] ;  /* 0xfffffc040a0f7981 */ /* 0x000ea2000c1e9900 */
[C---:B------:R-:W-:Y:S01]  /*07f0*/  FADD R0, -R17.reuse, 1 ;  /* 0x3f80000011007421 */ /* 0x040fe20000000100 */
[C---:B------:R-:W-:Y:S01]  /*0800*/  FMUL R16, R17.reuse, 8388608 ;  /* 0x4b00000011107820 */ /* 0x040fe20000400000 */
[----:B------:R-:W-:Y:S01]  /*0810*/  FSETP.GEU.AND P0, PT, R17, 1.175494350822287508e-38, PT ;  /* 0x008000001100780b */ /* 0x000fe20003f0e000 */
[----:B------:R-:W-:Y:S01]  /*0820*/  HFMA2 R20, -RZ, RZ, 1.5048828125, 33.21875 ;  /* 0x3e055027ff147431 */ /* 0x000fe200000001ff */
[----:B------:R-:W-:Y:S01]  /*0830*/  BSSY.RECONVERGENT B2, `(.L_x_176) ;  /* 0x0000040000027945 */ /* 0x000fe20003800200 */
[----:B------:R-:W-:Y:S02]  /*0840*/  FSETP.GEU.AND P1, PT, R0, 1.175494350822287508e-38, PT ;  /* 0x008000000000780b */ /* 0x000fe40003f2e000 */
[----:B------:R-:W-:-:S04]  /*0850*/  FSEL R16, R16, R17, !P0 ;  /* 0x0000001110107208 */ /* 0x000fc80004000000 */
[----:B------:R-:W-:-:S04]  /*0860*/  IADD3 R21, PT, PT, R16, -0x3f2aaaab, RZ ;  /* 0xc0d5555510157810 */ /* 0x000fc80007ffe0ff */
[----:B------:R-:W-:-:S03]  /*0870*/  LOP3.LUT R21, R21, 0xff800000, RZ, 0xc0, !PT ;  /* 0xff80000015157812 */ /* 0x000fc600078ec0ff */
[----:B------:R-:W-:Y:S01]  /*0880*/  @!P1 FMUL R0, R0, 8388608 ;  /* 0x4b00000000009820 */ /* 0x000fe20000400000 */
[----:B------:R-:W-:-:S04]  /*0890*/  IADD3 R19, PT, PT, R16, -R21, RZ ;  /* 0x8000001510137210 */ /* 0x000fc80007ffe0ff */
[C---:B------:R-:W-:Y:S01]  /*08a0*/  IADD3 R17, PT, PT, R0.reuse, -0x3f2aaaab, RZ ;  /* 0xc0d5555500117810 */ /* 0x040fe20007ffe0ff */
[----:B------:R-:W-:Y:S01]  /*08b0*/  FADD R19, R19, -1 ;  /* 0xbf80000013137421 */ /* 0x000fe20000000000 */
[----:B------:R-:W-:Y:S02]  /*08c0*/  FSETP.NEU.AND P2, PT, R0, RZ, PT ;  /* 0x000000ff0000720b */ /* 0x000fe40003f4d000 */
[----:B------:R-:W-:-:S04]  /*08d0*/  LOP3.LUT R17, R17, 0xff800000, RZ, 0xc0, !PT ;  /* 0xff80000011117812 */ /* 0x000fc800078ec0ff */
[----:B------:R-:W-:Y:S01]  /*08e0*/  I2FP.F32.S32 R24, R17 ;  /* 0x0000001100187245 */ /* 0x000fe20000201400 */
[----:B------:R-:W-:Y:S01]  /*08f0*/  IMAD.IADD R18, R0, 0x1, -R17 ;  /* 0x0000000100127824 */ /* 0x000fe200078e0a11 */
[----:B------:R-:W-:-:S03]  /*0900*/  MOV R17, 0x7f800000 ;  /* 0x7f80000000117802 */ /* 0x000fc60000000f00 */
        /* <DEDUP_REMOVED lines=13> */
[----:B------:R-:W-:Y:S02]  /*09e0*/  I2FP.F32.S32 R23, R21 ;  /* 0x0000001500177245 */ /* 0x000fe40000201400 */
[----:B------:R-:W-:Y:S01]  /*09f0*/  FFMA R25, R18, R25, 0.33333182334899902344 ;  /* 0x3eaaaa7812197423 */ /* 0x000fe20000000019 */
[----:B------:R-:W-:Y:S01]  /*0a00*/  FSEL R21, RZ, -23, P1 ;  /* 0xc1b80000ff157808 */ /* 0x000fe20000800000 */
[C---:B------:R-:W-:Y:S01]  /*0a10*/  FFMA R22, R19.reuse, R22, 0.33333182334899902344 ;  /* 0x3eaaaa7813167423 */ /* 0x040fe20000000016 */
[----:B------:R-:W-:Y:S01]  /*0a20*/  ISETP.GT.U32.AND P1, PT, R0, 0x7f7fffff, PT ;  /* 0x7f7fffff0000780c */ /* 0x000fe20003f24070 */
[----:B------:R-:W-:Y:S01]  /*0a30*/  FFMA R25, R18, R25, -0.5 ;  /* 0xbf00000012197423 */ /* 0x000fe20000000019 */
[----:B------:R-:W-:Y:S01]  /*0a40*/  FSEL R20, RZ, -23, P0 ;  /* 0xc1b80000ff147808 */ /* 0x000fe20000000000 */
[C---:B------:R-:W-:Y:S01]  /*0a50*/  FFMA R22, R19.reuse, R22, -0.5 ;  /* 0xbf00000013167423 */ /* 0x040fe20000000016 */
[----:B------:R-:W-:Y:S01]  /*0a60*/  ISETP.GT.U32.AND P0, PT, R16, 0x7f7fffff, PT ;  /* 0x7f7fffff1000780c */ /* 0x000fe20003f04070 */
[----:B------:R-:W-:Y:S01]  /*0a70*/  FMUL R25, R18, R25 ;  /* 0x0000001912197220 */ /* 0x000fe20000400000 */
[----:B------:R-:W-:Y:S01]  /*0a80*/  FFMA R21, R24, 1.1920928955078125e-07, R21 ;  /* 0x3400000018157823 */ /* 0x000fe20000000015 */
[----:B------:R-:W-:Y:S01]  /*0a90*/  FMUL R22, R19, R22 ;  /* 0x0000001613167220 */ /* 0x000fe20000400000 */
[----:B------:R-:W-:Y:S01]  /*0aa0*/  FFMA R20, R23, 1.1920928955078125e-07, R20 ;  /* 0x3400000017147823 */ /* 0x000fe20000000014 */
[----:B------:R-:W-:-:S02]  /*0ab0*/  FFMA R24, R18, R25, R18 ;  /* 0x0000001912187223 */ /* 0x000fc40000000012 */
[----:B------:R-:W-:Y:S01]  /*0ac0*/  FFMA R19, R19, R22, R19 ;  /* 0x0000001613137223 */ /* 0x000fe20000000013 */
[----:B------:R-:W0:Y:S01]  /*0ad0*/  MUFU.RCP R18, R3 ;  /* 0x0000000300127308 */ /* 0x000e220000001000 */
[----:B------:R-:W-:Y:S01]  /*0ae0*/  FFMA R21, R21, 0.69314718246459960938, R24 ;  /* 0x3f31721815157823 */ /* 0x000fe20000000018 */
[-C--:B------:R-:W-:Y:S01]  /*0af0*/  @P1 FFMA R21, R0, R17.reuse, +INF ;  /* 0x7f80000000151423 */ /* 0x080fe20000000011 */
[----:B------:R-:W-:Y:S01]  /*0b00*/  FFMA R19, R20, 0.69314718246459960938, R19 ;  /* 0x3f31721814137823 */ /* 0x000fe20000000013 */
[C---:B------:R-:W-:Y:S01]  /*0b10*/  FSETP.NEU.AND P1, PT, R16.reuse, RZ, PT ;  /* 0x000000ff1000720b */ /* 0x040fe20003f2d000 */
[----:B------:R-:W-:Y:S02]  /*0b20*/  @P0 FFMA R19, R16, R17, +INF ;  /* 0x7f80000010130423 */ /* 0x000fe40000000011 */
[----:B------:R-:W-:-:S03]  /*0b30*/  FSEL R21, R21, -INF , P2 ;  /* 0xff80000015157808 */ /* 0x000fc60001000000 */
[----:B------:R-:W-:Y:S01]  /*0b40*/  FSEL R0, R19, -INF , P1 ;  /* 0xff80000013007808 */ /* 0x000fe20000800000 */
[----:B0-----:R-:W-:Y:S01]  /*0b50*/  FFMA R17, -R3, R18, 1 ;  /* 0x3f80000003117423 */ /* 0x001fe20000000112 */
[----:B--2---:R-:W-:-:S04]  /*0b60*/  FADD R16, -R15, 1 ;  /* 0x3f8000000f107421 */ /* 0x004fc80000000100 */
[----:B------:R-:W-:-:S04]  /*0b70*/  FMUL R16, R16, R21 ;  /* 0x0000001510107220 */ /* 0x000fc80000400000 */
[----:B------:R-:W-:Y:S01]  /*0b80*/  FFMA R20, R15, R0, R16 ;  /* 0x000000000f147223 */ /* 0x000fe20000000010 */
[----:B------:R-:W-:-:S03]  /*0b90*/  FFMA R0, R18, R17, R18 ;  /* 0x0000001112007223 */ /* 0x000fc60000000012 */
[----:B------:R-:W0:Y:S01]  /*0ba0*/  FCHK P0, R20, R3 ;  /* 0x0000000314007302 */ /* 0x000e220000000000 */
[----:B------:R-:W-:-:S04]  /*0bb0*/  FFMA R15, R0, R20, RZ ;  /* 0x00000014000f7223 */ /* 0x000fc800000000ff */
[----:B------:R-:W-:-:S04]  /*0bc0*/  FFMA R16, -R3, R15, R20 ;  /* 0x0000000f03107223 */ /* 0x000fc80000000114 */
[----:B------:R-:W-:Y:S01]  /*0bd0*/  FFMA R15, R0, R16, R15 ;  /* 0x00000010000f7223 */ /* 0x000fe2000000000f */
[----:B0-----:R-:W-:Y:S06]  /*0be0*/  @!P0 BRA `(.L_x_177) ;  /* 0x0000000000108947 */ /* 0x001fec0003800000 */
[----:B------:R-:W-:Y:S01]  /*0bf0*/  IMAD.MOV.U32 R0, RZ, RZ, R20 ;  /* 0x000000ffff007224 */ /* 0x000fe200078e0014 */
[----:B------:R-:W-:-:S07]  /*0c00*/  MOV R16, 0xc20 ;  /* 0x00000c2000107802 */ /* 0x000fce0000000f00 */
[----:B------:R-:W-:Y:S05]  /*0c10*/  CALL.REL.NOINC `($__internal_5_$__cuda_sm3x_div_rn_noftz_f32_slowpath) ;  /* 0x0000000400647944 */ /* 0x000fea0003c00000 */
[----:B------:R-:W-:-:S07]  /*0c20*/  MOV R15, R0 ;  /* 0x00000000000f7202 */ /* 0x000fce0000000f00 */
.L_x_177:
[----:B------:R-:W-:Y:S05]  /*0c30*/  BSYNC.RECONVERGENT B2 ;  /* 0x0000000000027941 */ /* 0x000fea0003800200 */
.L_x_176:
[----:B------:R-:W-:-:S07]  /*0c40*/  FADD R14, R14, -R15 ;  /* 0x8000000f0e0e7221 */ /* 0x000fce0000000000 */
.L_x_175:
[----:B------:R-:W-:Y:S05]  /*0c50*/  BSYNC.RECONVERGENT B1 ;  /* 0x0000000000017941 */ /* 0x000fea0003800200 */
.L_x_174:
[----:B------:R-:W2:Y:S01]  /*0c60*/  LDG.E.CONSTANT R9, desc[UR4][R8.64] ;  /* 0x0000000408097981 */ /* 0x000ea2000c1e9900 */
[----:B------:R-:W-:Y:S01]  /*0c70*/  BSSY.RECONVERGENT B1, `(.L_x_178) ;  /* 0x000004b000017945 */ /* 0x000fe20003800200 */
[----:B--2---:R-:W-:-:S04]  /*0c80*/  FSETP.GEU.AND P0, PT, R9, 1, PT ;  /* 0x3f8000000900780b */ /* 0x004fc80003f0e000 */
[----:B------:R-:W-:-:S13]  /*0c90*/  FSETP.LEU.OR P0, PT, R9, RZ, P0 ;  /* 0x000000ff0900720b */ /* 0x000fda000070b400 */
[----:B------:R-:W-:Y:S05]  /*0ca0*/  @P0 BRA `(.L_x_179) ;  /* 0x00000004001c0947 */ /* 0x000fea0003800000 */
[----:B------:R0:W2:Y:S01]  /*0cb0*/  LDG.E.CONSTANT R10, desc[UR4][R10.64] ;  /* 0x000000040a0a7981 */ /* 0x0000a2000c1e9900 */
[C---:B------:R-:W-:Y:S01]  /*0cc0*/  FADD R0, -R9.reuse, 1 ;  /* 0x3f80000009007421 */ /* 0x040fe20000000100 */
[C---:B------:R-:W-:Y:S01]  /*0cd0*/  FMUL R8, R9.reuse, 8388608 ;  /* 0x4b00000009087820 */ /* 0x040fe20000400000 */
[----:B------:R-:W-:Y:S01]  /*0ce0*/  FSETP.GEU.AND P0, PT, R9, 1.175494350822287508e-38, PT ;  /* 0x008000000900780b */ /* 0x000fe20003f0e000 */
[----:B------:R-:W-:Y:S01]  /*0cf0*/  HFMA2 R16, -RZ, RZ, 1.5048828125, 33.21875 ;  /* 0x3e055027ff107431 */ /* 0x000fe200000001ff */
[----:B------:R-:W-:Y:S01]  /*0d00*/  BSSY.RECONVERGENT B2, `(.L_x_180) ;  /* 0x0000040000027945 */ /* 0x000fe20003800200 */
[----:B------:R-:W-:Y:S02]  /*0d10*/  FSETP.GEU.AND P1, PT, R0, 1.175494350822287508e-38, PT ;  /* 0x008000000000780b */ /* 0x000fe40003f2e000 */
[----:B------:R-:W-:Y:S02]  /*0d20*/  FSEL R8, R8, R9, !P0 ;  /* 0x0000000908087208 */ /* 0x000fe40004000000 */
[----:B------:R-:W-:-:S02]  /*0d30*/  FSEL R19, RZ, -23, P1 ;  /* 0xc1b80000ff137808 */ /* 0x000fc40000800000 */
[----:B------:R-:W-:-:S04]  /*0d40*/  IADD3 R17, PT, PT, R8, -0x3f2aaaab, RZ ;  /* 0xc0d5555508117810 */ /* 0x000fc80007ffe0ff */
[----:B------:R-:W-:-:S03]  /*0d50*/  LOP3.LUT R17, R17, 0xff800000, RZ, 0xc0, !PT ;  /* 0xff80000011117812 */ /* 0x000fc600078ec0ff */
[----:B------:R-:W-:Y:S01]  /*0d60*/  @!P1 FMUL R0, R0, 8388608 ;  /* 0x4b00000000009820 */ /* 0x000fe20000400000 */
[-C--:B0-----:R-:W-:Y:S02]  /*0d70*/  IADD3 R11, PT, PT, R8, -R17.reuse, RZ ;  /* 0x80000011080b7210 */ /* 0x081fe40007ffe0ff */
[----:B------:R-:W-:Y:S02]  /*0d80*/  I2FP.F32.S32 R17, R17 ;  /* 0x0000001100117245 */ /* 0x000fe40000201400 */
[C---:B------:R-:W-:Y:S01]  /*0d90*/  IADD3 R15, PT, PT, R0.reuse, -0x3f2aaaab, RZ ;  /* 0xc0d55555000f7810 */ /* 0x040fe20007ffe0ff */
[----:B------:R-:W-:Y:S01]  /*0da0*/  FADD R11, R11, -1 ;  /* 0xbf8000000b0b7421 */ /* 0x000fe20000000000 */
[C---:B------:R-:W-:Y:S02]  /*0db0*/  ISETP.GT.U32.AND P1, PT, R0.reuse, 0x7f7fffff, PT ;  /* 0x7f7fffff0000780c */ /* 0x040fe40003f24070 */
[----:B------:R-:W-:Y:S02]  /*0dc0*/  LOP3.LUT R15, R15, 0xff800000, RZ, 0xc0, !PT ;  /* 0xff8000000f0f7812 */ /* 0x000fe400078ec0ff */
[----:B------:R-:W-:-:S03]  /*0dd0*/  FSETP.NEU.AND P2, PT, R0, RZ, PT ;  /* 0x000000ff0000720b */ /* 0x000fc60003f4d000 */
[----:B------:R-:W-:-:S04]  /*0de0*/  IMAD.IADD R9, R0, 0x1, -R15 ;  /* 0x0000000100097824 */ /* 0x000fc800078e0a0f */
        /* <DEDUP_REMOVED lines=12> */
[----:B------:R-:W-:Y:S01]  /*0eb0*/  FFMA R18, R11, R16, -0.24999669194221496582 ;  /* 0xbe7fff220b127423 */ /* 0x000fe20000000010 */
[----:B------:R-:W-:Y:S02]  /*0ec0*/  FSEL R16, RZ, -23, P0 ;  /* 0xc1b80000ff107808 */ /* 0x000fe40000000000 */
[----:B------:R-:W-:Y:S01]  /*0ed0*/  FFMA R22, R9, R20, 0.33333182334899902344 ;  /* 0x3eaaaa7809167423 */ /* 0x000fe20000000014 */
[----:B------:R-:W-:Y:S01]  /*0ee0*/  FFMA R18, R11, R18, 0.33333182334899902344 ;  /* 0x3eaaaa780b127423 */ /* 0x000fe20000000012 */
[----:B------:R-:W-:Y:S01]  /*0ef0*/  I2FP.F32.S32 R20, R15 ;  /* 0x0000000f00147245 */ /* 0x000fe20000201400 */
[----:B------:R-:W-:Y:S01]  /*0f00*/  FFMA R16, R17, 1.1920928955078125e-07, R16 ;  /* 0x3400000011107823 */ /* 0x000fe20000000010 */
[----:B------:R-:W-:Y:S01]  /*0f10*/  FFMA R22, R9, R22, -0.5 ;  /* 0xbf00000009167423 */ /* 0x000fe20000000016 */
[----:B------:R-:W-:Y:S01]  /*0f20*/  FFMA R18, R11, R18, -0.5 ;  /* 0xbf0000000b127423 */ /* 0x000fe20000000012 */
[----:B------:R-:W-:Y:S01]  /*0f30*/  ISETP.GT.U32.AND P0, PT, R8, 0x7f7fffff, PT ;  /* 0x7f7fffff0800780c */ /* 0x000fe20003f04070 */
[----:B------:R-:W-:Y:S01]  /*0f40*/  FFMA R19, R20, 1.1920928955078125e-07, R19 ;  /* 0x3400000014137823 */ /* 0x000fe20000000013 */
[----:B------:R-:W-:Y:S01]  /*0f50*/  FMUL R22, R9, R22 ;  /* 0x0000001609167220 */ /* 0x000fe20000400000 */
[----:B------:R-:W-:-:S03]  /*0f60*/  FMUL R18, R11, R18 ;  /* 0x000000120b127220 */ /* 0x000fc60000400000 */
[----:B------:R-:W-:Y:S01]  /*0f70*/  FFMA R22, R9, R22, R9 ;  /* 0x0000001609167223 */ /* 0x000fe20000000009 */
[----:B------:R-:W-:Y:S01]  /*0f80*/  MOV R9, 0x7f800000 ;  /* 0x7f80000000097802 */ /* 0x000fe20000000f00 */
[----:B------:R-:W-:Y:S02]  /*0f90*/  FFMA R11, R11, R18, R11 ;  /* 0x000000120b0b7223 */ /* 0x000fe4000000000b */
[----:B------:R-:W-:Y:S01]  /*0fa0*/  FFMA R19, R19, 0.69314718246459960938, R22 ;  /* 0x3f31721813137823 */ /* 0x000fe20000000016 */
[----:B------:R-:W0:Y:S01]  /*0fb0*/  MUFU.RCP R18, R3 ;  /* 0x0000000300127308 */ /* 0x000e220000001000 */
[-C--:B------:R-:W-:Y:S01]  /*0fc0*/  @P1 FFMA R19, R0, R9.reuse, +INF ;  /* 0x7f80000000131423 */ /* 0x080fe20000000009 */
[----:B------:R-:W-:Y:S01]  /*0fd0*/  FFMA R11, R16, 0.69314718246459960938, R11 ;  /* 0x3f317218100b7823 */ /* 0x000fe2000000000b */
[C---:B------:R-:W-:Y:S01]  /*0fe0*/  @P0 FFMA R11, R8.reuse, R9, +INF ;  /* 0x7f800000080b0423 */ /* 0x040fe20000000009 */
[----:B------:R-:W-:Y:S02]  /*0ff0*/  FSETP.NEU.AND P1, PT, R8, RZ, PT ;  /* 0x000000ff0800720b */ /* 0x000fe40003f2d000 */
[----:B------:R-:W-:-:S02]  /*1000*/  FSEL R19, R19, -INF , P2 ;  /* 0xff80000013137808 */ /* 0x000fc40001000000 */
[----:B------:R-:W-:Y:S01]  /*1010*/  FSEL R11, R11, -INF , P1 ;  /* 0xff8000000b0b7808 */ /* 0x000fe20000800000 */
[----:B0-----:R-:W-:Y:S01]  /*1020*/  FFMA R9, -R3, R18, 1 ;  /* 0x3f80000003097423 */ /* 0x001fe20000000112 */
[----:B--2---:R-:W-:-:S04]  /*1030*/  FADD R0, -R10, 1 ;  /* 0x3f8000000a007421 */ /* 0x004fc80000000100 */
[----:B------:R-:W-:Y:S01]  /*1040*/  FMUL R19, R0, R19 ;  /* 0x0000001300137220 */ /* 0x000fe20000400000 */
[----:B------:R-:W-:-:S03]  /*1050*/  FFMA R0, R18, R9, R18 ;  /* 0x0000000912007223 */ /* 0x000fc60000000012 */
[----:B------:R-:W-:-:S04]  /*1060*/  FFMA R10, R10, R11, R19 ;  /* 0x0000000b0a0a7223 */ /* 0x000fc80000000013 */
        /* <DEDUP_REMOVED lines=9> */
.L_x_181:
[----:B------:R-:W-:Y:S05]  /*1100*/  BSYNC.RECONVERGENT B2 ;  /* 0x0000000000027941 */ /* 0x000fea0003800200 */
.L_x_180:
[----:B------:R-:W-:-:S07]  /*1110*/  FADD R14, R14, -R9 ;  /* 0x800000090e0e7221 */ /* 0x000fce0000000000 */
.L_x_179:
[----:B------:R-:W-:Y:S05]  /*1120*/  BSYNC.RECONVERGENT B1 ;  /* 0x0000000000017941 */ /* 0x000fea0003800200 */
.L_x_178:
[----:B------:R-:W-:-:S04]  /*1130*/  IADD3 R13, PT, PT, R13, 0x2, RZ ;  /* 0x000000020d0d7810 */ /* 0x000fc80007ffe0ff */
[----:B------:R-:W-:-:S13]  /*1140*/  ISETP.GE.AND P0, PT, R13, R12, PT ;  /* 0x0000000c0d00720c */ /* 0x000fda0003f06270 */
[----:B------:R-:W-:Y:S05]  /*1150*/  @!P0 BRA `(.L_x_182) ;  /* 0xfffffff400848947 */ /* 0x000fea000383ffff */
.L_x_173:
[----:B------:R-:W-:Y:S05]  /*1160*/  BSYNC.RECONVERGENT B0 ;  /* 0x0000000000007941 */ /* 0x000fea0003800200 */
.L_x_168:
[----:B------:R-:W0:Y:S02]  /*1170*/  LDC.64 R4, c[0x0][0x388] ;  /* 0x0000e200ff047b82 */ /* 0x000e240000000a00 */
[----:B0-----:R-:W-:-:S05]  /*1180*/  IMAD.WIDE R2, R2, 0x4, R4 ;  /* 0x0000000402027825 */ /* 0x001fca00078e0204 */
[----:B------:R-:W-:Y:S01]  /*1190*/  STG.E desc[UR4][R2.64], R14 ;  /* 0x0000000e02007986 */ /* 0x000fe2000c101904 */
[----:B------:R-:W-:Y:S05]  /*11a0*/  EXIT ;  /* 0x000000000000794d */ /* 0x000fea0003800000 */
        .weak           $__internal_5_$__cuda_sm3x_div_rn_noftz_f32_slowpath
        .type           $__internal_5_$__cuda_sm3x_div_rn_noftz_f32_slowpath,@function
        .size           $__internal_5_$__cuda_sm3x_div_rn_noftz_f32_slowpath,(.L_x_473 - $__internal_5_$__cuda_sm3x_div_rn_noftz_f32_slowpath)
$__internal_5_$__cuda_sm3x_div_rn_noftz_f32_slowpath:
        /* <DEDUP_REMOVED lines=35> */
.L_x_184:
[----:B------:R-:W-:Y:S01]  /*13e0*/  LEA R18, R15, 0xc0800000, 0x17 ;  /* 0xc08000000f127811 */ /* 0x000fe200078eb8ff */
[----:B------:R-:W-:Y:S01]  /*13f0*/  BSSY.RECONVERGENT B4, `(.L_x_189) ;  /* 0x0000036000047945 */ /* 0x000fe20003800200 */
[----:B------:R-:W-:Y:S02]  /*1400*/  IADD3 R20, PT, PT, R20, -0x7f, RZ ;  /* 0xffffff8114147810 */ /* 0x000fe40007ffe0ff */
[----:B------:R-:W-:-:S03]  /*1410*/  IADD3 R22, PT, PT, -R18, R19, RZ ;  /* 0x0000001312167210 */ /* 0x000fc60007ffe1ff */
[----:B------:R-:W-:Y:S01]  /*1420*/  IMAD R0, R20, -0x800000, R0 ;  /* 0xff80000014007824 */ /* 0x000fe200078e0200 */
[----:B------:R-:W0:Y:S01]  /*1430*/  MUFU.RCP R19, R22 ;  /* 0x0000001600137308 */ /* 0x000e220000001000 */
[----:B------:R-:W-:Y:S01]  /*1440*/  FADD.FTZ R21, -R22, -RZ ;  /* 0x800000ff16157221 */ /* 0x000fe20000010100 */
        /* <DEDUP_REMOVED lines=23> */
[C---:B------:R-:W-:Y:S02]  /*15c0*/  IADD3 R20, PT, PT, R22.reuse, 0x20, RZ ;  /* 0x0000002016147810 */ /* 0x040fe40007ffe0ff */
[C---:B------:R-:W-:Y:S02]  /*15d0*/  ISETP.NE.AND P2, PT, R22.reuse, RZ, PT ;  /* 0x000000ff1600720c */ /* 0x040fe40003f45270 */
[----:B------:R-:W-:Y:S01]  /*15e0*/  LOP3.LUT R17, R15, 0x7fffff, RZ, 0xc0, !PT ;  /* 0x007fffff0f117812 */ /* 0x000fe200078ec0ff */
[CCC-:B------:R-:W-:Y:S01]  /*15f0*/  FFMA.RP R15, R19.reuse, R21.reuse, R18.reuse ;  /* 0x00000015130f7223 */ /* 0x1c0fe20000008012 */
[----:B------:R-:W-:Y:S01]  /*1600*/  FFMA.RM R18, R19, R21, R18 ;  /* 0x0000001513127223 */ /* 0x000fe20000004012 */
[----:B------:R-:W-:Y:S01]  /*1610*/  IMAD.MOV R19, RZ, RZ, -R22 ;  /* 0x000000ffff137224 */ /* 0x000fe200078e0a16 */
[----:B------:R-:W-:Y:S02]  /*1620*/  LOP3.LUT R17, R17, 0x800000, RZ, 0xfc, !PT ;  /* 0x0080000011117812 */ /* 0x000fe400078efcff */
[----:B------:R-:W-:-:S02]  /*1630*/  ISETP.NE.AND P1, PT, R22, RZ, PT ;  /* 0x000000ff1600720c */ /* 0x000fc40003f25270 */
        /* <DEDUP_REMOVED lines=13> */
.L_x_191:
[----:B------:R-:W-:-:S04]  /*1710*/  LOP3.LUT R0, R0, 0x80000000, RZ, 0xc0, !PT ;  /* 0x8000000000007812 */ /* 0x000fc800078ec0ff */
[----:B------:R-:W-:Y:S01]  /*1720*/  LOP3.LUT R0, R0, 0x7f800000, RZ, 0xfc, !PT ;  /* 0x7f80000000007812 */ /* 0x000fe200078efcff */
[----:B------:R-:W-:Y:S06]  /*1730*/  BRA `(.L_x_192) ;  /* 0x0000000000047947 */ /* 0x000fec0003800000 */
.L_x_190:
[----:B------:R-:W-:-:S07]  /*1740*/  LEA R0, R20, R0, 0x17 ;  /* 0x0000000014007211 */ /* 0x000fce00078eb8ff */
.L_x_192:
[----:B------:R-:W-:Y:S05]  /*1750*/  BSYNC.RECONVERGENT B4 ;  /* 0x0000000000047941 */ /* 0x000fea0003800200 */
.L_x_189:
[----:B------:R-:W-:Y:S05]  /*1760*/  BRA `(.L_x_193) ;  /* 0x0000000000207947 */ /* 0x000fea0003800000 */
.L_x_188:
[----:B------:R-:W-:-:S04]  /*1770*/  LOP3.LUT R0, R19, 0x80000000, R0, 0x48, !PT ;  /* 0x8000000013007812 */ /* 0x000fc800078e4800 */
[----:B------:R-:W-:Y:S01]  /*1780*/  LOP3.LUT R0, R0, 0x7f800000, RZ, 0xfc, !PT ;  /* 0x7f80000000007812 */ /* 0x000fe200078efcff */
[----:B------:R-:W-:Y:S06]  /*1790*/  BRA `(.L_x_193) ;  /* 0x0000000000147947 */ /* 0x000fec0003800000 */
.L_x_187:
[----:B------:R-:W-:Y:S01]  /*17a0*/  LOP3.LUT R0, R19, 0x80000000, R0, 0x48, !PT ;  /* 0x8000000013007812 */ /* 0x000fe200078e4800 */
[----:B------:R-:W-:Y:S06]  /*17b0*/  BRA `(.L_x_193) ;  /* 0x00000000000c7947 */ /* 0x000fec0003800000 */
.L_x_186:
[----:B------:R-:W0:Y:S01]  /*17c0*/  MUFU.RSQ R0, -QNAN ;  /* 0xffc0000000007908 */ /* 0x000e220000001400 */
[----:B------:R-:W-:Y:S05]  /*17d0*/  BRA `(.L_x_193) ;  /* 0x0000000000047947 */ /* 0x000fea0003800000 */
.L_x_185:
[----:B------:R-:W-:-:S07]  /*17e0*/  FADD.FTZ R0, R0, R3 ;  /* 0x0000000300007221 */ /* 0x000fce0000010000 */
.L_x_193:
[----:B------:R-:W-:Y:S05]  /*17f0*/  BSYNC.RECONVERGENT B3 ;  /* 0x0000000000037941 */ /* 0x000fea0003800200 */
.L_x_183:
[----:B------:R-:W-:-:S04]  /*1800*/  HFMA2 R17, -RZ, RZ, 0, 0 ;  /* 0x00000000ff117431 */ /* 0x000fc800000001ff */
[----:B0-----:R-:W-:Y:S05]  /*1810*/  RET.REL.NODEC R16 `(BinaryCrossentropyLoss) ;  /* 0xffffffe410f87950 */ /* 0x001fea0003c3ffff */
.L_x_194:
        /* <DEDUP_REMOVED lines=14> */
.L_x_473:


//--------------------- .text.UpSampling2D        --------------------------
	.section	.text.UpSampling2D,"ax",@progbits
	.align	128
        .global         UpSampling2D
        .type           UpSampling2D,@function
        .size           UpSampling2D,(.L_x_500 - UpSampling2D)
        .other          UpSampling2D,@"STO_CUDA_ENTRY STV_DEFAULT"
UpSampling2D:
.text.UpSampling2D:
        /* <DEDUP_REMOVED lines=9> */
[----:B------:R-:W0:Y:S01]  /*0090*/  LDCU UR4, c[0x0][0x384] ;  /* 0x00007080ff0477ac */ /* 0x000e220008000800 */
[----:B------:R-:W-:Y:S01]  /*00a0*/  IABS R12, R0 ;  /* 0x00000000000c7213 */ /* 0x000fe20000000000 */
[----:B------:R-:W1:Y:S01]  /*00b0*/  LDCU.64 UR8, c[0x0][0x358] ;  /* 0x00006b00ff0877ac */ /* 0x000e620008000a00 */
[----:B0-----:R-:W-:-:S04]  /*00c0*/  IMAD R4, R2, UR4, RZ ;  /* 0x0000000402047c24 */ /* 0x001fc8000f8e02ff */
[----:B------:R-:W-:-:S05]  /*00d0*/  IMAD R7, R4, R3, RZ ;  /* 0x0000000304077224 */ /* 0x000fca00078e02ff */
[-C--:B------:R-:W-:Y:S02]  /*00e0*/  IABS R11, R7.reuse ;  /* 0x00000007000b7213 */ /* 0x080fe40000000000 */
[----:B------:R-:W-:Y:S02]  /*00f0*/  IABS R6, R7 ;  /* 0x0000000700067213 */ /* 0x000fe40000000000 */
[----:B------:R-:W0:Y:S08]  /*0100*/  I2F.RP R5, R11 ;  /* 0x0000000b00057306 */ /* 0x000e300000209400 */
[----:B0-----:R-:W0:Y:S02]  /*0110*/  MUFU.RCP R5, R5 ;  /* 0x0000000500057308 */ /* 0x001e240000001000 */
[----:B0-----:R-:W-:-:S06]  /*0120*/  IADD3 R8, PT, PT, R5, 0xffffffe, RZ ;  /* 0x0ffffffe05087810 */ /* 0x001fcc0007ffe0ff */
[----:B------:R0:W2:Y:S02]  /*0130*/  F2I.FTZ.U32.TRUNC.NTZ R9, R8 ;  /* 0x0000000800097305 */ /* 0x0000a4000021f000 */
[----:B0-----:R-:W-:Y:S02]  /*0140*/  HFMA2 R8, -RZ, RZ, 0, 0 ;  /* 0x00000000ff087431 */ /* 0x001fe400000001ff */
[----:B--2---:R-:W-:-:S04]  /*0150*/  IMAD.MOV R4, RZ, RZ, -R9 ;  /* 0x000000ffff047224 */ /* 0x004fc800078e0a09 */
[----:B------:R-:W-:Y:S02]  /*0160*/  IMAD R13, R4, R11, RZ ;  /* 0x0000000b040d7224 */ /* 0x000fe400078e02ff */
[----:B------:R-:W-:Y:S02]  /*0170*/  IMAD R4, R2, R3, RZ ;  /* 0x0000000302047224 */ /* 0x000fe400078e02ff */
[----:B------:R-:W-:-:S03]  /*0180*/  IMAD.HI.U32 R9, R9, R13, R8 ;  /* 0x0000000d09097227 */ /* 0x000fc600078e0008 */
[----:B------:R-:W-:Y:S01]  /*0190*/  IABS R5, R4 ;  /* 0x0000000400057213 */ /* 0x000fe20000000000 */
[----:B------:R-:W-:Y:S02]  /*01a0*/  IMAD.MOV R13, RZ, RZ, -R6 ;  /* 0x000000ffff0d7224 */ /* 0x000fe400078e0a06 */
[----:B------:R-:W-:Y:S01]  /*01b0*/  IMAD.HI.U32 R6, R9, R12, RZ ;  /* 0x0000000c09067227 */ /* 0x000fe200078e00ff */
[----:B------:R-:W0:Y:S03]  /*01c0*/  I2F.RP R10, R5 ;  /* 0x00000005000a7306 */ /* 0x000e260000209400 */
[----:B------:R-:W-:-:S05]  /*01d0*/  IMAD R8, R6, R13, R12 ;  /* 0x0000000d06087224 */ /* 0x000fca00078e020c */
[----:B------:R-:W-:Y:S01]  /*01e0*/  ISETP.GT.U32.AND P1, PT, R11, R8, PT ;  /* 0x000000080b00720c */ /* 0x000fe20003f24070 */
[----:B0-----:R-:W0:-:S12]  /*01f0*/  MUFU.RCP R10, R10 ;  /* 0x0000000a000a7308 */ /* 0x001e180000001000 */
[-C--:B------:R-:W-:Y:S02]  /*0200*/  @!P1 IADD3 R8, PT, PT, R8, -R11.reuse, RZ ;  /* 0x8000000b08089210 */ /* 0x080fe40007ffe0ff */
[----:B------:R-:W-:Y:S02]  /*0210*/  @!P1 IADD3 R6, PT, PT, R6, 0x1, RZ ;  /* 0x0000000106069810 */ /* 0x000fe40007ffe0ff */
[----:B------:R-:W-:Y:S02]  /*0220*/  ISETP.GE.U32.AND P0, PT, R8, R11, PT ;  /* 0x0000000b0800720c */ /* 0x000fe40003f06070 */
[----:B------:R-:W-:Y:S02]  /*0230*/  LOP3.LUT R8, R0, R7, RZ, 0x3c, !PT ;  /* 0x0000000700087212 */ /* 0x000fe400078e3cff */
[----:B------:R-:W-:Y:S02]  /*0240*/  ISETP.NE.AND P1, PT, R7, RZ, PT ;  /* 0x000000ff0700720c */ /* 0x000fe40003f25270 */
[----:B------:R-:W-:Y:S01]  /*0250*/  ISETP.GE.AND P2, PT, R8, RZ, PT ;  /* 0x000000ff0800720c */ /* 0x000fe20003f46270 */
[----:B0-----:R-:W-:-:S04]  /*0260*/  VIADD R8, R10, 0xffffffe ;  /* 0x0ffffffe0a087836 */ /* 0x001fc80000000000 */
[----:B------:R0:W2:Y:S02]  /*0270*/  F2I.FTZ.U32.TRUNC.NTZ R9, R8 ;  /* 0x0000000800097305 */ /* 0x0000a4000021f000 */
[----:B------:R-:W-:-:S06]  /*0280*/  @P0 VIADD R6, R6, 0x1 ;  /* 0x0000000106060836 */ /* 0x000fcc0000000000 */
[----:B------:R-:W-:Y:S01]  /*0290*/  @!P2 IADD3 R6, PT, PT, -R6, RZ, RZ ;  /* 0x000000ff0606a210 */ /* 0x000fe20007ffe1ff */
[----:B0-----:R-:W-:Y:S01]  /*02a0*/  IMAD.MOV.U32 R8, RZ, RZ, RZ ;  /* 0x000000ffff087224 */ /* 0x001fe200078e00ff */
[----:B------:R-:W-:-:S04]  /*02b0*/  @!P1 LOP3.LUT R6, RZ, R7, RZ, 0x33, !PT ;  /* 0x00000007ff069212 */ /* 0x000fc800078e33ff */
[----:B------:R-:W-:Y:S01]  /*02c0*/  IADD3 R11, PT, PT, -R6, RZ, RZ ;  /* 0x000000ff060b7210 */ /* 0x000fe20007ffe1ff */
[----:B--2---:R-:W-:-:S04]  /*02d0*/  IMAD.MOV R10, RZ, RZ, -R9 ;  /* 0x000000ffff0a7224 */ /* 0x004fc800078e0a09 */
[----:B------:R-:W-:Y:S02]  /*02e0*/  IMAD R11, R7, R11, R0 ;  /* 0x0000000b070b7224 */ /* 0x000fe400078e0200 */
[----:B------:R-:W-:Y:S01]  /*02f0*/  IMAD R7, R10, R5, RZ ;  /* 0x000000050a077224 */ /* 0x000fe200078e02ff */
[----:B------:R-:W-:Y:S02]  /*0300*/  IABS R10, R4 ;  /* 0x00000004000a7213 */ /* 0x000fe40000000000 */
[----:B------:R-:W-:Y:S01]  /*0310*/  IABS R13, R11 ;  /* 0x0000000b000d7213 */ /* 0x000fe20000000000 */
[----:B------:R-:W-:Y:S01]  /*0320*/  IMAD.HI.U32 R8, R9, R7, R8 ;  /* 0x0000000709087227 */ /* 0x000fe200078e0008 */
[----:B------:R-:W-:Y:S02]  /*0330*/  IADD3 R10, PT, PT, RZ, -R10, RZ ;  /* 0x8000000aff0a7210 */ /* 0x000fe40007ffe0ff */
[----:B------:R-:W-:-:S03]  /*0340*/  IABS R7, R3 ;  /* 0x0000000300077213 */ /* 0x000fc60000000000 */
[----:B------:R-:W-:Y:S01]  /*0350*/  IMAD.HI.U32 R8, R8, R13, RZ ;  /* 0x0000000d08087227 */ /* 0x000fe200078e00ff */
[----:B------:R-:W0:Y:S03]  /*0360*/  I2F.RP R9, R7 ;  /* 0x0000000700097306 */ /* 0x000e260000209400 */
[----:B------:R-:W-:-:S05]  /*0370*/  IMAD R10, R8, R10, R13 ;  /* 0x0000000a080a7224 */ /* 0x000fca00078e020d */
[----:B------:R-:W-:Y:S01]  /*0380*/  ISETP.GT.U32.AND P1, PT, R5, R10, PT ;  /* 0x0000000a0500720c */ /* 0x000fe20003f24070 */
[----:B0-----:R-:W0:-:S12]  /*0390*/  MUFU.RCP R9, R9 ;  /* 0x0000000900097308 */ /* 0x001e180000001000 */
[----:B------:R-:W-:Y:S01]  /*03a0*/  @!P1 IMAD.IADD R10, R10, 0x1, -R5 ;  /* 0x000000010a0a9824 */ /* 0x000fe200078e0a05 */
[----:B------:R-:W-:Y:S02]  /*03b0*/  @!P1 IADD3 R8, PT, PT, R8, 0x1, RZ ;  /* 0x0000000108089810 */ /* 0x000fe40007ffe0ff */
[----:B------:R-:W-:Y:S02]  /*03c0*/  ISETP.NE.AND P1, PT, R4, RZ, PT ;  /* 0x000000ff0400720c */ /* 0x000fe40003f25270 */
[----:B------:R-:W-:Y:S02]  /*03d0*/  ISETP.GE.U32.AND P0, PT, R10, R5, PT ;  /* 0x000000050a00720c */ /* 0x000fe40003f06070 */
[----:B------:R-:W-:-:S04]  /*03e0*/  LOP3.LUT R5, R11, R4, RZ, 0x3c, !PT ;  /* 0x000000040b057212 */ /* 0x000fc800078e3cff */
[----:B------:R-:W-:Y:S02]  /*03f0*/  ISETP.GE.AND P2, PT, R5, RZ, PT ;  /* 0x000000ff0500720c */ /* 0x000fe40003f46270 */
[----:B0-----:R-:W-:-:S04]  /*0400*/  IADD3 R10, PT, PT, R9, 0xffffffe, RZ ;  /* 0x0ffffffe090a7810 */ /* 0x001fc80007ffe0ff */
[----:B------:R-:W0:Y:S01]  /*0410*/  F2I.FTZ.U32.TRUNC.NTZ R5, R10 ;  /* 0x0000000a00057305 */ /* 0x000e22000021f000 */
[----:B------:R-:W-:-:S05]  /*0420*/  @P0 VIADD R8, R8, 0x1 ;  /* 0x0000000108080836 */ /* 0x000fca0000000000 */
[----:B------:R-:W-:-:S04]  /*0430*/  MOV R13, R8 ;  /* 0x00000008000d7202 */ /* 0x000fc80000000f00 */
[----:B------:R-:W-:Y:S02]  /*0440*/  @!P2 IADD3 R13, PT, PT, -R13, RZ, RZ ;  /* 0x000000ff0d0da210 */ /* 0x000fe40007ffe1ff */
[----:B------:R-:W-:Y:S01]  /*0450*/  @!P1 LOP3.LUT R13, RZ, R4, RZ, 0x33, !PT ;  /* 0x00000004ff0d9212 */ /* 0x000fe200078e33ff */
[----:B0-----:R-:W-:-:S03]  /*0460*/  IMAD.MOV R14, RZ, RZ, -R5 ;  /* 0x000000ffff0e7224 */ /* 0x001fc600078e0a05 */
[----:B------:R-:W-:Y:S01]  /*0470*/  IADD3 R8, PT, PT, -R13, RZ, RZ ;  /* 0x000000ff0d087210 */ /* 0x000fe20007ffe1ff */
[----:B------:R-:W-:-:S04]  /*0480*/  IMAD R9, R14, R7, RZ ;  /* 0x000000070e097224 */ /* 0x000fc800078e02ff */
[----:B------:R-:W-:Y:S02]  /*0490*/  IMAD R12, R4, R8, R11 ;  /* 0x00000008040c7224 */ /* 0x000fe400078e020b */
[----:B------:R-:W-:-:S03]  /*04a0*/  HFMA2 R4, -RZ, RZ, 0, 0 ;  /* 0x00000000ff047431 */ /* 0x000fc600000001ff */
[----:B------:R-:W-:Y:S02]  /*04b0*/  IABS R8, R12 ;  /* 0x0000000c00087213 */ /* 0x000fe40000000000 */
[----:B------:R-:W-:-:S04]  /*04c0*/  IMAD.HI.U32 R4, R5, R9, R4 ;  /* 0x0000000905047227 */ /* 0x000fc800078e0004 */
[----:B------:R-:W-:Y:S02]  /*04d0*/  IMAD.MOV.U32 R5, RZ, RZ, R8 ;  /* 0x000000ffff057224 */ /* 0x000fe400078e0008 */
[----:B------:R-:W0:Y:S02]  /*04e0*/  LDC.64 R8, c[0x0][0x398] ;  /* 0x0000e600ff087b82 */ /* 0x000e240000000a00 */
[----:B------:R-:W-:-:S05]  /*04f0*/  IMAD.HI.U32 R10, R4, R5, RZ ;  /* 0x00000005040a7227 */ /* 0x000fca00078e00ff */
[----:B------:R-:W-:-:S05]  /*0500*/  IADD3 R4, PT, PT, -R10, RZ, RZ ;  /* 0x000000ff0a047210 */ /* 0x000fca0007ffe1ff */
[----:B------:R-:W-:-:S05]  /*0510*/  IMAD R4, R7, R4, R5 ;  /* 0x0000000407047224 */ /* 0x000fca00078e0205 */
[----:B------:R-:W-:-:S13]  /*0520*/  ISETP.GT.U32.AND P1, PT, R7, R4, PT ;  /* 0x000000040700720c */ /* 0x000fda0003f24070 */
[-C--:B------:R-:W-:Y:S01]  /*0530*/  @!P1 IADD3 R4, PT, PT, R4, -R7.reuse, RZ ;  /* 0x8000000704049210 */ /* 0x080fe20007ffe0ff */
[----:B------:R-:W-:Y:S01]  /*0540*/  @!P1 VIADD R10, R10, 0x1 ;  /* 0x000000010a0a9836 */ /* 0x000fe20000000000 */
[----:B------:R-:W-:Y:S02]  /*0550*/  ISETP.NE.AND P1, PT, R3, RZ, PT ;  /* 0x000000ff0300720c */ /* 0x000fe40003f25270 */
[----:B------:R-:W-:Y:S02]  /*0560*/  ISETP.GE.U32.AND P0, PT, R4, R7, PT ;  /* 0x000000070400720c */ /* 0x000fe40003f06070 */
[----:B------:R-:W2:Y:S01]  /*0570*/  LDC.64 R4, c[0x0][0x390] ;  /* 0x0000e400ff047b82 */ /* 0x000ea20000000a00 */
[----:B------:R-:W-:-:S04]  /*0580*/  LOP3.LUT R7, R12, R3, RZ, 0x3c, !PT ;  /* 0x000000030c077212 */ /* 0x000fc800078e3cff */
[----:B------:R-:W-:Y:S01]  /*0590*/  ISETP.GE.AND P2, PT, R7, RZ, PT ;  /* 0x000000ff0700720c */ /* 0x000fe20003f46270 */
[----:B------:R-:W-:-:S05]  /*05a0*/  IMAD R7, R6, UR4, R13 ;  /* 0x0000000406077c24 */ /* 0x000fca000f8e020d */
[----:B------:R-:W-:-:S07]  /*05b0*/  @P0 IADD3 R10, PT, PT, R10, 0x1, RZ ;  /* 0x000000010a0a0810 */ /* 0x000fce0007ffe0ff */
[----:B------:R-:W-:Y:S02]  /*05c0*/  @!P2 IADD3 R10, PT, PT, -R10, RZ, RZ ;  /* 0x000000ff0a0aa210 */ /* 0x000fe40007ffe1ff */
[----:B------:R-:W-:Y:S02]  /*05d0*/  @!P1 LOP3.LUT R10, RZ, R3, RZ, 0x33, !PT ;  /* 0x00000003ff0a9212 */ /* 0x000fe400078e33ff */
[----:B--2---:R-:W-:-:S03]  /*05e0*/  VIMNMX R11, PT, PT, R4, R5, PT ;  /* 0x00000005040b7248 */ /* 0x004fc60003fe0100 */
[--C-:B------:R-:W-:Y:S02]  /*05f0*/  IMAD.MOV R6, RZ, RZ, -R10.reuse ;  /* 0x000000ffff067224 */ /* 0x100fe400078e0a0a */
[----:B------:R-:W-:Y:S01]  /*0600*/  IMAD R7, R7, R2, R10 ;  /* 0x0000000207077224 */ /* 0x000fe200078e020a */
[----:B------:R-:W-:Y:S01]  /*0610*/  ISETP.GE.AND P0, PT, R11, 0x1, PT ;  /* 0x000000010b00780c */ /* 0x000fe20003f06270 */
[----:B------:R-:W-:Y:S02]  /*0620*/  IMAD R2, R3, R6, R12 ;  /* 0x0000000603027224 */ /* 0x000fe400078e020c */
[----:B------:R-:W-:Y:S01]  /*0630*/  IMAD R4, R7, R4, RZ ;  /* 0x0000000407047224 */ /* 0x000fe200078e02ff */
[----:B------:R-:W-:-:S03]  /*0640*/  MOV R7, RZ ;  /* 0x000000ff00077202 */ /* 0x000fc60000000f00 */
[----:B------:R-:W-:Y:S02]  /*0650*/  IMAD R6, R4, R3, R2 ;  /* 0x0000000304067224 */ /* 0x000fe400078e0202 */
[----:B0-----:R-:W-:-:S04]  /*0660*/  IMAD.WIDE R2, R0, 0x4, R8 ;  /* 0x0000000400027825 */ /* 0x001fc800078e0208 */
[----:B-1----:R-:W-:Y:S05]  /*0670*/  @!P0 BRA `(.L_x_195) ;  /* 0x0000000800b88947 */ /* 0x002fea0003800000 */
[----:B------:R0:W5:Y:S01]  /*0680*/  LDG.E R4, desc[UR8][R2.64] ;  /* 0x0000000802047981 */ /* 0x000162000c1e1900 */
[----:B------:R-:W1:Y:S01]  /*0690*/  LDCU.U8 UR4, c[0x0][0x3a8] ;  /* 0x00007500ff0477ac */ /* 0x000e620008000000 */
[----:B------:R-:W-:Y:S01]  /*06a0*/  IMAD R0, R6, R5, RZ ;  /* 0x0000000506007224 */ /* 0x000fe200078e02ff */
[----:B-1----:R-:W-:-:S04]  /*06b0*/  UPRMT UR4, UR4, 0x8880, URZ ;  /* 0x0000888004047896 */ /* 0x002fc800080000ff */
[----:B------:R-:W-:-:S09]  /*06c0*/  UISETP.NE.AND UP0, UPT, UR4, URZ, UPT ;  /* 0x000000ff0400728c */ /* 0x000fd2000bf05270 */
[----:B0-----:R-:W-:Y:S05]  /*06d0*/  BRA.U UP0, `(.L_x_196) ;  /* 0x0000000500cc7547 */ /* 0x001fea000b800000 */
[----:B------:R-:W0:Y:S01]  /*06e0*/  LDCU.64 UR6, c[0x0][0x3a0] ;  /* 0x00007400ff0677ac */ /* 0x000e220008000a00 */
[C---:B------:R-:W-:Y:S01]  /*06f0*/  LOP3.LUT R25, R5.reuse, 0x7, RZ, 0xc0, !PT ;  /* 0x0000000705197812 */ /* 0x040fe200078ec0ff */
[----:B------:R-:W-:Y:S01]  /*0700*/  HFMA2 R7, -RZ, RZ, 0, 0 ;  /* 0x00000000ff077431 */ /* 0x000fe200000001ff */
[C---:B------:R-:W-:Y:S01]  /*0710*/  LOP3.LUT R24, R5.reuse, 0xf, RZ, 0xc0, !PT ;  /* 0x0000000f05187812 */ /* 0x040fe200078ec0ff */
[----:B------:R-:W-:Y:S01]  /*0720*/  UMOV UR4, URZ ;  /* 0x000000ff00047c82 */ /* 0x000fe20008000000 */
[----:B------:R-:W-:Y:S01]  /*0730*/  LOP3.LUT R8, R5, 0x7ffffff0, RZ, 0xc0, !PT ;  /* 0x7ffffff005087812 */ /* 0x000fe200078ec0ff */
[----:B------:R-:W-:Y:S01]  /*0740*/  VIADD R6, R25, 0xffffffff ;  /* 0xffffffff19067836 */ /* 0x000fe20000000000 */
[----:B-----5:R-:W-:Y:S02]  /*0750*/  IADD3 R4, PT, PT, R24, -0x1, RZ ;  /* 0xffffffff18047810 */ /* 0x020fe40007ffe0ff */
[----:B------:R-:W-:Y:S02]  /*0760*/  IADD3 R8, PT, PT, -R8, RZ, RZ ;  /* 0x000000ff08087210 */ /* 0x000fe40007ffe1ff */
[----:B------:R-:W-:-:S02]  /*0770*/  ISETP.GE.U32.AND P0, PT, R6, 0x3, PT ;  /* 0x000000030600780c */ /* 0x000fc40003f06070 */
[----:B------:R-:W-:Y:S02]  /*0780*/  ISETP.GE.U32.AND P1, PT, R4, 0x7, PT ;  /* 0x000000070400780c */ /* 0x000fe40003f26070 */
[----:B------:R-:W-:Y:S01]  /*0790*/  LOP3.LUT R6, R5, 0x3, RZ, 0xc0, !PT ;  /* 0x0000000305067812 */ /* 0x000fe200078ec0ff */
[----:B0-----:R-:W-:-:S04]  /*07a0*/  UIADD3 UR5, UP0, UPT, UR6, 0x20, URZ ;  /* 0x0000002006057890 */ /* 0x001fc8000ff1e0ff */
[----:B------:R-:W-:-:S12]  /*07b0*/  UIADD3.X UR6, UPT, UPT, URZ, UR7, URZ, UP0, !UPT ;  /* 0x00000007ff067290 */ /* 0x000fd800087fe4ff */
.L_x_202:
[----:B------:R-:W0:Y:S01]  /*07c0*/  LDCU UR7, c[0x0][0x394] ;  /* 0x00007280ff0777ac */ /* 0x000e220008000800 */
[----:B------:R-:W-:Y:S01]  /*07d0*/  ISETP.NE.AND P3, PT, R24, RZ, PT ;  /* 0x000000ff1800720c */ /* 0x000fe20003f65270 */
[----:B------:R-:W-:Y:S01]  /*07e0*/  IMAD.MOV.U32 R9, RZ, RZ, R0 ;  /* 0x000000ffff097224 */ /* 0x000fe200078e0000 */
[----:B0-----:R-:W-:-:S09]  /*07f0*/  UISETP.GE.U32.AND UP0, UPT, UR7, 0x10, UPT ;  /* 0x000000100700788c */ /* 0x001fd2000bf06070 */
[----:B------:R-:W-:Y:S05]  /*0800*/  BRA.U !UP0, `(.L_x_197) ;  /* 0x0000000108a47547 */ /* 0x000fea000b800000 */
[----:B------:R-:W-:Y:S02]  /*0810*/  MOV R10, R8 ;  /* 0x00000008000a7202 */ /* 0x000fe40000000f00 */
[----:B------:R-:W-:-:S07]  /*0820*/  MOV R9, R0 ;  /* 0x0000000000097202 */ /* 0x000fce0000000f00 */
.L_x_198:
[----:B------:R-:W-:Y:S01]  /*0830*/  MOV R5, UR6 ;  /* 0x0000000600057c02 */ /* 0x000fe20008000f00 */
[----:B------:R-:W-:-:S04]  /*0840*/  IMAD.U32 R4, RZ, RZ, UR5 ;  /* 0x00000005ff047e24 */ /* 0x000fc8000f8e00ff */
[----:B------:R-:W-:-:S05]  /*0850*/  IMAD.WIDE R4, R9, 0x4, R4 ;  /* 0x0000000409047825 */ /* 0x000fca00078e0204 */
[----:B------:R-:W2:Y:S04]  /*0860*/  LDG.E R26, desc[UR8][R4.64+-0x20] ;  /* 0xffffe008041a7981 */ /* 0x000ea8000c1e1900 */
[----:B------:R-:W3:Y:S04]  /*0870*/  LDG.E R27, desc[UR8][R4.64+-0x1c] ;  /* 0xffffe408041b7981 */ /* 0x000ee8000c1e1900 */
[----:B------:R-:W4:Y:S04]  /*0880*/  LDG.E R22, desc[UR8][R4.64+-0x18] ;  /* 0xffffe80804167981 */ /* 0x000f28000c1e1900 */
[----:B------:R-:W5:Y:S04]  /*0890*/  LDG.E R21, desc[UR8][R4.64+-0x14] ;  /* 0xffffec0804157981 */ /* 0x000f68000c1e1900 */
        /* <DEDUP_REMOVED lines=10> */
[----:B------:R-:W5:Y:S01]  /*0940*/  LDG.E R23, desc[UR8][R4.64+0x1c] ;  /* 0x00001c0804177981 */ /* 0x000f62000c1e1900 */
[----:B--2---:R-:W-:-:S03]  /*0950*/  FADD R26, R26, R7 ;  /* 0x000000071a1a7221 */ /* 0x004fc60000000000 */
[----:B------:R-:W2:Y:S01]  /*0960*/  LDG.E R7, desc[UR8][R4.64+0x18] ;  /* 0x0000180804077981 */ /* 0x000ea2000c1e1900 */
[----:B---3--:R-:W-:-:S04]  /*0970*/  FADD R27, R26, R27 ;  /* 0x0000001b1a1b7221 */ /* 0x008fc80000000000 */
[----:B----4-:R-:W-:-:S04]  /*0980*/  FADD R22, R27, R22 ;  /* 0x000000161b167221 */ /* 0x010fc80000000000 */
[----:B-----5:R-:W-:-:S04]  /*0990*/  FADD R21, R22, R21 ;  /* 0x0000001516157221 */ /* 0x020fc80000000000 */
[----:B------:R-:W-:-:S04]  /*09a0*/  FADD R20, R21, R20 ;  /* 0x0000001415147221 */ /* 0x000fc80000000000 */
[----:B------:R-:W-:-:S04]  /*09b0*/  FADD R19, R20, R19 ;  /* 0x0000001314137221 */ /* 0x000fc80000000000 */
[----:B------:R-:W-:-:S04]  /*09c0*/  FADD R18, R19, R18 ;  /* 0x0000001213127221 */ /* 0x000fc80000000000 */
[----:B------:R-:W-:-:S04]  /*09d0*/  FADD R17, R18, R17 ;  /* 0x0000001112117221 */ /* 0x000fc80000000000 */
[----:B------:R-:W-:-:S04]  /*09e0*/  FADD R16, R17, R16 ;  /* 0x0000001011107221 */ /* 0x000fc80000000000 */
[----:B------:R-:W-:Y:S01]  /*09f0*/  FADD R15, R16, R15 ;  /* 0x0000000f100f7221 */ /* 0x000fe20000000000 */
[----:B------:R-:W-:-:S03]  /*0a00*/  IADD3 R10, PT, PT, R10, 0x10, RZ ;  /* 0x000000100a0a7810 */ /* 0x000fc60007ffe0ff */
[----:B------:R-:W-:Y:S01]  /*0a10*/  FADD R14, R15, R14 ;  /* 0x0000000e0f0e7221 */ /* 0x000fe20000000000 */
[----:B------:R-:W-:-:S03]  /*0a20*/  ISETP.NE.AND P2, PT, R10, RZ, PT ;  /* 0x000000ff0a00720c */ /* 0x000fc60003f45270 */
[----:B------:R-:W-:-:S04]  /*0a30*/  FADD R13, R14, R13 ;  /* 0x0000000d0e0d7221 */ /* 0x000fc80000000000 */
[----:B------:R-:W-:-:S04]  /*0a40*/  FADD R12, R13, R12 ;  /* 0x0000000c0d0c7221 */ /* 0x000fc80000000000 */
[----:B------:R-:W-:Y:S01]  /*0a50*/  FADD R12, R12, R11 ;  /* 0x0000000b0c0c7221 */ /* 0x000fe20000000000 */
[----:B------:R-:W-:-:S03]  /*0a60*/  VIADD R9, R9, 0x10 ;  /* 0x0000001009097836 */ /* 0x000fc60000000000 */
[----:B--2---:R-:W-:-:S04]  /*0a70*/  FADD R12, R12, R7 ;  /* 0x000000070c0c7221 */ /* 0x004fc80000000000 */
[----:B------:R-:W-:Y:S01]  /*0a80*/  FADD R7, R12, R23 ;  /* 0x000000170c077221 */ /* 0x000fe20000000000 */
[----:B------:R-:W-:Y:S06]  /*0a90*/  @P2 BRA `(.L_x_198) ;  /* 0xfffffffc00642947 */ /* 0x000fec000383ffff */
.L_x_197:
[----:B------:R-:W-:Y:S05]  /*0aa0*/  @!P3 BRA `(.L_x_199) ;  /* 0x0000000000bcb947 */ /* 0x000fea0003800000 */
[----:B------:R-:W-:Y:S01]  /*0ab0*/  ISETP.NE.AND P2, PT, R25, RZ, PT ;  /* 0x000000ff1900720c */ /* 0x000fe20003f45270 */
[----:B------:R-:W-:-:S12]  /*0ac0*/  @!P1 BRA `(.L_x_200) ;  /* 0x00000000004c9947 */ /* 0x000fd80003800000 */
[----:B------:R-:W0:Y:S02]  /*0ad0*/  LDC.64 R4, c[0x0][0x3a0] ;  /* 0x0000e800ff047b82 */ /* 0x000e240000000a00 */
[----:B0-----:R-:W-:-:S05]  /*0ae0*/  IMAD.WIDE R4, R9, 0x4, R4 ;  /* 0x0000000409047825 */ /* 0x001fca00078e0204 */
[----:B------:R-:W2:Y:S04]  /*0af0*/  LDG.E R10, desc[UR8][R4.64] ;  /* 0x00000008040a7981 */ /* 0x000ea8000c1e1900 */
[----:B------:R-:W3:Y:S04]  /*0b00*/  LDG.E R11, desc[UR8][R4.64+0x4] ;  /* 0x00000408040b7981 */ /* 0x000ee8000c1e1900 */
[----:B------:R-:W4:Y:S04]  /*0b10*/  LDG.E R13, desc[UR8][R4.64+0x8] ;  /* 0x00000808040d7981 */ /* 0x000f28000c1e1900 */
[----:B------:R-:W5:Y:S04]  /*0b20*/  LDG.E R15, desc[UR8][R4.64+0xc] ;  /* 0x00000c08040f7981 */ /* 0x000f68000c1e1900 */
[----:B------:R-:W5:Y:S04]  /*0b30*/  LDG.E R17, desc[UR8][R4.64+0x10] ;  /* 0x0000100804117981 */ /* 0x000f68000c1e1900 */
[----:B------:R-:W5:Y:S04]  /*0b40*/  LDG.E R19, desc[UR8][R4.64+0x14] ;  /* 0x0000140804137981 */ /* 0x000f68000c1e1900 */
[----:B------:R-:W5:Y:S04]  /*0b50*/  LDG.E R21, desc[UR8][R4.64+0x18] ;  /* 0x0000180804157981 */ /* 0x000f68000c1e1900 */
[----:B------:R-:W5:Y:S01]  /*0b60*/  LDG.E R23, desc[UR8][R4.64+0x1c] ;  /* 0x00001c0804177981 */ /* 0x000f62000c1e1900 */
[----:B------:R-:W-:Y:S01]  /*0b70*/  IADD3 R9, PT, PT, R9, 0x8, RZ ;  /* 0x0000000809097810 */ /* 0x000fe20007ffe0ff */
[----:B--2---:R-:W-:-:S04]  /*0b80*/  FADD R10, R7, R10 ;  /* 0x0000000a070a7221 */ /* 0x004fc80000000000 */
[----:B---3--:R-:W-:-:S04]  /*0b90*/  FADD R10, R10, R11 ;  /* 0x0000000b0a0a7221 */ /* 0x008fc80000000000 */
[----:B----4-:R-:W-:-:S04]  /*0ba0*/  FADD R10, R10, R13 ;  /* 0x0000000d0a0a7221 */ /* 0x010fc80000000000 */
[----:B-----5:R-:W-:-:S04]  /*0bb0*/  FADD R10, R10, R15 ;  /* 0x0000000f0a0a7221 */ /* 0x020fc80000000000 */
[----:B------:R-:W-:-:S04]  /*0bc0*/  FADD R10, R10, R17 ;  /* 0x000000110a0a7221 */ /* 0x000fc80000000000 */
[----:B------:R-:W-:-:S04]  /*0bd0*/  FADD R10, R10, R19 ;  /* 0x000000130a0a7221 */ /* 0x000fc80000000000 */
[----:B------:R-:W-:-:S04]  /*0be0*/  FADD R10, R10, R21 ;  /* 0x000000150a0a7221 */ /* 0x000fc80000000000 */
[----:B------:R-:W-:-:S07]  /*0bf0*/  FADD R7, R10, R23 ;  /* 0x000000170a077221 */ /* 0x000fce0000000000 */
.L_x_200:
        /* <DEDUP_REMOVED lines=8> */
[----:B------:R-:W5:Y:S01]  /*0c80*/  LDG.E R15, desc[UR8][R4.64+0xc] ;  /* 0x00000c08040f7981 */ /* 0x000f62000c1e1900 */
[----:B------:R-:W-:Y:S01]  /*0c90*/  IADD3 R9, PT, PT, R9, 0x4, RZ ;  /* 0x0000000409097810 */ /* 0x000fe20007ffe0ff */
[----:B--2---:R-:W-:-:S04]  /*0ca0*/  FADD R10, R7, R10 ;  /* 0x0000000a070a7221 */ /* 0x004fc80000000000 */
[----:B---3--:R-:W-:-:S04]  /*0cb0*/  FADD R10, R10, R11 ;  /* 0x0000000b0a0a7221 */ /* 0x008fc80000000000 */
[----:B----4-:R-:W-:-:S04]  /*0cc0*/  FADD R10, R10, R13 ;  /* 0x0000000d0a0a7221 */ /* 0x010fc80000000000 */
[----:B-----5:R-:W-:-:S07]  /*0cd0*/  FADD R7, R10, R15 ;  /* 0x0000000f0a077221 */ /* 0x020fce0000000000 */
.L_x_201:
[----:B------:R-:W-:Y:S05]  /*0ce0*/  @!P2 BRA `(.L_x_199) ;  /* 0x00000000002ca947 */ /* 0x000fea0003800000 */
[----:B------:R-:W0:Y:S02]  /*0cf0*/  LDC.64 R4, c[0x0][0x3a0] ;  /* 0x0000e800ff047b82 */ /* 0x000e240000000a00 */
[----:B0-----:R-:W-:-:S05]  /*0d00*/  IMAD.WIDE R4, R9, 0x4, R4 ;  /* 0x0000000409047825 */ /* 0x001fca00078e0204 */
[----:B------:R-:W2:Y:S01]  /*0d10*/  LDG.E R10, desc[UR8][R4.64] ;  /* 0x00000008040a7981 */ /* 0x000ea2000c1e1900 */
[----:B------:R-:W-:Y:S01]  /*0d20*/  ISETP.NE.AND P2, PT, R6, 0x1, PT ;  /* 0x000000010600780c */ /* 0x000fe20003f45270 */
[----:B--2---:R-:W-:-:S12]  /*0d30*/  FADD R7, R7, R10 ;  /* 0x0000000a07077221 */ /* 0x004fd80000000000 */
[----:B------:R-:W-:Y:S05]  /*0d40*/  @!P2 BRA `(.L_x_199) ;  /* 0x000000000014a947 */ /* 0x000fea0003800000 */
[----:B------:R-:W-:Y:S01]  /*0d50*/  ISETP.NE.AND P2, PT, R6, 0x2, PT ;  /* 0x000000020600780c */ /* 0x000fe20003f45270 */
[----:B------:R-:W2:-:S12]  /*0d60*/  LDG.E R10, desc[UR8][R4.64+0x4] ;  /* 0x00000408040a7981 */ /* 0x000e98000c1e1900 */
[----:B------:R-:W3:Y:S01]  /*0d70*/  @P2 LDG.E R12, desc[UR8][R4.64+0x8] ;  /* 0x00000808040c2981 */ /* 0x000ee2000c1e1900 */
[----:B--2---:R-:W-:-:S04]  /*0d80*/  FADD R7, R7, R10 ;  /* 0x0000000a07077221 */ /* 0x004fc80000000000 */
[----:B---3--:R-:W-:-:S07]  /*0d90*/  @P2 FADD R7, R7, R12 ;  /* 0x0000000c07072221 */ /* 0x008fce0000000000 */
.L_x_199:
[----:B------:R-:W0:Y:S01]  /*0da0*/  LDCU UR10, c[0x0][0x390] ;  /* 0x00007200ff0a77ac */ /* 0x000e220008000800 */
[----:B------:R-:W1:Y:S01]  /*0db0*/  LDC R5, c[0x0][0x38c] ;  /* 0x0000e300ff057b82 */ /* 0x000e620000000800 */
[----:B------:R-:W-:-:S04]  /*0dc0*/  UIADD3 UR4, UPT, UPT, UR4, 0x1, URZ ;  /* 0x0000000104047890 */ /* 0x000fc8000fffe0ff */
[----:B0-----:R-:W-:Y:S01]  /*0dd0*/  UISETP.NE.AND UP0, UPT, UR4, UR10, UPT ;  /* 0x0000000a0400728c */ /* 0x001fe2000bf05270 */
[----:B-1----:R-:W-:-:S08]  /*0de0*/  IMAD R0, R5, UR7, R0 ;  /* 0x0000000705007c24 */ /* 0x002fd0000f8e0200 */
[----:B------:R-:W-:Y:S05]  /*0df0*/  BRA.U !UP0, `(.L_x_195) ;  /* 0x0000000108d87547 */ /* 0x000fea000b800000 */
[----:B------:R-:W-:Y:S05]  /*0e00*/  BRA `(.L_x_202) ;  /* 0xfffffff8006c7947 */ /* 0x000fea000383ffff */
.L_x_196:
[C---:B------:R-:W-:Y:S01]  /*0e10*/  LOP3.LUT R6, R5.reuse, 0x7, RZ, 0xc0, !PT ;  /* 0x0000000705067812 */ /* 0x040fe200078ec0ff */
[----:B------:R-:W-:Y:S01]  /*0e20*/  UMOV UR4, URZ ;  /* 0x000000ff00047c82 */ /* 0x000fe20008000000 */
[C---:B------:R-:W-:Y:S02]  /*0e30*/  LOP3.LUT R16, R5.reuse, 0x3, RZ, 0xc0, !PT ;  /* 0x0000000305107812 */ /* 0x040fe400078ec0ff */
[----:B------:R-:W-:Y:S01]  /*0e40*/  LOP3.LUT R5, R5, 0x7ffffff8, RZ, 0xc0, !PT ;  /* 0x7ffffff805057812 */ /* 0x000fe200078ec0ff */
[----:B------:R-:W-:-:S05]  /*0e50*/  VIADD R8, R6, 0xffffffff ;  /* 0xffffffff06087836 */ /* 0x000fca0000000000 */
[----:B------:R-:W-:-:S13]  /*0e60*/  ISETP.GE.U32.AND P0, PT, R8, 0x3, PT ;  /* 0x000000030800780c */ /* 0x000fda0003f06070 */
.L_x_207:
[----:B0-----:R-:W0:Y:S01]  /*0e70*/  LDC.64 R14, c[0x0][0x390] ;  /* 0x0000e400ff0e7b82 */ /* 0x001e220000000a00 */
[----:B------:R-:W-:Y:S01]  /*0e80*/  UIADD3 UR4, UPT, UPT, UR4, 0x1, URZ ;  /* 0x0000000104047890 */ /* 0x000fe2000fffe0ff */
[----:B------:R-:W-:Y:S02]  /*0e90*/  ISETP.NE.AND P1, PT, R6, RZ, PT ;  /* 0x000000ff0600720c */ /* 0x000fe40003f25270 */
[----:B------:R-:W-:Y:S02]  /*0ea0*/  MOV R17, R0 ;  /* 0x0000000000117202 */ /* 0x000fe40000000f00 */
[----:B0-----:R-:W-:Y:S02]  /*0eb0*/  ISETP.GE.U32.AND P3, PT, R15, 0x8, PT ;  /* 0x000000080f00780c */ /* 0x001fe40003f66070 */
[----:B------:R-:W-:-:S11]  /*0ec0*/  ISETP.NE.AND P2, PT, R14, UR4, PT ;  /* 0x000000040e007c0c */ /* 0x000fd6000bf45270 */
[----:B-12---:R-:W-:Y:S05]  /*0ed0*/  @!P3 BRA `(.L_x_203) ;  /* 0x000000000040b947 */ /* 0x006fea0003800000 */
[----:B------:R-:W0:Y:S01]  /*0ee0*/  LDC.64 R10, c[0x0][0x3a0] ;  /* 0x0000e800ff0a7b82 */ /* 0x000e220000000a00 */
[----:B------:R-:W-:Y:S01]  /*0ef0*/  MOV R17, R0 ;  /* 0x0000000000117202 */ /* 0x000fe20000000f00 */
[----:B------:R-:W-:-:S06]  /*0f00*/  UMOV UR5, URZ ;  /* 0x000000ff00057c82 */ /* 0x000fcc0008000000 */
.L_x_204:
[----:B------:R-:W-:Y:S01]  /*0f10*/  UIADD3 UR5, UPT, UPT, UR5, 0x8, URZ ;  /* 0x0000000805057890 */ /* 0x000fe2000fffe0ff */
[----:B01----:R-:W-:-:S04]  /*0f20*/  IMAD.WIDE R8, R17, 0x4, R10 ;  /* 0x0000000411087825 */ /* 0x003fc800078e020a */
[----:B------:R-:W-:Y:S01]  /*0f30*/  VIADD R17, R17, 0x8 ;  /* 0x0000000811117836 */ /* 0x000fe20000000000 */
[----:B------:R-:W-:Y:S01]  /*0f40*/  ISETP.NE.AND P3, PT, R5, UR5, PT ;  /* 0x0000000505007c0c */ /* 0x000fe2000bf65270 */
[----:B-----5:R1:W-:Y:S04]  /*0f50*/  STG.E desc[UR8][R8.64], R4 ;  /* 0x0000000408007986 */ /* 0x0203e8000c101908 */
[----:B------:R1:W-:Y:S04]  /*0f60*/  STG.E desc[UR8][R8.64+0x4], R4 ;  /* 0x0000040408007986 */ /* 0x0003e8000c101908 */
[----:B------:R1:W-:Y:S04]  /*0f70*/  STG.E desc[UR8][R8.64+0x8], R4 ;  /* 0x0000080408007986 */ /* 0x0003e8000c101908 */
[----:B------:R1:W-:Y:S04]  /*0f80*/  STG.E desc[UR8][R8.64+0xc], R4 ;  /* 0x00000c0408007986 */ /* 0x0003e8000c101908 */
[----:B------:R1:W-:Y:S04]  /*0f90*/  STG.E desc[UR8][R8.64+0x10], R4 ;  /* 0x0000100408007986 */ /* 0x0003e8000c101908 */
[----:B------:R1:W-:Y:S04]  /*0fa0*/  STG.E desc[UR8][R8.64+0x14], R4 ;  /* 0x0000140408007986 */ /* 0x0003e8000c101908 */
[----:B------:R1:W-:Y:S04]  /*0fb0*/  STG.E desc[UR8][R8.64+0x18], R4 ;  /* 0x0000180408007986 */ /* 0x0003e8000c101908 */
[----:B------:R1:W-:Y:S01]  /*0fc0*/  STG.E desc[UR8][R8.64+0x1c], R4 ;  /* 0x00001c0408007986 */ /* 0x0003e2000c101908 */
[----:B------:R-:W-:Y:S05]  /*0fd0*/  @P3 BRA `(.L_x_204) ;  /* 0xfffffffc00cc3947 */ /* 0x000fea000383ffff */
.L_x_203:
[----:B------:R-:W-:Y:S05]  /*0fe0*/  @!P1 BRA `(.L_x_205) ;  /* 0x0000000000509947 */ /* 0x000fea0003800000 */
[----:B------:R-:W-:Y:S01]  /*0ff0*/  ISETP.NE.AND P1, PT, R16, RZ, PT ;  /* 0x000000ff1000720c */ /* 0x000fe20003f25270 */
[----:B------:R-:W-:-:S12]  /*1000*/  @!P0 BRA `(.L_x_206) ;  /* 0x00000000001c8947 */ /* 0x000fd80003800000 */
[----:B-1----:R-:W0:Y:S02]  /*1010*/  LDC.64 R8, c[0x0][0x3a0] ;  /* 0x0000e800ff087b82 */ /* 0x002e240000000a00 */
[C---:B0-----:R-:W-:Y:S01]  /*1020*/  IMAD.WIDE R8, R17.reuse, 0x4, R8 ;  /* 0x0000000411087825 */ /* 0x041fe200078e0208 */
[----:B------:R-:W-:-:S04]  /*1030*/  IADD3 R17, PT, PT, R17, 0x4, RZ ;  /* 0x0000000411117810 */ /* 0x000fc80007ffe0ff */
[----:B-----5:R0:W-:Y:S04]  /*1040*/  STG.E desc[UR8][R8.64], R4 ;  /* 0x0000000408007986 */ /* 0x0201e8000c101908 */
[----:B------:R0:W-:Y:S04]  /*1050*/  STG.E desc[UR8][R8.64+0x4], R4 ;  /* 0x0000040408007986 */ /* 0x0001e8000c101908 */
[----:B------:R0:W-:Y:S04]  /*1060*/  STG.E desc[UR8][R8.64+0x8], R4 ;  /* 0x0000080408007986 */ /* 0x0001e8000c101908 */
[----:B------:R0:W-:Y:S02]  /*1070*/  STG.E desc[UR8][R8.64+0xc], R4 ;  /* 0x00000c0408007986 */ /* 0x0001e4000c101908 */
.L_x_206:
[----:B------:R-:W-:Y:S05]  /*1080*/  @!P1 BRA `(.L_x_205) ;  /* 0x0000000000289947 */ /* 0x000fea0003800000 */
[----:B------:R-:W-:Y:S02]  /*1090*/  ISETP.NE.AND P3, PT, R16, 0x1, PT ;  /* 0x000000011000780c */ /* 0x000fe40003f65270 */
[----:B------:R-:W-:-:S11]  /*10a0*/  LOP3.LUT P1, RZ, R15, 0x1, RZ, 0xc0, !PT ;  /* 0x000000010fff7812 */ /* 0x000fd6000782c0ff */
[----:B01----:R-:W0:Y:S08]  /*10b0*/  @P3 LDC.64 R8, c[0x0][0x3a0] ;  /* 0x0000e800ff083b82 */ /* 0x003e300000000a00 */
[----:B------:R-:W1:Y:S01]  /*10c0*/  @P1 LDC.64 R12, c[0x0][0x3a0] ;  /* 0x0000e800ff0c1b82 */ /* 0x000e620000000a00 */
[C---:B0-----:R-:W-:Y:S01]  /*10d0*/  @P3 IMAD.WIDE R10, R17.reuse, 0x4, R8 ;  /* 0x00000004110a3825 */ /* 0x041fe200078e0208 */
[----:B------:R-:W-:-:S04]  /*10e0*/  @P3 IADD3 R17, PT, PT, R17, 0x2, RZ ;  /* 0x0000000211113810 */ /* 0x000fc80007ffe0ff */
[----:B-----5:R2:W-:Y:S01]  /*10f0*/  @P3 STG.E desc[UR8][R10.64], R4 ;  /* 0x000000040a003986 */ /* 0x0205e2000c101908 */
[----:B-1----:R-:W-:-:S03]  /*1100*/  @P1 IMAD.WIDE R8, R17, 0x4, R12 ;  /* 0x0000000411081825 */ /* 0x002fc600078e020c */
[----:B------:R2:W-:Y:S04]  /*1110*/  @P3 STG.E desc[UR8][R10.64+0x4], R4 ;  /* 0x000004040a003986 */ /* 0x0005e8000c101908 */
[----:B------:R2:W-:Y:S02]  /*1120*/  @P1 STG.E desc[UR8][R8.64], R4 ;  /* 0x0000000408001986 */ /* 0x0005e4000c101908 */
.L_x_205:
[----:B------:R-:W3:Y:S02]  /*1130*/  LDCU UR5, c[0x0][0x38c] ;  /* 0x00007180ff0577ac */ /* 0x000ee40008000800 */
[----:B---3--:R-:W-:Y:S01]  /*1140*/  IMAD R0, R15, UR5, R0 ;  /* 0x000000050f007c24 */ /* 0x008fe2000f8e0200 */
[----:B------:R-:W-:Y:S06]  /*1150*/  @P2 BRA `(.L_x_207) ;  /* 0xfffffffc00442947 */ /* 0x000fec000383ffff */
.L_x_195:
[----:B------:R-:W3:Y:S02]  /*1160*/  LDCU.U8 UR4, c[0x0][0x3a8] ;  /* 0x00007500ff0477ac */ /* 0x000ee40008000000 */
[----:B---3--:R-:W-:-:S06]  /*1170*/  UPRMT UR4, UR4, 0x8880, URZ ;  /* 0x0000888004047896 */ /* 0x008fcc00080000ff */
[----:B------:R-:W-:-:S13]  /*1180*/  ISETP.NE.AND P0, PT, RZ, UR4, PT ;  /* 0x00000004ff007c0c */ /* 0x000fda000bf05270 */
[----:B------:R-:W-:Y:S05]  /*1190*/  @P0 EXIT ;  /* 0x000000000000094d */ /* 0x000fea0003800000 */
[----:B------:R-:W-:Y:S01]  /*11a0*/  STG.E desc[UR8][R2.64], R7 ;  /* 0x0000000702007986 */ /* 0x000fe2000c101908 */
[----:B------:R-:W-:Y:S05]  /*11b0*/  EXIT ;  /* 0x000000000000794d */ /* 0x000fea0003800000 */
.L_x_208:
        /* <DEDUP_REMOVED lines=12> */
.L_x_500:


//--------------------- .text.YOLOV3Forward       --------------------------
	.section	.text.YOLOV3Forward,"ax",@progbits
	.align	128
        .global         YOLOV3Forward
        .type           YOLOV3Forward,@function
        .size           YOLOV3Forward,(.L_x_474 - YOLOV3Forward)
        .other          YOLOV3Forward,@"STO_CUDA_ENTRY STV_DEFAULT"
YOLOV3Forward:
.text.YOLOV3Forward:
        /* <DEDUP_REMOVED lines=11> */
[----:B------:R-:W2:Y:S05]  /*00b0*/  LDCU.64 UR10, c[0x0][0x358] ;  /* 0x00006b00ff0a77ac */ /* 0x000eaa0008000a00 */
[----:B------:R-:W0:Y:S08]  /*00c0*/  LDC R10, c[0x0][0x3a0] ;  /* 0x0000e800ff0a7b82 */ /* 0x000e300000000800 */
[----:B------:R-:W3:Y:S01]  /*00d0*/  LDC.64 R16, c[0x0][0x390] ;  /* 0x0000e400ff107b82 */ /* 0x000ee20000000a00 */
[----:B-1----:R-:W-:-:S04]  /*00e0*/  UIMAD.WIDE UR4, UR6, 0x55555556, URZ ;  /* 0x55555556060478a5 */ /* 0x002fc8000f8e02ff */
[----:B------:R-:W-:-:S03]  /*00f0*/  ULEA.HI UR5, UR5, UR5, URZ, 0x1 ;  /* 0x0000000505057291 */ /* 0x000fc6000f8f08ff */
[----:B------:R-:W1:Y:S01]  /*0100*/  LDC R20, c[0x0][0x3a4] ;  /* 0x0000e900ff147b82 */ /* 0x000e620000000800 */
[-C--:B0-----:R-:W-:Y:S01]  /*0110*/  IMAD R6, R7, R10.reuse, RZ ;  /* 0x0000000a07067224 */ /* 0x081fe200078e02ff */
[----:B------:R-:W-:-:S06]  /*0120*/  LOP3.LUT R14, RZ, R10, RZ, 0x33, !PT ;  /* 0x0000000aff0e7212 */ /* 0x000fcc00078e33ff */
[----:B------:R-:W0:Y:S01]  /*0130*/  LDC R23, c[0x0][0x3a8] ;  /* 0x0000ea00ff177b82 */ /* 0x000e220000000800 */
[----:B------:R-:W-:-:S05]  /*0140*/  IMAD R2, R6, 0x3, RZ ;  /* 0x0000000306027824 */ /* 0x000fca00078e02ff */
[----:B------:R-:W-:-:S04]  /*0150*/  IABS R9, R2 ;  /* 0x0000000200097213 */ /* 0x000fc80000000000 */
[----:B------:R-:W4:Y:S08]  /*0160*/  I2F.RP R0, R9 ;  /* 0x0000000900007306 */ /* 0x000f300000209400 */
[----:B----4-:R-:W4:Y:S02]  /*0170*/  MUFU.RCP R0, R0 ;  /* 0x0000000000007308 */ /* 0x010f240000001000 */
[----:B----4-:R-:W-:-:S02]  /*0180*/  IADD3 R4, PT, PT, R0, 0xffffffe, RZ ;  /* 0x0ffffffe00047810 */ /* 0x010fc40007ffe0ff */
[----:B------:R-:W-:-:S04]  /*0190*/  IABS R0, R6 ;  /* 0x0000000600007213 */ /* 0x000fc80000000000 */
[----:B------:R4:W5:Y:S02]  /*01a0*/  F2I.FTZ.U32.TRUNC.NTZ R5, R4 ;  /* 0x0000000400057305 */ /* 0x000964000021f000 */
[----:B----4-:R-:W-:Y:S01]  /*01b0*/  HFMA2 R4, -RZ, RZ, 0, 0 ;  /* 0x00000000ff047431 */ /* 0x010fe200000001ff */
[----:B-----5:R-:W-:-:S05]  /*01c0*/  IADD3 R8, PT, PT, RZ, -R5, RZ ;  /* 0x80000005ff087210 */ /* 0x020fca0007ffe0ff */
[----:B------:R-:W-:Y:S02]  /*01d0*/  IMAD R11, R8, R9, RZ ;  /* 0x00000009080b7224 */ /* 0x000fe400078e02ff */
[----:B------:R-:W-:Y:S01]  /*01e0*/  IMAD.MOV.U32 R8, RZ, RZ, R12 ;  /* 0x000000ffff087224 */ /* 0x000fe200078e000c */
[----:B------:R-:W-:Y:S01]  /*01f0*/  IABS R12, R2 ;  /* 0x00000002000c7213 */ /* 0x000fe20000000000 */
[----:B------:R-:W-:Y:S02]  /*0200*/  IMAD.HI.U32 R5, R5, R11, R4 ;  /* 0x0000000b05057227 */ /* 0x000fe400078e0004 */
[----:B------:R-:W4:Y:S01]  /*0210*/  I2F.RP R11, R0 ;  /* 0x00000000000b7306 */ /* 0x000f220000209400 */
[----:B------:R-:W-:-:S03]  /*0220*/  IADD3 R4, PT, PT, RZ, -R12, RZ ;  /* 0x8000000cff047210 */ /* 0x000fc60007ffe0ff */
[----:B------:R-:W-:-:S04]  /*0230*/  IMAD.HI.U32 R5, R5, R8, RZ ;  /* 0x0000000805057227 */ /* 0x000fc800078e00ff */
[----:B------:R-:W-:-:S05]  /*0240*/  IMAD R4, R5, R4, R8 ;  /* 0x0000000405047224 */ /* 0x000fca00078e0208 */
[----:B------:R-:W-:Y:S01]  /*0250*/  ISETP.GT.U32.AND P1, PT, R9, R4, PT ;  /* 0x000000040900720c */ /* 0x000fe20003f24070 */
[----:B----4-:R-:W4:-:S12]  /*0260*/  MUFU.RCP R11, R11 ;  /* 0x0000000b000b7308 */ /* 0x010f180000001000 */
[----:B------:R-:W-:Y:S01]  /*0270*/  @!P1 IMAD.IADD R4, R4, 0x1, -R9 ;  /* 0x0000000104049824 */ /* 0x000fe200078e0a09 */
[----:B------:R-:W-:Y:S02]  /*0280*/  @!P1 IADD3 R5, PT, PT, R5, 0x1, RZ ;  /* 0x0000000105059810 */ /* 0x000fe40007ffe0ff */
[----:B------:R-:W-:Y:S02]  /*0290*/  ISETP.NE.AND P1, PT, R2, RZ, PT ;  /* 0x000000ff0200720c */ /* 0x000fe40003f25270 */
[----:B------:R-:W-:Y:S02]  /*02a0*/  ISETP.GE.U32.AND P0, PT, R4, R9, PT ;  /* 0x000000090400720c */ /* 0x000fe40003f06070 */
[----:B------:R-:W-:Y:S02]  /*02b0*/  LOP3.LUT R4, R3, R2, RZ, 0x3c, !PT ;  /* 0x0000000203047212 */ /* 0x000fe400078e3cff */
[----:B----4-:R-:W-:Y:S02]  /*02c0*/  IADD3 R8, PT, PT, R11, 0xffffffe, RZ ;  /* 0x0ffffffe0b087810 */ /* 0x010fe40007ffe0ff */
[----:B------:R-:W-:-:S02]  /*02d0*/  ISETP.GE.AND P2, PT, R4, RZ, PT ;  /* 0x000000ff0400720c */ /* 0x000fc40003f46270 */
[----:B------:R4:W5:Y:S05]  /*02e0*/  F2I.FTZ.U32.TRUNC.NTZ R9, R8 ;  /* 0x0000000800097305 */ /* 0x00096a000021f000 */
[----:B------:R-:W-:Y:S01]  /*02f0*/  @P0 VIADD R5, R5, 0x1 ;  /* 0x0000000105050836 */ /* 0x000fe20000000000 */
[----:B----4-:R-:W-:-:S05]  /*0300*/  MOV R8, RZ ;  /* 0x000000ff00087202 */ /* 0x010fca0000000f00 */
[----:B------:R-:W-:Y:S02]  /*0310*/  @!P2 IADD3 R5, PT, PT, -R5, RZ, RZ ;  /* 0x000000ff0505a210 */ /* 0x000fe40007ffe1ff */
[----:B------:R-:W-:Y:S02]  /*0320*/  @!P1 LOP3.LUT R5, RZ, R2, RZ, 0x33, !PT ;  /* 0x00000002ff059212 */ /* 0x000fe400078e33ff */
[----:B-----5:R-:W-:-:S03]  /*0330*/  IADD3 R11, PT, PT, RZ, -R9, RZ ;  /* 0x80000009ff0b7210 */ /* 0x020fc60007ffe0ff */
[----:B------:R-:W-:Y:S02]  /*0340*/  IMAD.MOV R4, RZ, RZ, -R5 ;  /* 0x000000ffff047224 */ /* 0x000fe400078e0a05 */
[----:B------:R-:W-:Y:S02]  /*0350*/  IMAD R11, R11, R0, RZ ;  /* 0x000000000b0b7224 */ /* 0x000fe400078e02ff */
[----:B------:R-:W-:Y:S01]  /*0360*/  IMAD R3, R2, R4, R3 ;  /* 0x0000000402037224 */ /* 0x000fe200078e0203 */
[----:B------:R-:W-:Y:S01]  /*0370*/  IABS R4, R6 ;  /* 0x0000000600047213 */ /* 0x000fe20000000000 */
[----:B------:R-:W-:Y:S01]  /*0380*/  IMAD.HI.U32 R8, R9, R11, R8 ;  /* 0x0000000b09087227 */ /* 0x000fe200078e0008 */
[----:B------:R-:W-:Y:S02]  /*0390*/  IABS R11, R10 ;  /* 0x0000000a000b7213 */ /* 0x000fe40000000000 */
[----:B------:R-:W-:Y:S02]  /*03a0*/  IABS R2, R3 ;  /* 0x0000000300027213 */ /* 0x000fe40000000000 */
[----:B------:R-:W-:-:S03]  /*03b0*/  IADD3 R4, PT, PT, RZ, -R4, RZ ;  /* 0x80000004ff047210 */ /* 0x000fc60007ffe0ff */
[----:B------:R-:W-:Y:S02]  /*03c0*/  IMAD.MOV.U32 R9, RZ, RZ, R2 ;  /* 0x000000ffff097224 */ /* 0x000fe400078e0002 */
[----:B------:R-:W4:Y:S02]  /*03d0*/  I2F.RP R2, R11 ;  /* 0x0000000b00027306 */ /* 0x000f240000209400 */
[----:B------:R-:W-:-:S04]  /*03e0*/  IMAD.HI.U32 R18, R8, R9, RZ ;  /* 0x0000000908127227 */ /* 0x000fc800078e00ff */
[----:B------:R-:W-:-:S05]  /*03f0*/  IMAD R9, R18, R4, R9 ;  /* 0x0000000412097224 */ /* 0x000fca00078e0209 */
[----:B------:R-:W-:Y:S01]  /*0400*/  ISETP.GT.U32.AND P1, PT, R0, R9, PT ;  /* 0x000000090000720c */ /* 0x000fe20003f24070 */
[----:B----4-:R-:W4:-:S12]  /*0410*/  MUFU.RCP R2, R2 ;  /* 0x0000000200027308 */ /* 0x010f180000001000 */
[-C--:B------:R-:W-:Y:S01]  /*0420*/  @!P1 IADD3 R9, PT, PT, R9, -R0.reuse, RZ ;  /* 0x8000000009099210 */ /* 0x080fe20007ffe0ff */
[----:B------:R-:W-:Y:S01]  /*0430*/  @!P1 VIADD R18, R18, 0x1 ;  /* 0x0000000112129836 */ /* 0x000fe20000000000 */
[----:B------:R-:W-:Y:S02]  /*0440*/  ISETP.NE.AND P1, PT, R6, RZ, PT ;  /* 0x000000ff0600720c */ /* 0x000fe40003f25270 */
[----:B------:R-:W-:Y:S02]  /*0450*/  ISETP.GE.U32.AND P0, PT, R9, R0, PT ;  /* 0x000000000900720c */ /* 0x000fe40003f06070 */
[----:B------:R-:W-:Y:S02]  /*0460*/  LOP3.LUT R0, R3, R6, RZ, 0x3c, !PT ;  /* 0x0000000603007212 */ /* 0x000fe400078e3cff */
[----:B----4-:R-:W-:Y:S02]  /*0470*/  IADD3 R8, PT, PT, R2, 0xffffffe, RZ ;  /* 0x0ffffffe02087810 */ /* 0x010fe40007ffe0ff */
[----:B------:R-:W-:-:S02]  /*0480*/  ISETP.GE.AND P2, PT, R0, RZ, PT ;  /* 0x000000ff0000720c */ /* 0x000fc40003f46270 */
[----:B------:R4:W5:Y:S05]  /*0490*/  F2I.FTZ.U32.TRUNC.NTZ R9, R8 ;  /* 0x0000000800097305 */ /* 0x00096a000021f000 */
[----:B------:R-:W-:Y:S01]  /*04a0*/  @P0 IADD3 R18, PT, PT, R18, 0x1, RZ ;  /* 0x0000000112120810 */ /* 0x000fe20007ffe0ff */
[----:B----4-:R-:W-:-:S05]  /*04b0*/  HFMA2 R8, -RZ, RZ, 0, 0 ;  /* 0x00000000ff087431 */ /* 0x010fca00000001ff */
[----:B------:R-:W-:Y:S02]  /*04c0*/  @!P2 IADD3 R18, PT, PT, -R18, RZ, RZ ;  /* 0x000000ff1212a210 */ /* 0x000fe40007ffe1ff */
[----:B------:R-:W-:Y:S01]  /*04d0*/  @!P1 LOP3.LUT R18, RZ, R6, RZ, 0x33, !PT ;  /* 0x00000006ff129212 */ /* 0x000fe200078e33ff */
[----:B-----5:R-:W-:-:S03]  /*04e0*/  IMAD.MOV R0, RZ, RZ, -R9 ;  /* 0x000000ffff007224 */ /* 0x020fc600078e0a09 */
[----:B------:R-:W-:Y:S01]  /*04f0*/  IADD3 R21, PT, PT, -R18, RZ, RZ ;  /* 0x000000ff12157210 */ /* 0x000fe20007ffe1ff */
[----:B------:R-:W-:-:S04]  /*0500*/  IMAD R15, R0, R11, RZ ;  /* 0x0000000b000f7224 */ /* 0x000fc800078e02ff */
[----:B------:R-:W-:Y:S02]  /*0510*/  IMAD R21, R6, R21, R3 ;  /* 0x0000001506157224 */ /* 0x000fe400078e0203 */
[----:B------:R-:W-:-:S03]  /*0520*/  IMAD.HI.U32 R15, R9, R15, R8 ;  /* 0x0000000f090f7227 */ /* 0x000fc600078e0008 */
[----:B------:R-:W-:-:S05]  /*0530*/  IABS R2, R21 ;  /* 0x0000001500027213 */ /* 0x000fca0000000000 */
[----:B------:R-:W-:-:S04]  /*0540*/  IMAD.HI.U32 R0, R15, R2, RZ ;  /* 0x000000020f007227 */ /* 0x000fc800078e00ff */
[----:B------:R-:W-:-:S04]  /*0550*/  IMAD.MOV R3, RZ, RZ, -R0 ;  /* 0x000000ffff037224 */ /* 0x000fc800078e0a00 */
[----:B------:R-:W-:Y:S02]  /*0560*/  IMAD R2, R11, R3, R2 ;  /* 0x000000030b027224 */ /* 0x000fe400078e0202 */
[----:B------:R-:W-:-:S03]  /*0570*/  IMAD R3, R18, UR5, RZ ;  /* 0x0000000512037c24 */ /* 0x000fc6000f8e02ff */
[----:B------:R-:W-:-:S13]  /*0580*/  ISETP.GT.U32.AND P1, PT, R11, R2, PT ;  /* 0x000000020b00720c */ /* 0x000fda0003f24070 */
[-C--:B------:R-:W-:Y:S02]  /*0590*/  @!P1 IADD3 R2, PT, PT, R2, -R11.reuse, RZ ;  /* 0x8000000b02029210 */ /* 0x080fe40007ffe0ff */
[----:B------:R-:W-:Y:S02]  /*05a0*/  @!P1 IADD3 R0, PT, PT, R0, 0x1, RZ ;  /* 0x0000000100009810 */ /* 0x000fe40007ffe0ff */
[----:B------:R-:W-:Y:S02]  /*05b0*/  ISETP.GE.U32.AND P0, PT, R2, R11, PT ;  /* 0x0000000b0200720c */ /* 0x000fe40003f06070 */
[----:B------:R-:W-:-:S04]  /*05c0*/  LOP3.LUT R2, R21, R10, RZ, 0x3c, !PT ;  /* 0x0000000a15027212 */ /* 0x000fc800078e3cff */
[----:B------:R-:W-:-:S07]  /*05d0*/  ISETP.GE.AND P2, PT, R2, RZ, PT ;  /* 0x000000ff0200720c */ /* 0x000fce0003f46270 */
[----:B------:R-:W-:Y:S01]  /*05e0*/  @P0 VIADD R0, R0, 0x1 ;  /* 0x0000000100000836 */ /* 0x000fe20000000000 */
[----:B------:R-:W-:-:S05]  /*05f0*/  ISETP.NE.AND P0, PT, R10, RZ, PT ;  /* 0x000000ff0a00720c */ /* 0x000fca0003f05270 */
[----:B------:R-:W-:-:S04]  /*0600*/  @!P2 IADD3 R0, PT, PT, -R0, RZ, RZ ;  /* 0x000000ff0000a210 */ /* 0x000fc80007ffe1ff */
[----:B------:R-:W-:Y:S01]  /*0610*/  SEL R4, R14, R0, !P0 ;  /* 0x000000000e047207 */ /* 0x000fe20004000000 */
[----:B------:R-:W-:-:S03]  /*0620*/  IMAD R0, R6, UR6, RZ ;  /* 0x0000000606007c24 */ /* 0x000fc6000f8e02ff */
[----:B------:R-:W-:Y:S01]  /*0630*/  IADD3 R2, PT, PT, -R4, RZ, RZ ;  /* 0x000000ff04027210 */ /* 0x000fe20007ffe1ff */
[----:B------:R-:W-:-:S04]  /*0640*/  IMAD R19, R3, R7, R4 ;  /* 0x0000000703137224 */ /* 0x000fc800078e0204 */
[----:B------:R-:W-:-:S04]  /*0650*/  IMAD R2, R10, R2, R21 ;  /* 0x000000020a027224 */ /* 0x000fc800078e0215 */
[----:B------:R-:W-:-:S04]  /*0660*/  IMAD R8, R5, R0, R2 ;  /* 0x0000000005087224 */ /* 0x000fc800078e0202 */
[----:B------:R-:W-:-:S04]  /*0670*/  IMAD R19, R19, R10, R8 ;  /* 0x0000000a13137224 */ /* 0x000fc800078e0208 */
[----:B---3--:R-:W-:-:S05]  /*0680*/  IMAD.WIDE R16, R19, 0x4, R16 ;  /* 0x0000000413107825 */ /* 0x008fca00078e0210 */
[----:B--2---:R-:W2:Y:S01]  /*0690*/  LDG.E R12, desc[UR10][R16.64] ;  /* 0x0000000a100c7981 */ /* 0x004ea2000c1e1900 */
[----:B------:R-:W-:Y:S01]  /*06a0*/  IABS R13, R7 ;  /* 0x00000007000d7213 */ /* 0x000fe20000000000 */
[----:B------:R-:W-:Y:S01]  /*06b0*/  HFMA2 R26, -RZ, RZ, 3.7421875, 0 ;  /* 0x437c0000ff1a7431 */ /* 0x000fe200000001ff */
[----:B0-----:R-:W-:Y:S01]  /*06c0*/  LOP3.LUT R10, R23, R10, RZ, 0x3c, !PT ;  /* 0x0000000a170a7212 */ /* 0x001fe200078e3cff */
[----:B------:R-:W0:Y:S01]  /*06d0*/  LDCU UR4, c[0x0][0x3ac] ;  /* 0x00007580ff0477ac */ /* 0x000e220008000800 */
[----:B------:R-:W3:Y:S01]  /*06e0*/  I2F.RP R22, R13 ;  /* 0x0000000d00167306 */ /* 0x000ee20000209400 */
[----:B------:R-:W-:Y:S01]  /*06f0*/  IMAD R0, R5, R0, R3 ;  /* 0x0000000005007224 */ /* 0x000fe200078e0203 */
[----:B------:R-:W-:Y:S01]  /*0700*/  ISETP.GE.AND P5, PT, R10, RZ, PT ;  /* 0x000000ff0a00720c */ /* 0x000fe20003fa6270 */
[----:B------:R-:W-:Y:S02]  /*0710*/  BSSY.RECONVERGENT B0, `(.L_x_209) ;  /* 0x000003b000007945 */ /* 0x000fe40003800200 */
[----:B------:R-:W-:-:S03]  /*0720*/  IMAD R21, R21, UR6, R0 ;  /* 0x0000000615157c24 */ /* 0x000fc6000f8e0200 */
[----:B---3--:R-:W3:Y:S02]  /*0730*/  MUFU.RCP R22, R22 ;  /* 0x0000001600167308 */ /* 0x008ee40000001000 */
[----:B---3--:R-:W-:Y:S01]  /*0740*/  VIADD R8, R22, 0xffffffe ;  /* 0x0ffffffe16087836 */ /* 0x008fe20000000000 */
[----:B-1----:R-:W-:Y:S02]  /*0750*/  IABS R22, R20 ;  /* 0x0000001400167213 */ /* 0x002fe40000000000 */
[----:B------:R-:W-:-:S03]  /*0760*/  LOP3.LUT R20, R20, R7, RZ, 0x3c, !PT ;  /* 0x0000000714147212 */ /* 0x000fc600078e3cff */
[----:B------:R1:W3:Y:S01]  /*0770*/  F2I.FTZ.U32.TRUNC.NTZ R9, R8 ;  /* 0x0000000800097305 */ /* 0x0002e2000021f000 */
[----:B------:R-:W-:Y:S02]  /*0780*/  ISETP.GE.AND P4, PT, R20, RZ, PT ;  /* 0x000000ff1400720c */ /* 0x000fe40003f86270 */
[----:B-1----:R-:W-:Y:S02]  /*0790*/  MOV R8, RZ ;  /* 0x000000ff00087202 */ /* 0x002fe40000000f00 */
[----:B---3--:R-:W-:-:S05]  /*07a0*/  IADD3 R24, PT, PT, RZ, -R9, RZ ;  /* 0x80000009ff187210 */ /* 0x008fca0007ffe0ff */
[----:B------:R-:W-:Y:S01]  /*07b0*/  IMAD R25, R24, R13, RZ ;  /* 0x0000000d18197224 */ /* 0x000fe200078e02ff */
[----:B------:R-:W-:-:S03]  /*07c0*/  IABS R24, R23 ;  /* 0x0000001700187213 */ /* 0x000fc60000000000 */
[----:B------:R-:W-:-:S04]  /*07d0*/  IMAD.HI.U32 R9, R9, R25, R8 ;  /* 0x0000001909097227 */ /* 0x000fc800078e0008 */
[----:B------:R-:W-:Y:S02]  /*07e0*/  IMAD.MOV.U32 R25, RZ, RZ, 0x3bbb989d ;  /* 0x3bbb989dff197424 */ /* 0x000fe400078e00ff */
[----:B------:R-:W-:-:S04]  /*07f0*/  IMAD.HI.U32 R8, R9, R22, RZ ;  /* 0x0000001609087227 */ /* 0x000fc800078e00ff */
[----:B------:R-:W-:-:S04]  /*0800*/  IMAD.HI.U32 R15, R15, R24, RZ ;  /* 0x000000180f0f7227 */ /* 0x000fc800078e00ff */
[----:B--2---:R-:W-:Y:S01]  /*0810*/  FFMA.SAT R9, R12, -R25, 0.5 ;  /* 0x3f0000000c097423 */ /* 0x004fe20000002819 */
[----:B------:R-:W-:-:S03]  /*0820*/  IADD3 R25, PT, PT, -R8, RZ, RZ ;  /* 0x000000ff08197210 */ /* 0x000fc60007ffe1ff */
[----:B------:R-:W-:Y:S02]  /*0830*/  FFMA.RM R9, R9, R26, 12582913 ;  /* 0x4b40000109097423 */ /* 0x000fe4000000401a */
[----:B------:R-:W-:Y:S02]  /*0840*/  IMAD R22, R13, R25, R22 ;  /* 0x000000190d167224 */ /* 0x000fe400078e0216 */
[----:B------:R-:W-:-:S03]  /*0850*/  IMAD.MOV R25, RZ, RZ, -R15 ;  /* 0x000000ffff197224 */ /* 0x000fc600078e0a0f */
[----:B------:R-:W-:Y:S01]  /*0860*/  ISETP.GT.U32.AND P6, PT, R13, R22, PT ;  /* 0x000000160d00720c */ /* 0x000fe20003fc4070 */
[----:B------:R-:W-:Y:S02]  /*0870*/  IMAD R24, R11, R25, R24 ;  /* 0x000000190b187224 */ /* 0x000fe400078e0218 */
[C---:B------:R-:W-:Y:S01]  /*0880*/  FADD R25, R9.reuse, -12583039 ;  /* 0xcb40007f09197421 */ /* 0x040fe20000000000 */
[----:B------:R-:W-:-:S03]  /*0890*/  IMAD.SHL.U32 R9, R9, 0x800000, RZ ;  /* 0x0080000009097824 */ /* 0x000fc600078e00ff */
[----:B------:R-:W-:Y:S01]  /*08a0*/  FFMA R25, R12, -1.4426950216293334961, -R25 ;  /* 0xbfb8aa3b0c197823 */ /* 0x000fe20000000819 */
[----:B------:R-:W-:-:S03]  /*08b0*/  ISETP.GT.U32.AND P1, PT, R11, R24, PT ;  /* 0x000000180b00720c */ /* 0x000fc60003f24070 */
[----:B------:R-:W-:Y:S02]  /*08c0*/  FFMA R25, R12, -1.925963033500011079e-08, R25 ;  /* 0xb2a570600c197823 */ /* 0x000fe40000000019 */
[-C--:B------:R-:W-:Y:S02]  /*08d0*/  @!P6 IADD3 R22, PT, PT, R22, -R13.reuse, RZ ;  /* 0x8000000d1616e210 */ /* 0x080fe40007ffe0ff */
[----:B------:R-:W1:Y:S01]  /*08e0*/  MUFU.EX2 R12, R25 ;  /* 0x00000019000c7308 */ /* 0x000e620000000800 */
[----:B------:R-:W-:Y:S02]  /*08f0*/  @!P6 IADD3 R8, PT, PT, R8, 0x1, RZ ;  /* 0x000000010808e810 */ /* 0x000fe40007ffe0ff */
[----:B------:R-:W-:Y:S01]  /*0900*/  ISETP.GE.U32.AND P2, PT, R22, R13, PT ;  /* 0x0000000d1600720c */ /* 0x000fe20003f46070 */
[----:B0-----:R-:W-:Y:S01]  /*0910*/  IMAD.U32 R22, RZ, RZ, UR4 ;  /* 0x00000004ff167e24 */ /* 0x001fe2000f8e00ff */
[----:B------:R-:W-:Y:S02]  /*0920*/  ISETP.NE.AND P6, PT, R7, RZ, PT ;  /* 0x000000ff0700720c */ /* 0x000fe40003fc5270 */
[----:B------:R-:W-:-:S02]  /*0930*/  @!P1 IADD3 R24, PT, PT, R24, -R11, RZ ;  /* 0x8000000b18189210 */ /* 0x000fc40007ffe0ff */
[----:B------:R-:W-:Y:S02]  /*0940*/  @!P1 IADD3 R15, PT, PT, R15, 0x1, RZ ;  /* 0x000000010f0f9810 */ /* 0x000fe40007ffe0ff */
[----:B------:R-:W-:-:S05]  /*0950*/  ISETP.GE.U32.AND P3, PT, R24, R11, PT ;  /* 0x0000000b1800720c */ /* 0x000fca0003f66070 */
[----:B------:R-:W-:Y:S01]  /*0960*/  @P2 IADD3 R8, PT, PT, R8, 0x1, RZ ;  /* 0x0000000108082810 */ /* 0x000fe20007ffe0ff */
[----:B-1----:R-:W-:-:S04]  /*0970*/  FFMA R11, R9, R12, 1 ;  /* 0x3f800000090b7423 */ /* 0x002fc8000000000c */
[----:B------:R-:W-:Y:S02]  /*0980*/  VIADD R9, R11, 0x1800000 ;  /* 0x018000000b097836 */ /* 0x000fe40000000000 */
[----:B------:R-:W-:Y:S01]  /*0990*/  IMAD.MOV.U32 R20, RZ, RZ, R8 ;  /* 0x000000ffff147224 */ /* 0x000fe200078e0008 */
[----:B------:R-:W-:Y:S02]  /*09a0*/  @P3 IADD3 R15, PT, PT, R15, 0x1, RZ ;  /* 0x000000010f0f3810 */ /* 0x000fe40007ffe0ff */
[----:B------:R-:W-:Y:S02]  /*09b0*/  LOP3.LUT R9, R9, 0x7f800000, RZ, 0xc0, !PT ;  /* 0x7f80000009097812 */ /* 0x000fe400078ec0ff */
[----:B------:R-:W-:Y:S02]  /*09c0*/  @!P5 IADD3 R15, PT, PT, -R15, RZ, RZ ;  /* 0x000000ff0f0fd210 */ /* 0x000fe40007ffe1ff */
[----:B------:R-:W-:Y:S02]  /*09d0*/  ISETP.GT.U32.AND P1, PT, R9, 0x1ffffff, PT ;  /* 0x01ffffff0900780c */ /* 0x000fe40003f24070 */
[----:B------:R-:W-:-:S02]  /*09e0*/  @!P4 IADD3 R20, PT, PT, -R20, RZ, RZ ;  /* 0x000000ff1414c210 */ /* 0x000fc40007ffe1ff */
[----:B------:R-:W-:Y:S02]  /*09f0*/  SEL R14, R14, R15, !P0 ;  /* 0x0000000f0e0e7207 */ /* 0x000fe40004000000 */
[----:B------:R-:W-:Y:S02]  /*0a00*/  @!P6 LOP3.LUT R20, RZ, R7, RZ, 0x33, !PT ;  /* 0x00000007ff14e212 */ /* 0x000fe400078e33ff */
[----:B------:R-:W-:-:S05]  /*0a10*/  I2FP.F32.S32 R15, R2 ;  /* 0x00000002000f7245 */ /* 0x000fca0000201400 */
[----:B------:R-:W-:Y:S05]  /*0a20*/  @P1 BRA `(.L_x_210) ;  /* 0x0000000000141947 */ /* 0x000fea0003800000 */
[----:B------:R-:W-:Y:S02]  /*0a30*/  MOV R0, R11 ;  /* 0x0000000b00007202 */ /* 0x000fe40000000f00 */
[----:B------:R-:W-:-:S07]  /*0a40*/  MOV R8, 0xa60 ;  /* 0x00000a6000087802 */ /* 0x000fce0000000f00 */
[----:B------:R-:W-:Y:S05]  /*0a50*/  CALL.REL.NOINC `($__internal_6_$__cuda_sm20_rcp_rn_f32_slowpath) ;  /* 0x0000001000ac7944 */ /* 0x000fea0003c00000 */
[----:B------:R-:W-:Y:S01]  /*0a60*/  MOV R0, R9 ;  /* 0x0000000900007202 */ /* 0x000fe20000000f00 */
[----:B------:R-:W-:Y:S06]  /*0a70*/  BRA `(.L_x_211) ;  /* 0x0000000000107947 */ /* 0x000fec0003800000 */
.L_x_210:
[----:B------:R-:W0:Y:S02]  /*0a80*/  MUFU.RCP R0, R11 ;  /* 0x0000000b00007308 */ /* 0x000e240000001000 */
[----:B0-----:R-:W-:-:S04]  /*0a90*/  FFMA R7, R11, R0, -1 ;  /* 0xbf8000000b077423 */ /* 0x001fc80000000000 */
[----:B------:R-:W-:-:S04]  /*0aa0*/  FADD.FTZ R7, -R7, -RZ ;  /* 0x800000ff07077221 */ /* 0x000fc80000010100 */
[----:B------:R-:W-:-:S07]  /*0ab0*/  FFMA R0, R0, R7, R0 ;  /* 0x0000000700007223 */ /* 0x000fce0000000000 */
.L_x_211:
[----:B------:R-:W-:Y:S05]  /*0ac0*/  BSYNC.RECONVERGENT B0 ;  /* 0x0000000000007941 */ /* 0x000fea0003800200 */
.L_x_209:
[----:B------:R-:W0:Y:S01]  /*0ad0*/  LDC.64 R8, c[0x0][0x388] ;  /* 0x0000e200ff087b82 */ /* 0x000e220000000a00 */
[----:B------:R-:W-:Y:S01]  /*0ae0*/  I2FP.F32.S32 R7, R14 ;  /* 0x0000000e00077245 */ /* 0x000fe20000201400 */
[----:B------:R-:W-:Y:S01]  /*0af0*/  FADD R0, R15, R0 ;  /* 0x000000000f007221 */ /* 0x000fe20000000000 */
[----:B------:R-:W-:-:S04]  /*0b00*/  IMAD.WIDE R16, R6, 0x4, R16 ;  /* 0x0000000406107825 */ /* 0x000fc800078e0210 */
[----:B------:R-:W-:Y:S01]  /*0b10*/  FMUL R7, R0, R7 ;  /* 0x0000000700077220 */ /* 0x000fe20000400000 */
[----:B0-----:R-:W-:-:S05]  /*0b20*/  IMAD.WIDE R14, R21, 0x4, R8 ;  /* 0x00000004150e7825 */ /* 0x001fca00078e0208 */
[----:B------:R0:W-:Y:S04]  /*0b30*/  STG.E desc[UR10][R14.64], R7 ;  /* 0x000000070e007986 */ /* 0x0001e8000c10190a */
[----:B------:R-:W2:Y:S01]  /*0b40*/  LDG.E R0, desc[UR10][R16.64] ;  /* 0x0000000a10007981 */ /* 0x000ea2000c1e1900 */
[----:B------:R-:W-:Y:S02]  /*0b50*/  HFMA2 R11, -RZ, RZ, 3.7421875, 0 ;  /* 0x437c0000ff0b7431 */ /* 0x000fe400000001ff */
[----:B------:R-:W-:Y:S01]  /*0b60*/  IMAD.MOV.U32 R9, RZ, RZ, 0x3bbb989d ;  /* 0x3bbb989dff097424 */ /* 0x000fe200078e00ff */
[----:B------:R-:W-:Y:S01]  /*0b70*/  BSSY.RECONVERGENT B0, `(.L_x_212) ;  /* 0x0000016000007945 */ /* 0x000fe20003800200 */
[----:B------:R-:W-:Y:S02]  /*0b80*/  I2FP.F32.S32 R23, R4 ;  /* 0x0000000400177245 */ /* 0x000fe40000201400 */
[----:B--2---:R-:W-:-:S04]  /*0b90*/  FFMA.SAT R8, R0, -R9, 0.5 ;  /* 0x3f00000000087423 */ /* 0x004fc80000002809 */
[----:B------:R-:W-:-:S04]  /*0ba0*/  FFMA.RM R8, R8, R11, 12582913 ;  /* 0x4b40000108087423 */ /* 0x000fc8000000400b */
[C---:B------:R-:W-:Y:S01]  /*0bb0*/  FADD R9, R8.reuse, -12583039 ;  /* 0xcb40007f08097421 */ /* 0x040fe20000000000 */
[----:B------:R-:W-:-:S03]  /*0bc0*/  SHF.L.U32 R8, R8, 0x17, RZ ;  /* 0x0000001708087819 */ /* 0x000fc600000006ff */
[----:B------:R-:W-:-:S04]  /*0bd0*/  FFMA R9, R0, -1.4426950216293334961, -R9 ;  /* 0xbfb8aa3b00097823 */ /* 0x000fc80000000809 */
[----:B------:R-:W-:-:S06]  /*0be0*/  FFMA R9, R0, -1.925963033500011079e-08, R9 ;  /* 0xb2a5706000097823 */ /* 0x000fcc0000000009 */
[----:B------:R-:W1:Y:S02]  /*0bf0*/  MUFU.EX2 R9, R9 ;  /* 0x0000000900097308 */ /* 0x000e640000000800 */
[----:B-1----:R-:W-:-:S05]  /*0c00*/  FFMA R8, R8, R9, 1 ;  /* 0x3f80000008087423 */ /* 0x002fca0000000009 */
[----:B------:R-:W-:-:S04]  /*0c10*/  IADD3 R0, PT, PT, R8, 0x1800000, RZ ;  /* 0x0180000008007810 */ /* 0x000fc80007ffe0ff */
[----:B------:R-:W-:-:S04]  /*0c20*/  LOP3.LUT R0, R0, 0x7f800000, RZ, 0xc0, !PT ;  /* 0x7f80000000007812 */ /* 0x000fc800078ec0ff */
[----:B------:R-:W-:-:S13]  /*0c30*/  ISETP.GT.U32.AND P0, PT, R0, 0x1ffffff, PT ;  /* 0x01ffffff0000780c */ /* 0x000fda0003f04070 */
[----:B0-----:R-:W-:Y:S05]  /*0c40*/  @P0 BRA `(.L_x_213) ;  /* 0x0000000000100947 */ /* 0x001fea0003800000 */
[----:B------:R-:W-:Y:S01]  /*0c50*/  IMAD.MOV.U32 R0, RZ, RZ, R8 ;  /* 0x000000ffff007224 */ /* 0x000fe200078e0008 */
[----:B------:R-:W-:-:S07]  /*0c60*/  MOV R8, 0xc80 ;  /* 0x00000c8000087802 */ /* 0x000fce0000000f00 */
[----:B------:R-:W-:Y:S05]  /*0c70*/  CALL.REL.NOINC `($__internal_6_$__cuda_sm20_rcp_rn_f32_slowpath) ;  /* 0x0000001000247944 */ /* 0x000fea0003c00000 */
[----:B------:R-:W-:Y:S05]  /*0c80*/  BRA `(.L_x_214) ;  /* 0x0000000000107947 */ /* 0x000fea0003800000 */
.L_x_213:
[----:B------:R-:W0:Y:S02]  /*0c90*/  MUFU.RCP R9, R8 ;  /* 0x0000000800097308 */ /* 0x000e240000001000 */
[----:B0-----:R-:W-:-:S04]  /*0ca0*/  FFMA R0, R8, R9, -1 ;  /* 0xbf80000008007423 */ /* 0x001fc80000000009 */
[----:B------:R-:W-:-:S04]  /*0cb0*/  FADD.FTZ R0, -R0, -RZ ;  /* 0x800000ff00007221 */ /* 0x000fc80000010100 */
[----:B------:R-:W-:-:S07]  /*0cc0*/  FFMA R9, R9, R0, R9 ;  /* 0x0000000009097223 */ /* 0x000fce0000000009 */
.L_x_214:
[----:B------:R-:W-:Y:S05]  /*0cd0*/  BSYNC.RECONVERGENT B0 ;  /* 0x0000000000007941 */ /* 0x000fea0003800200 */
.L_x_212:
[----:B------:R-:W-:Y:S01]  /*0ce0*/  I2FP.F32.S32 R20, R20 ;  /* 0x0000001400147245 */ /* 0x000fe20000201400 */
[----:B------:R-:W-:Y:S01]  /*0cf0*/  FADD R9, R23, R9 ;  /* 0x0000000917097221 */ /* 0x000fe20000000000 */
[----:B------:R-:W-:-:S04]  /*0d00*/  IMAD.WIDE R16, R6, 0x4, R16 ;  /* 0x0000000406107825 */ /* 0x000fc800078e0210 */
[----:B------:R-:W-:-:S05]  /*0d10*/  FMUL R9, R9, R20 ;  /* 0x0000001409097220 */ /* 0x000fca0000400000 */
[----:B------:R0:W-:Y:S04]  /*0d20*/  STG.E desc[UR10][R14.64+0x4], R9 ;  /* 0x000004090e007986 */ /* 0x0001e8000c10190a */
[----:B------:R-:W2:Y:S01]  /*0d30*/  LDG.E R11, desc[UR10][R16.64] ;  /* 0x0000000a100b7981 */ /* 0x000ea2000c1e1900 */
[----:B------:R-:W-:Y:S01]  /*0d40*/  HFMA2 R7, -RZ, RZ, 3.7421875, 0 ;  /* 0x437c0000ff077431 */ /* 0x000fe200000001ff */
[----:B------:R-:W-:Y:S01]  /*0d50*/  MOV R0, 0x3bbb989d ;  /* 0x3bbb989d00007802 */ /* 0x000fe20000000f00 */
[----:B------:R-:W-:Y:S01]  /*0d60*/  BSSY.RECONVERGENT B0, `(.L_x_215) ;  /* 0x000000e000007945 */ /* 0x000fe20003800200 */
[----:B------:R-:W-:-:S03]  /*0d70*/  ISETP.NE.AND P0, PT, R18, RZ, PT ;  /* 0x000000ff1200720c */ /* 0x000fc60003f05270 */
[----:B--2---:R-:W-:-:S04]  /*0d80*/  FFMA.SAT R8, R11, R0, 0.5 ;  /* 0x3f0000000b087423 */ /* 0x004fc80000002000 */
[----:B------:R-:W-:-:S04]  /*0d90*/  FFMA.RM R8, R8, R7, 12582913 ;  /* 0x4b40000108087423 */ /* 0x000fc80000004007 */
[C---:B------:R-:W-:Y:S01]  /*0da0*/  FADD R10, R8.reuse, -12583039 ;  /* 0xcb40007f080a7421 */ /* 0x040fe20000000000 */
[----:B------:R-:W-:-:S03]  /*0db0*/  SHF.L.U32 R8, R8, 0x17, RZ ;  /* 0x0000001708087819 */ /* 0x000fc600000006ff */
[----:B------:R-:W-:-:S04]  /*0dc0*/  FFMA R10, R11, 1.4426950216293334961, -R10 ;  /* 0x3fb8aa3b0b0a7823 */ /* 0x000fc8000000080a */
[----:B------:R-:W-:-:S04]  /*0dd0*/  FFMA R10, R11, 1.925963033500011079e-08, R10 ;  /* 0x32a570600b0a7823 */ /* 0x000fc8000000000a */
[----:B------:R0:W1:Y:S01]  /*0de0*/  MUFU.EX2 R11, R10 ;  /* 0x0000000a000b7308 */ /* 0x0000620000000800 */
[----:B------:R-:W-:Y:S05]  /*0df0*/  @!P0 BRA `(.L_x_216) ;  /* 0x0000000000108947 */ /* 0x000fea0003800000 */
[----:B------:R-:W2:Y:S01]  /*0e00*/  LDCU UR4, c[0x0][0x3bc] ;  /* 0x00007780ff0477ac */ /* 0x000ea20008000800 */
[----:B------:R-:W-:Y:S01]  /*0e10*/  ISETP.NE.AND P1, PT, R18, 0x1, PT ;  /* 0x000000011200780c */ /* 0x000fe20003f25270 */
[----:B--2---:R-:W-:-:S12]  /*0e20*/  IMAD.U32 R22, RZ, RZ, UR4 ;  /* 0x00000004ff167e24 */ /* 0x004fd8000f8e00ff */
[----:B------:R-:W2:Y:S02]  /*0e30*/  @!P1 LDC R22, c[0x0][0x3b4] ;  /* 0x0000ed00ff169b82 */ /* 0x000ea40000000800 */
.L_x_216:
[----:B------:R-:W-:Y:S05]  /*0e40*/  BSYNC.RECONVERGENT B0 ;  /* 0x0000000000007941 */ /* 0x000fea0003800200 */
.L_x_215:
[----:B--2---:R-:W-:Y:S01]  /*0e50*/  I2FP.F32.S32 R22, R22 ;  /* 0x0000001600167245 */ /* 0x004fe20000201400 */
[----:B-1----:R-:W-:Y:S01]  /*0e60*/  FMUL R11, R8, R11 ;  /* 0x0000000b080b7220 */ /* 0x002fe20000400000 */
[----:B------:R-:W-:-:S04]  /*0e70*/  IMAD.WIDE R16, R6, 0x4, R16 ;  /* 0x0000000406107825 */ /* 0x000fc800078e0210 */
[----:B------:R-:W-:-:S05]  /*0e80*/  FMUL R11, R22, R11 ;  /* 0x0000000b160b7220 */ /* 0x000fca0000400000 */
[----:B------:R1:W-:Y:S04]  /*0e90*/  STG.E desc[UR10][R14.64+0x8], R11 ;  /* 0x0000080b0e007986 */ /* 0x0003e8000c10190a */
[----:B0-----:R-:W2:Y:S01]  /*0ea0*/  LDG.E R9, desc[UR10][R16.64] ;  /* 0x0000000a10097981 */ /* 0x001ea2000c1e1900 */
[----:B------:R-:W0:Y:S01]  /*0eb0*/  LDCU UR4, c[0x0][0x3b0] ;  /* 0x00007600ff0477ac */ /* 0x000e220008000800 */
[----:B------:R-:W-:Y:S01]  /*0ec0*/  BSSY.RECONVERGENT B0, `(.L_x_217) ;  /* 0x000000e000007945 */ /* 0x000fe20003800200 */
[----:B--2---:R-:W-:-:S04]  /*0ed0*/  FFMA.SAT R8, R9, R0, 0.5 ;  /* 0x3f00000009087423 */ /* 0x004fc80000002000 */
[----:B------:R-:W-:-:S04]  /*0ee0*/  FFMA.RM R8, R8, R7, 12582913 ;  /* 0x4b40000108087423 */ /* 0x000fc80000004007 */
[----:B------:R-:W-:-:S04]  /*0ef0*/  FADD R10, R8, -12583039 ;  /* 0xcb40007f080a7421 */ /* 0x000fc80000000000 */
[----:B------:R-:W-:-:S04]  /*0f00*/  FFMA R10, R9, 1.4426950216293334961, -R10 ;  /* 0x3fb8aa3b090a7823 */ /* 0x000fc8000000080a */
[----:B------:R-:W-:Y:S01]  /*0f10*/  FFMA R10, R9, 1.925963033500011079e-08, R10 ;  /* 0x32a57060090a7823 */ /* 0x000fe2000000000a */
[----:B------:R-:W-:Y:S02]  /*0f20*/  SHF.L.U32 R9, R8, 0x17, RZ ;  /* 0x0000001708097819 */ /* 0x000fe400000006ff */
[----:B0-----:R-:W-:-:S03]  /*0f30*/  MOV R8, UR4 ;  /* 0x0000000400087c02 */ /* 0x001fc60008000f00 */
[----:B------:R-:W0:Y:S01]  /*0f40*/  MUFU.EX2 R10, R10 ;  /* 0x0000000a000a7308 */ /* 0x000e220000000800 */
[----:B-1----:R-:W-:Y:S05]  /*0f50*/  @!P0 BRA `(.L_x_218) ;  /* 0x0000000000108947 */ /* 0x002fea0003800000 */
[----:B------:R-:W1:Y:S01]  /*0f60*/  LDCU UR4, c[0x0][0x3c0] ;  /* 0x00007800ff0477ac */ /* 0x000e620008000800 */
[----:B------:R-:W-:Y:S02]  /*0f70*/  ISETP.NE.AND P0, PT, R18, 0x1, PT ;  /* 0x000000011200780c */ /* 0x000fe40003f05270 */
[----:B-1----:R-:W-:-:S11]  /*0f80*/  MOV R8, UR4 ;  /* 0x0000000400087c02 */ /* 0x002fd60008000f00 */
[----:B------:R-:W1:Y:S02]  /*0f90*/  @!P0 LDC R8, c[0x0][0x3b8] ;  /* 0x0000ee00ff088b82 */ /* 0x000e640000000800 */
.L_x_218:
[----:B------:R-:W-:Y:S05]  /*0fa0*/  BSYNC.RECONVERGENT B0 ;  /* 0x0000000000007941 */ /* 0x000fea0003800200 */
.L_x_217:
[----:B-1----:R-:W-:Y:S01]  /*0fb0*/  I2FP.F32.S32 R8, R8 ;  /* 0x0000000800087245 */ /* 0x002fe20000201400 */
[----:B0-----:R-:W-:Y:S01]  /*0fc0*/  FMUL R9, R9, R10 ;  /* 0x0000000a09097220 */ /* 0x001fe20000400000 */
[----:B------:R-:W-:-:S04]  /*0fd0*/  IMAD.WIDE R16, R6, 0x4, R16 ;  /* 0x0000000406107825 */ /* 0x000fc800078e0210 */
[----:B------:R-:W-:-:S05]  /*0fe0*/  FMUL R9, R8, R9 ;  /* 0x0000000908097220 */ /* 0x000fca0000400000 */
[----:B------:R0:W-:Y:S04]  /*0ff0*/  STG.E desc[UR10][R14.64+0xc], R9 ;  /* 0x00000c090e007986 */ /* 0x0001e8000c10190a */
[----:B------:R-:W2:Y:S01]  /*1000*/  LDG.E R17, desc[UR10][R16.64] ;  /* 0x0000000a10117981 */ /* 0x000ea2000c1e1900 */
[----:B------:R-:W-:Y:S01]  /*1010*/  BSSY.RECONVERGENT B0, `(.L_x_219) ;  /* 0x0000016000007945 */ /* 0x000fe20003800200 */
[----:B------:R-:W-:Y:S01]  /*1020*/  LEA R19, R6, R19, 0x2 ;  /* 0x0000001306137211 */ /* 0x000fe200078e10ff */
[----:B--2---:R-:W-:-:S04]  /*1030*/  FFMA.SAT R0, R17, -R0, 0.5 ;  /* 0x3f00000011007423 */ /* 0x004fc80000002800 */
[----:B------:R-:W-:-:S04]  /*1040*/  FFMA.RM R0, R0, R7, 12582913 ;  /* 0x4b40000100007423 */ /* 0x000fc80000004007 */
[C---:B------:R-:W-:Y:S01]  /*1050*/  FADD R8, R0.reuse, -12583039 ;  /* 0xcb40007f00087421 */ /* 0x040fe20000000000 */
[----:B------:R-:W-:-:S03]  /*1060*/  IMAD.SHL.U32 R0, R0, 0x800000, RZ ;  /* 0x0080000000007824 */ /* 0x000fc600078e00ff */
[----:B------:R-:W-:-:S04]  /*1070*/  FFMA R8, R17, -1.4426950216293334961, -R8 ;  /* 0xbfb8aa3b11087823 */ /* 0x000fc80000000808 */
[----:B------:R-:W-:-:S04]  /*1080*/  FFMA R8, R17, -1.925963033500011079e-08, R8 ;  /* 0xb2a5706011087823 */ /* 0x000fc80000000008 */
[----:B------:R-:W1:Y:S02]  /*1090*/  MUFU.EX2 R7, R8 ;  /* 0x0000000800077308 */ /* 0x000e640000000800 */
[----:B-1----:R-:W-:-:S05]  /*10a0*/  FFMA R10, R0, R7, 1 ;  /* 0x3f800000000a7423 */ /* 0x002fca0000000007 */
[----:B------:R-:W-:-:S04]  /*10b0*/  IADD3 R0, PT, PT, R10, 0x1800000, RZ ;  /* 0x018000000a007810 */ /* 0x000fc80007ffe0ff */
[----:B------:R-:W-:-:S04]  /*10c0*/  LOP3.LUT R0, R0, 0x7f800000, RZ, 0xc0, !PT ;  /* 0x7f80000000007812 */ /* 0x000fc800078ec0ff */
[----:B------:R-:W-:-:S13]  /*10d0*/  ISETP.GT.U32.AND P0, PT, R0, 0x1ffffff, PT ;  /* 0x01ffffff0000780c */ /* 0x000fda0003f04070 */
[----:B0-----:R-:W-:Y:S05]  /*10e0*/  @P0 BRA `(.L_x_220) ;  /* 0x0000000000100947 */ /* 0x001fea0003800000 */
[----:B------:R-:W-:Y:S02]  /*10f0*/  MOV R0, R10 ;  /* 0x0000000a00007202 */ /* 0x000fe40000000f00 */
[----:B------:R-:W-:-:S07]  /*1100*/  MOV R8, 0x1120 ;  /* 0x0000112000087802 */ /* 0x000fce0000000f00 */
[----:B------:R-:W-:Y:S05]  /*1110*/  CALL.REL.NOINC `($__internal_6_$__cuda_sm20_rcp_rn_f32_slowpath) ;  /* 0x0000000800fc7944 */ /* 0x000fea0003c00000 */
[----:B------:R-:W-:Y:S05]  /*1120*/  BRA `(.L_x_221) ;  /* 0x0000000000107947 */ /* 0x000fea0003800000 */
.L_x_220:
[----:B------:R-:W0:Y:S02]  /*1130*/  MUFU.RCP R9, R10 ;  /* 0x0000000a00097308 */ /* 0x000e240000001000 */
[----:B0-----:R-:W-:-:S04]  /*1140*/  FFMA R0, R10, R9, -1 ;  /* 0xbf8000000a007423 */ /* 0x001fc80000000009 */
[----:B------:R-:W-:-:S04]  /*1150*/  FADD.FTZ R0, -R0, -RZ ;  /* 0x800000ff00007221 */ /* 0x000fc80000010100 */
[----:B------:R-:W-:-:S07]  /*1160*/  FFMA R9, R9, R0, R9 ;  /* 0x0000000009097223 */ /* 0x000fce0000000009 */
.L_x_221:
[----:B------:R-:W-:Y:S05]  /*1170*/  BSYNC.RECONVERGENT B0 ;  /* 0x0000000000007941 */ /* 0x000fea0003800200 */
.L_x_219:
[----:B------:R-:W0:Y:S01]  /*1180*/  LDC R8, c[0x0][0x398] ;  /* 0x0000e600ff087b82 */ /* 0x000e220000000800 */
[----:B------:R1:W-:Y:S01]  /*1190*/  STG.E desc[UR10][R14.64+0x10], R9 ;  /* 0x000010090e007986 */ /* 0x0003e2000c10190a */
[----:B0-----:R-:W-:-:S13]  /*11a0*/  ISETP.GE.AND P0, PT, R8, 0x12, PT ;  /* 0x000000120800780c */ /* 0x001fda0003f06270 */
[----:B-1----:R-:W-:Y:S05]  /*11b0*/  @!P0 EXIT ;  /* 0x000000000000894d */ /* 0x002fea0003800000 */
[----:B------:R-:W-:Y:S01]  /*11c0*/  UISETP.LT.AND UP0, UPT, UR5, 0x6, UPT ;  /* 0x000000060500788c */ /* 0x000fe2000bf01270 */
[----:B------:R-:W-:Y:S01]  /*11d0*/  ISETP.GE.U32.AND P0, PT, R8, 0x1b, PT ;  /* 0x0000001b0800780c */ /* 0x000fe20003f06070 */
[----:B------:R-:W-:Y:S02]  /*11e0*/  VIADD R21, R21, 0x5 ;  /* 0x0000000515157836 */ /* 0x000fe40000000000 */
[----:B------:R-:W-:-:S04]  /*11f0*/  USEL UR4, UR5, 0x6, !UP0 ;  /* 0x0000000605047887 */ /* 0x000fc8000c000000 */
[----:B------:R-:W-:-:S04]  /*1200*/  UIADD3 UR4, UPT, UPT, UR4, -0x5, URZ ;  /* 0xfffffffb04047890 */ /* 0x000fc8000fffe0ff */
[----:B------:R-:W-:Y:S02]  /*1210*/  ULOP3.LUT UR8, UR4, 0x3, URZ, 0xc0, !UPT ;  /* 0x0000000304087892 */ /* 0x000fe4000f8ec0ff */
[----:B------:R-:W-:Y:S10]  /*1220*/  @!P0 BRA `(.L_x_222) ;  /* 0x0000000800188947 */ /* 0x000ff40003800000 */
[----:B------:R-:W0:Y:S01]  /*1230*/  LDCU UR9, c[0x0][0x39c] ;  /* 0x00007380ff0977ac */ /* 0x000e220008000800 */
[----:B------:R-:W1:Y:S01]  /*1240*/  LDC.64 R14, c[0x0][0x390] ;  /* 0x0000e400ff0e7b82 */ /* 0x000e620000000a00 */
[----:B------:R-:W-:Y:S01]  /*1250*/  IMAD R0, R5, R8, R3 ;  /* 0x0000000805007224 */ /* 0x000fe200078e0203 */
[----:B------:R-:W2:Y:S04]  /*1260*/  LDCU UR12, c[0x0][0x3a0] ;  /* 0x00007400ff0c77ac */ /* 0x000ea80008000800 */
[----:B------:R-:W-:Y:S01]  /*1270*/  IADD3 R7, PT, PT, R0, 0x5, RZ ;  /* 0x0000000500077810 */ /* 0x000fe20007ffe0ff */
[----:B------:R-:W3:Y:S01]  /*1280*/  LDCU.64 UR6, c[0x0][0x388] ;  /* 0x00007100ff0677ac */ /* 0x000ee20008000a00 */
[----:B------:R-:W-:-:S04]  /*1290*/  ULOP3.LUT UR4, UR4, 0xfffffffc, URZ, 0xc0, !UPT ;  /* 0xfffffffc04047892 */ /* 0x000fc8000f8ec0ff */
[----:B------:R-:W-:Y:S01]  /*12a0*/  UIADD3 UR4, UPT, UPT, -UR4, URZ, URZ ;  /* 0x000000ff04047290 */ /* 0x000fe2000fffe1ff */
[--C-:B0-----:R-:W-:Y:S02]  /*12b0*/  IMAD R5, R5, UR9, R4.reuse ;  /* 0x0000000905057c24 */ /* 0x101fe4000f8e0204 */
[----:B------:R-:W-:Y:S02]  /*12c0*/  IMAD R7, R7, UR9, R4 ;  /* 0x0000000907077c24 */ /* 0x000fe4000f8e0204 */
[--C-:B--2---:R-:W-:Y:S02]  /*12d0*/  IMAD R0, R5, UR12, R2.reuse ;  /* 0x0000000c05007c24 */ /* 0x104fe4000f8e0202 */
[----:B------:R-:W-:Y:S01]  /*12e0*/  IMAD R5, R7, UR12, R2 ;  /* 0x0000000c07057c24 */ /* 0x000fe2000f8e0202 */
[----:B---3--:R-:W-:Y:S01]  /*12f0*/  UIADD3 UR5, UP0, UPT, UR6, 0x8, URZ ;  /* 0x0000000806057890 */ /* 0x008fe2000ff1e0ff */
[----:B------:R-:W-:-:S03]  /*1300*/  IMAD R3, R0, R8, R3 ;  /* 0x0000000800037224 */ /* 0x000fc600078e0203 */
[----:B------:R-:W-:-:S12]  /*1310*/  UIADD3.X UR6, UPT, UPT, URZ, UR7, URZ, UP0, !UPT ;  /* 0x00000007ff067290 */ /* 0x000fd800087fe4ff */
.L_x_235:
[----:B-1----:R-:W-:-:S05]  /*1320*/  IMAD.WIDE R16, R5, 0x4, R14 ;  /* 0x0000000405107825 */ /* 0x002fca00078e020e */
[----:B------:R-:W2:Y:S01]  /*1330*/  LDG.E R0, desc[UR10][R16.64] ;  /* 0x0000000a10007981 */ /* 0x000ea2000c1e1900 */
[----:B------:R-:W-:Y:S01]  /*1340*/  HFMA2 R7, -RZ, RZ, 0.96630859375, -0.0022525787353515625 ;  /* 0x3bbb989dff077431 */ /* 0x000fe200000001ff */
[----:B------:R-:W-:Y:S01]  /*1350*/  MOV R9, 0x437c0000 ;  /* 0x437c000000097802 */ /* 0x000fe20000000f00 */
[----:B------:R-:W-:Y:S01]  /*1360*/  BSSY.RECONVERGENT B0, `(.L_x_223) ;  /* 0x0000018000007945 */ /* 0x000fe20003800200 */
[----:B------:R-:W-:Y:S02]  /*1370*/  MOV R22, UR5 ;  /* 0x0000000500167c02 */ /* 0x000fe40008000f00 */
[----:B------:R-:W-:-:S03]  /*1380*/  MOV R23, UR6 ;  /* 0x0000000600177c02 */ /* 0x000fc60008000f00 */
[----:B------:R-:W-:-:S04]  /*1390*/  IMAD.WIDE R22, R21, 0x4, R22 ;  /* 0x0000000415167825 */ /* 0x000fc800078e0216 */
[----:B--2---:R-:W-:-:S04]  /*13a0*/  FFMA.SAT R2, R0, -R7, 0.5 ;  /* 0x3f00000000027423 */ /* 0x004fc80000002807 */
[----:B------:R-:W-:-:S04]  /*13b0*/  FFMA.RM R2, R2, R9, 12582913 ;  /* 0x4b40000102027423 */ /* 0x000fc80000004009 */
[C---:B------:R-:W-:Y:S01]  /*13c0*/  FADD R7, R2.reuse, -12583039 ;  /* 0xcb40007f02077421 */ /* 0x040fe20000000000 */
[----:B------:R-:W-:-:S03]  /*13d0*/  IMAD.SHL.U32 R2, R2, 0x800000, RZ ;  /* 0x0080000002027824 */ /* 0x000fc600078e00ff */
[----:B------:R-:W-:-:S04]  /*13e0*/  FFMA R7, R0, -1.4426950216293334961, -R7 ;  /* 0xbfb8aa3b00077823 */ /* 0x000fc80000000807 */
[----:B------:R-:W-:-:S06]  /*13f0*/  FFMA R7, R0, -1.925963033500011079e-08, R7 ;  /* 0xb2a5706000077823 */ /* 0x000fcc0000000007 */
[----:B------:R-:W0:Y:S02]  /*1400*/  MUFU.EX2 R7, R7 ;  /* 0x0000000700077308 */ /* 0x000e240000000800 */
[----:B0-----:R-:W-:-:S05]  /*1410*/  FFMA R2, R2, R7, 1 ;  /* 0x3f80000002027423 */ /* 0x001fca0000000007 */
[----:B------:R-:W-:-:S04]  /*1420*/  IADD3 R0, PT, PT, R2, 0x1800000, RZ ;  /* 0x0180000002007810 */ /* 0x000fc80007ffe0ff */
[----:B------:R-:W-:-:S04]  /*1430*/  LOP3.LUT R0, R0, 0x7f800000, RZ, 0xc0, !PT ;  /* 0x7f80000000007812 */ /* 0x000fc800078ec0ff */
[----:B------:R-:W-:-:S13]  /*1440*/  ISETP.GT.U32.AND P0, PT, R0, 0x1ffffff, PT ;  /* 0x01ffffff0000780c */ /* 0x000fda0003f04070 */
[----:B------:R-:W-:Y:S05]  /*1450*/  @P0 BRA `(.L_x_224) ;  /* 0x0000000000100947 */ /* 0x000fea0003800000 */
[----:B------:R-:W-:Y:S01]  /*1460*/  IMAD.MOV.U32 R0, RZ, RZ, R2 ;  /* 0x000000ffff007224 */ /* 0x000fe200078e0002 */
[----:B------:R-:W-:-:S07]  /*1470*/  MOV R8, 0x1490 ;  /* 0x0000149000087802 */ /* 0x000fce0000000f00 */
[----:B------:R-:W-:Y:S05]  /*1480*/  CALL.REL.NOINC `($__internal_6_$__cuda_sm20_rcp_rn_f32_slowpath) ;  /* 0x0000000800207944 */ /* 0x000fea0003c00000 */
[----:B------:R-:W-:Y:S05]  /*1490*/  BRA `(.L_x_225) ;  /* 0x0000000000107947 */ /* 0x000fea0003800000 */
.L_x_224:
[----:B------:R-:W0:Y:S02]  /*14a0*/  MUFU.RCP R9, R2 ;  /* 0x0000000200097308 */ /* 0x000e240000001000 */
[----:B0-----:R-:W-:-:S04]  /*14b0*/  FFMA R0, R2, R9, -1 ;  /* 0xbf80000002007423 */ /* 0x001fc80000000009 */
[----:B------:R-:W-:-:S04]  /*14c0*/  FADD.FTZ R0, -R0, -RZ ;  /* 0x800000ff00007221 */ /* 0x000fc80000010100 */
[----:B------:R-:W-:-:S07]  /*14d0*/  FFMA R9, R9, R0, R9 ;  /* 0x0000000009097223 */ /* 0x000fce0000000009 */
.L_x_225:
[----:B------:R-:W-:Y:S05]  /*14e0*/  BSYNC.RECONVERGENT B0 ;  /* 0x0000000000007941 */ /* 0x000fea0003800200 */
.L_x_223:
[----:B------:R-:W-:Y:S01]  /*14f0*/  IMAD.WIDE R16, R6, 0x4, R16 ;  /* 0x0000000406107825 */ /* 0x000fe200078e0210 */
[----:B------:R0:W-:Y:S04]  /*1500*/  STG.E desc[UR10][R22.64+-0x8], R9 ;  /* 0xfffff80916007986 */ /* 0x0001e8000c10190a */
[----:B------:R-:W2:Y:S01]  /*1510*/  LDG.E R0, desc[UR10][R16.64] ;  /* 0x0000000a10007981 */ /* 0x000ea2000c1e1900 */
[----:B------:R-:W-:Y:S01]  /*1520*/  HFMA2 R7, -RZ, RZ, 0.96630859375, -0.0022525787353515625 ;  /* 0x3bbb989dff077431 */ /* 0x000fe200000001ff */
[----:B------:R-:W-:Y:S01]  /*1530*/  MOV R11, 0x437c0000 ;  /* 0x437c0000000b7802 */ /* 0x000fe20000000f00 */
[----:B------:R-:W-:Y:S03]  /*1540*/  BSSY.RECONVERGENT B0, `(.L_x_226) ;  /* 0x0000015000007945 */ /* 0x000fe60003800200 */
[----:B--2---:R-:W-:-:S04]  /*1550*/  FFMA.SAT R2, R0, -R7, 0.5 ;  /* 0x3f00000000027423 */ /* 0x004fc80000002807 */
[----:B------:R-:W-:-:S04]  /*1560*/  FFMA.RM R2, R2, R11, 12582913 ;  /* 0x4b40000102027423 */ /* 0x000fc8000000400b */
[C---:B------:R-:W-:Y:S01]  /*1570*/  FADD R7, R2.reuse, -12583039 ;  /* 0xcb40007f02077421 */ /* 0x040fe20000000000 */
[----:B------:R-:W-:-:S03]  /*1580*/  SHF.L.U32 R2, R2, 0x17, RZ ;  /* 0x0000001702027819 */ /* 0x000fc600000006ff */
[----:B------:R-:W-:-:S04]  /*1590*/  FFMA R7, R0, -1.4426950216293334961, -R7 ;  /* 0xbfb8aa3b00077823 */ /* 0x000fc80000000807 */
[----:B------:R-:W-:-:S06]  /*15a0*/  FFMA R7, R0, -1.925963033500011079e-08, R7 ;  /* 0xb2a5706000077823 */ /* 0x000fcc0000000007 */
[----:B------:R-:W1:Y:S02]  /*15b0*/  MUFU.EX2 R7, R7 ;  /* 0x0000000700077308 */ /* 0x000e640000000800 */
[----:B-1----:R-:W-:-:S04]  /*15c0*/  FFMA R2, R2, R7, 1 ;  /* 0x3f80000002027423 */ /* 0x002fc80000000007 */
[----:B------:R-:W-:-:S05]  /*15d0*/  VIADD R0, R2, 0x1800000 ;  /* 0x0180000002007836 */ /* 0x000fca0000000000 */
[----:B------:R-:W-:-:S04]  /*15e0*/  LOP3.LUT R0, R0, 0x7f800000, RZ, 0xc0, !PT ;  /* 0x7f80000000007812 */ /* 0x000fc800078ec0ff */
[----:B------:R-:W-:-:S13]  /*15f0*/  ISETP.GT.U32.AND P0, PT, R0, 0x1ffffff, PT ;  /* 0x01ffffff0000780c */ /* 0x000fda0003f04070 */
[----:B0-----:R-:W-:Y:S05]  /*1600*/  @P0 BRA `(.L_x_227) ;  /* 0x0000000000100947 */ /* 0x001fea0003800000 */
[----:B------:R-:W-:Y:S02]  /*1610*/  MOV R0, R2 ;  /* 0x0000000200007202 */ /* 0x000fe40000000f00 */
[----:B------:R-:W-:-:S07]  /*1620*/  MOV R8, 0x1640 ;  /* 0x0000164000087802 */ /* 0x000fce0000000f00 */
[----:B------:R-:W-:Y:S05]  /*1630*/  CALL.REL.NOINC `($__internal_6_$__cuda_sm20_rcp_rn_f32_slowpath) ;  /* 0x0000000400b47944 */ /* 0x000fea0003c00000 */
[----:B------:R-:W-:Y:S05]  /*1640*/  BRA `(.L_x_228) ;  /* 0x0000000000107947 */ /* 0x000fea0003800000 */
.L_x_227:
[----:B------:R-:W0:Y:S02]  /*1650*/  MUFU.RCP R9, R2 ;  /* 0x0000000200097308 */ /* 0x000e240000001000 */
[----:B0-----:R-:W-:-:S04]  /*1660*/  FFMA R0, R2, R9, -1 ;  /* 0xbf80000002007423 */ /* 0x001fc80000000009 */
[----:B------:R-:W-:-:S04]  /*1670*/  FADD.FTZ R0, -R0, -RZ ;  /* 0x800000ff00007221 */ /* 0x000fc80000010100 */
[----:B------:R-:W-:-:S07]  /*1680*/  FFMA R9, R9, R0, R9 ;  /* 0x0000000009097223 */ /* 0x000fce0000000009 */
.L_x_228:
[----:B------:R-:W-:Y:S05]  /*1690*/  BSYNC.RECONVERGENT B0 ;  /* 0x0000000000007941 */ /* 0x000fea0003800200 */
.L_x_226:
        /* <DEDUP_REMOVED lines=9> */
[----:B------:R-:W-:-:S03]  /*1730*/  IMAD.SHL.U32 R2, R2, 0x800000, RZ ;  /* 0x0080000002027824 */ /* 0x000fc600078e00ff */
        /* <DEDUP_REMOVED lines=12> */
.L_x_230:
[----:B------:R-:W0:Y:S02]  /*1800*/  MUFU.RCP R9, R2 ;  /* 0x0000000200097308 */ /* 0x000e240000001000 */
[----:B0-----:R-:W-:-:S04]  /*1810*/  FFMA R0, R2, R9, -1 ;  /* 0xbf80000002007423 */ /* 0x001fc80000000009 */
[----:B------:R-:W-:-:S04]  /*1820*/  FADD.FTZ R0, -R0, -RZ ;  /* 0x800000ff00007221 */ /* 0x000fc80000010100 */
[----:B------:R-:W-:-:S07]  /*1830*/  FFMA R9, R9, R0, R9 ;  /* 0x0000000009097223 */ /* 0x000fce0000000009 */
.L_x_231:
[----:B------:R-:W-:Y:S05]  /*1840*/  BSYNC.RECONVERGENT B0 ;  /* 0x0000000000007941 */ /* 0x000fea0003800200 */
.L_x_229:
[----:B------:R-:W-:Y:S01]  /*1850*/  IMAD.WIDE R16, R6, 0x4, R16 ;  /* 0x0000000406107825 */ /* 0x000fe200078e0210 */
[----:B------:R0:W-:Y:S05]  /*1860*/  STG.E desc[UR10][R22.64], R9 ;  /* 0x0000000916007986 */ /* 0x0001ea000c10190a */
[----:B------:R-:W2:Y:S01]  /*1870*/  LDG.E R16, desc[UR10][R16.64] ;  /* 0x0000000a10107981 */ /* 0x000ea2000c1e1900 */
[----:B------:R-:W-:Y:S02]  /*1880*/  HFMA2 R7, -RZ, RZ, 0.96630859375, -0.0022525787353515625 ;  /* 0x3bbb989dff077431 */ /* 0x000fe400000001ff */
[----:B------:R-:W-:Y:S01]  /*1890*/  IMAD.MOV.U32 R11, RZ, RZ, 0x437c0000 ;  /* 0x437c0000ff0b7424 */ /* 0x000fe200078e00ff */
[----:B------:R-:W-:Y:S02]  /*18a0*/  BSSY.RECONVERGENT B0, `(.L_x_232) ;  /* 0x0000015000007945 */ /* 0x000fe40003800200 */
        /* <DEDUP_REMOVED lines=16> */
.L_x_233:
[----:B------:R-:W0:Y:S02]  /*19b0*/  MUFU.RCP R9, R2 ;  /* 0x0000000200097308 */ /* 0x000e240000001000 */
[----:B0-----:R-:W-:-:S04]  /*19c0*/  FFMA R0, R2, R9, -1 ;  /* 0xbf80000002007423 */ /* 0x001fc80000000009 */
[----:B------:R-:W-:-:S04]  /*19d0*/  FADD.FTZ R0, -R0, -RZ ;  /* 0x800000ff00007221 */ /* 0x000fc80000010100 */
[----:B------:R-:W-:-:S07]  /*19e0*/  FFMA R9, R9, R0, R9 ;  /* 0x0000000009097223 */ /* 0x000fce0000000009 */
.L_x_234:
[----:B------:R-:W-:Y:S05]  /*19f0*/  BSYNC.RECONVERGENT B0 ;  /* 0x0000000000007941 */ /* 0x000fea0003800200 */
.L_x_232:
[----:B------:R0:W-:Y:S01]  /*1a00*/  STG.E desc[UR10][R22.64+0x4], R9 ;  /* 0x0000040916007986 */ /* 0x0001e2000c10190a */
[----:B------:R-:W-:Y:S01]  /*1a10*/  UIADD3 UR4, UPT, UPT, UR4, 0x4, URZ ;  /* 0x0000000404047890 */ /* 0x000fe2000fffe0ff */
[----:B------:R-:W-:Y:S01]  /*1a20*/  VIADD R21, R21, 0x4 ;  /* 0x0000000415157836 */ /* 0x000fe20000000000 */
[C---:B------:R-:W-:Y:S02]  /*1a30*/  LEA R19, R6.reuse, R19, 0x2 ;  /* 0x0000001306137211 */ /* 0x040fe400078e10ff */
[----:B------:R-:W-:Y:S01]  /*1a40*/  UISETP.NE.AND UP0, UPT, UR4, URZ, UPT ;  /* 0x000000ff0400728c */ /* 0x000fe2000bf05270 */
[----:B------:R-:W-:Y:S02]  /*1a50*/  LEA R5, R6, R5, 0x2 ;  /* 0x0000000506057211 */ /* 0x000fe400078e10ff */
[----:B------:R-:W-:-:S06]  /*1a60*/  IADD3 R3, PT, PT, R3, 0x4, RZ ;  /* 0x0000000403037810 */ /* 0x000fcc0007ffe0ff */
[----:B0-----:R-:W-:Y:S05]  /*1a70*/  BRA.U UP0, `(.L_x_235) ;  /* 0xfffffff900287547 */ /* 0x001fea000b83ffff */
[----:B------:R-:W-:-:S07]  /*1a80*/  VIADD R21, R3, 0x5 ;  /* 0x0000000503157836 */ /* 0x000fce0000000000 */
.L_x_222:
[----:B------:R-:W-:-:S13]  /*1a90*/  ISETP.NE.AND P0, PT, RZ, UR8, PT ;  /* 0x00000008ff007c0c */ /* 0x000fda000bf05270 */
[----:B------:R-:W-:Y:S05]  /*1aa0*/  @!P0 EXIT ;  /* 0x000000000000894d */ /* 0x000fea0003800000 */
[----:B------:R-:W0:Y:S01]  /*1ab0*/  LDC.64 R4, c[0x0][0x390] ;  /* 0x0000e400ff047b82 */ /* 0x000e220000000a00 */
[----:B------:R-:W-:Y:S01]  /*1ac0*/  IADD3 R19, PT, PT, R6, R19, RZ ;  /* 0x0000001306137210 */ /* 0x000fe20007ffe0ff */
[----:B------:R-:W-:-:S06]  /*1ad0*/  UIADD3 UR4, UPT, UPT, -UR8, URZ, URZ ;  /* 0x000000ff08047290 */ /* 0x000fcc000fffe1ff */
[----:B------:R-:W1:Y:S06]  /*1ae0*/  LDC.64 R2, c[0x0][0x388] ;  /* 0x0000e200ff027b82 */ /* 0x000e6c0000000a00 */
.L_x_239:
[----:B0-2---:R-:W-:-:S06]  /*1af0*/  IMAD.WIDE R8, R19, 0x4, R4 ;  /* 0x0000000413087825 */ /* 0x005fcc00078e0204 */
[----:B------:R-:W2:Y:S01]  /*1b00*/  LDG.E R8, desc[UR10][R8.64] ;  /* 0x0000000a08087981 */ /* 0x000ea2000c1e1900 */
[----:B------:R-:W-:Y:S01]  /*1b10*/  HFMA2 R11, -RZ, RZ, 3.7421875, 0 ;  /* 0x437c0000ff0b7431 */ /* 0x000fe200000001ff */
[----:B------:R-:W-:Y:S01]  /*1b20*/  MOV R7, 0x3bbb989d ;  /* 0x3bbb989d00077802 */ /* 0x000fe20000000f00 */
[----:B------:R-:W-:Y:S01]  /*1b30*/  UIADD3 UR4, UPT, UPT, UR4, 0x1, URZ ;  /* 0x0000000104047890 */ /* 0x000fe2000fffe0ff */
[----:B------:R-:W-:Y:S01]  /*1b40*/  BSSY.RECONVERGENT B0, `(.L_x_236) ;  /* 0x0000017000007945 */ /* 0x000fe20003800200 */
[----:B-1----:R-:W-:Y:S02]  /*1b50*/  IMAD.WIDE R14, R21, 0x4, R2 ;  /* 0x00000004150e7825 */ /* 0x002fe400078e0202 */
[----:B------:R-:W-:Y:S02]  /*1b60*/  UISETP.NE.AND UP0, UPT, UR4, URZ, UPT ;  /* 0x000000ff0400728c */ /* 0x000fe4000bf05270 */
        /* <DEDUP_REMOVED lines=12> */
[----:B------:R-:W-:Y:S02]  /*1c30*/  MOV R0, R10 ;  /* 0x0000000a00007202 */ /* 0x000fe40000000f00 */
[----:B------:R-:W-:-:S07]  /*1c40*/  MOV R8, 0x1c60 ;  /* 0x00001c6000087802 */ /* 0x000fce0000000f00 */
[----:B------:R-:W-:Y:S05]  /*1c50*/  CALL.REL.NOINC `($__internal_6_$__cuda_sm20_rcp_rn_f32_slowpath) ;  /* 0x00000000002c7944 */ /* 0x000fea0003c00000 */
[----:B------:R-:W-:Y:S05]  /*1c60*/  BRA `(.L_x_238) ;  /* 0x0000000000107947 */ /* 0x000fea0003800000 */
.L_x_237:
[----:B------:R-:W0:Y:S02]  /*1c70*/  MUFU.RCP R9, R10 ;  /* 0x0000000a00097308 */ /* 0x000e240000001000 */
[----:B0-----:R-:W-:-:S04]  /*1c80*/  FFMA R0, R10, R9, -1 ;  /* 0xbf8000000a007423 */ /* 0x001fc80000000009 */
[----:B------:R-:W-:-:S04]  /*1c90*/  FADD.FTZ R0, -R0, -RZ ;  /* 0x800000ff00007221 */ /* 0x000fc80000010100 */
[----:B------:R-:W-:-:S07]  /*1ca0*/  FFMA R9, R9, R0, R9 ;  /* 0x0000000009097223 */ /* 0x000fce0000000009 */
.L_x_238:
[----:B------:R-:W-:Y:S05]  /*1cb0*/  BSYNC.RECONVERGENT B0 ;  /* 0x0000000000007941 */ /* 0x000fea0003800200 */
.L_x_236:
[----:B------:R2:W-:Y:S01]  /*1cc0*/  STG.E desc[UR10][R14.64], R9 ;  /* 0x000000090e007986 */ /* 0x0005e2000c10190a */
[----:B------:R-:W-:Y:S01]  /*1cd0*/  IADD3 R21, PT, PT, R21, 0x1, RZ ;  /* 0x0000000115157810 */ /* 0x000fe20007ffe0ff */
[----:B------:R-:W-:Y:S01]  /*1ce0*/  IMAD.IADD R19, R6, 0x1, R19 ;  /* 0x0000000106137824 */ /* 0x000fe200078e0213 */
[----:B------:R-:W-:Y:S06]  /*1cf0*/  BRA.U UP0, `(.L_x_239) ;  /* 0xfffffffd007c7547 */ /* 0x000fec000b83ffff */
[----:B------:R-:W-:Y:S05]  /*1d00*/  EXIT ;  /* 0x000000000000794d */ /* 0x000fea0003800000 */
        .weak           $__internal_6_$__cuda_sm20_rcp_rn_f32_slowpath
        .type           $__internal_6_$__cuda_sm20_rcp_rn_f32_slowpath,@function
        .size           $__internal_6_$__cuda_sm20_rcp_rn_f32_slowpath,(.L_x_474 - $__internal_6_$__cuda_sm20_rcp_rn_f32_slowpath)
$__internal_6_$__cuda_sm20_rcp_rn_f32_slowpath:
[----:B------:R-:W-:Y:S01]  /*1d10*/  SHF.L.U32 R7, R0, 0x1, RZ ;  /* 0x0000000100077819 */ /* 0x000fe200000006ff */
[----:B------:R-:W-:Y:S03]  /*1d20*/  BSSY.RECONVERGENT B1, `(.L_x_240) ;  /* 0x0000030000017945 */ /* 0x000fe60003800200 */
[----:B------:R-:W-:-:S04]  /*1d30*/  SHF.R.U32.HI R7, RZ, 0x18, R7 ;  /* 0x00000018ff077819 */ /* 0x000fc80000011607 */
[----:B------:R-:W-:-:S13]  /*1d40*/  ISETP.NE.U32.AND P0, PT, R7, RZ, PT ;  /* 0x000000ff0700720c */ /* 0x000fda0003f05070 */
[----:B------:R-:W-:Y:S05]  /*1d50*/  @P0 BRA `(.L_x_241) ;  /* 0x0000000000280947 */ /* 0x000fea0003800000 */
[----:B------:R-:W-:-:S04]  /*1d60*/  SHF.L.U32 R7, R0, 0x1, RZ ;  /* 0x0000000100077819 */ /* 0x000fc800000006ff */
[----:B------:R-:W-:-:S13]  /*1d70*/  ISETP.NE.AND P0, PT, R7, RZ, PT ;  /* 0x000000ff0700720c */ /* 0x000fda0003f05270 */
[----:B------:R-:W-:Y:S01]  /*1d80*/  @P0 FFMA R10, R0, 1.84467440737095516160e+19, RZ ;  /* 0x5f800000000a0823 */ /* 0x000fe200000000ff */
[----:B------:R-:W-:Y:S08]  /*1d90*/  @!P0 MUFU.RCP R9, R0 ;  /* 0x0000000000098308 */ /* 0x000ff00000001000 */
[----:B------:R-:W0:Y:S02]  /*1da0*/  @P0 MUFU.RCP R7, R10 ;  /* 0x0000000a00070308 */ /* 0x000e240000001000 */
[----:B0-----:R-:W-:-:S04]  /*1db0*/  @P0 FFMA R12, R10, R7, -1 ;  /* 0xbf8000000a0c0423 */ /* 0x001fc80000000007 */
[----:B------:R-:W-:-:S04]  /*1dc0*/  @P0 FADD.FTZ R12, -R12, -RZ ;  /* 0x800000ff0c0c0221 */ /* 0x000fc80000010100 */
[----:B------:R-:W-:-:S04]  /*1dd0*/  @P0 FFMA R12, R7, R12, R7 ;  /* 0x0000000c070c0223 */ /* 0x000fc80000000007 */
[----:B------:R-:W-:Y:S01]  /*1de0*/  @P0 FFMA R9, R12, 1.84467440737095516160e+19, RZ ;  /* 0x5f8000000c090823 */ /* 0x000fe200000000ff */
[----:B------:R-:W-:Y:S06]  /*1df0*/  BRA `(.L_x_242) ;  /* 0x0000000000887947 */ /* 0x000fec0003800000 */
.L_x_241:
[----:B------:R-:W-:-:S04]  /*1e00*/  IADD3 R9, PT, PT, R7, -0xfd, RZ ;  /* 0xffffff0307097810 */ /* 0x000fc80007ffe0ff */
[----:B------:R-:W-:-:S13]  /*1e10*/  ISETP.GT.U32.AND P0, PT, R9, 0x1, PT ;  /* 0x000000010900780c */ /* 0x000fda0003f04070 */
[----:B------:R-:W-:Y:S05]  /*1e20*/  @P0 BRA `(.L_x_243) ;  /* 0x0000000000780947 */ /* 0x000fea0003800000 */
[----:B------:R-:W-:Y:S01]  /*1e30*/  LOP3.LUT R26, R0, 0x7fffff, RZ, 0xc0, !PT ;  /* 0x007fffff001a7812 */ /* 0x000fe200078ec0ff */
[----:B------:R-:W-:-:S03]  /*1e40*/  IMAD.MOV.U32 R12, RZ, RZ, 0x3 ;  /* 0x00000003ff0c7424 */ /* 0x000fc600078e00ff */
[----:B------:R-:W-:Y:S02]  /*1e50*/  LOP3.LUT R26, R26, 0x3f800000, RZ, 0xfc, !PT ;  /* 0x3f8000001a1a7812 */ /* 0x000fe400078efcff */
[----:B------:R-:W-:Y:S02]  /*1e60*/  SHF.L.U32 R12, R12, R9, RZ ;  /* 0x000000090c0c7219 */ /* 0x000fe400000006ff */
[----:B------:R-:W0:Y:S02]  /*1e70*/  MUFU.RCP R11, R26 ;  /* 0x0000001a000b7308 */ /* 0x000e240000001000 */
[----:B0-----:R-:W-:-:S04]  /*1e80*/  FFMA R24, R26, R11, -1 ;  /* 0xbf8000001a187423 */ /* 0x001fc8000000000b */
[----:B------:R-:W-:-:S04]  /*1e90*/  FADD.FTZ R24, -R24, -RZ ;  /* 0x800000ff18187221 */ /* 0x000fc80000010100 */
[CCC-:B------:R-:W-:Y:S01]  /*1ea0*/  FFMA.RM R10, R11.reuse, R24.reuse, R11.reuse ;  /* 0x000000180b0a7223 */ /* 0x1c0fe2000000400b */
[----:B------:R-:W-:-:S04]  /*1eb0*/  FFMA.RP R11, R11, R24, R11 ;  /* 0x000000180b0b7223 */ /* 0x000fc8000000800b */
[C---:B------:R-:W-:Y:S02]  /*1ec0*/  LOP3.LUT R13, R10.reuse, 0x7fffff, RZ, 0xc0, !PT ;  /* 0x007fffff0a0d7812 */ /* 0x040fe400078ec0ff */
[----:B------:R-:W-:Y:S02]  /*1ed0*/  FSETP.NEU.FTZ.AND P0, PT, R10, R11, PT ;  /* 0x0000000b0a00720b */ /* 0x000fe40003f1d000 */
[----:B------:R-:W-:Y:S02]  /*1ee0*/  LOP3.LUT R13, R13, 0x800000, RZ, 0xfc, !PT ;  /* 0x008000000d0d7812 */ /* 0x000fe400078efcff */
[----:B------:R-:W-:Y:S02]  /*1ef0*/  SEL R10, RZ, 0xffffffff, !P0 ;  /* 0xffffffffff0a7807 */ /* 0x000fe40004000000 */
[----:B------:R-:W-:Y:S02]  /*1f00*/  LOP3.LUT R12, R12, R13, RZ, 0xc0, !PT ;  /* 0x0000000d0c0c7212 */ /* 0x000fe400078ec0ff */
[----:B------:R-:W-:-:S02]  /*1f10*/  IADD3 R10, PT, PT, -R10, RZ, RZ ;  /* 0x000000ff0a0a7210 */ /* 0x000fc40007ffe1ff */
[-C--:B------:R-:W-:Y:S02]  /*1f20*/  SHF.R.U32.HI R12, RZ, R9.reuse, R12 ;  /* 0x00000009ff0c7219 */ /* 0x080fe4000001160c */
[----:B------:R-:W-:Y:S02]  /*1f30*/  LOP3.LUT P1, RZ, R10, R9, R13, 0xf8, !PT ;  /* 0x000000090aff7212 */ /* 0x000fe4000782f80d */
[C---:B------:R-:W-:Y:S02]  /*1f40*/  LOP3.LUT P0, RZ, R12.reuse, 0x1, RZ, 0xc0, !PT ;  /* 0x000000010cff7812 */ /* 0x040fe4000780c0ff */
[----:B------:R-:W-:Y:S02]  /*1f50*/  LOP3.LUT P2, RZ, R12, 0x2, RZ, 0xc0, !PT ;  /* 0x000000020cff7812 */ /* 0x000fe4000784c0ff */
[----:B------:R-:W-:Y:S02]  /*1f60*/  IADD3 R10, PT, PT, R7, -0xfc, RZ ;  /* 0xffffff04070a7810 */ /* 0x000fe40007ffe0ff */
[----:B------:R-:W-:-:S02]  /*1f70*/  PLOP3.LUT P0, PT, P0, P1, P2, 0xe0, 0x0 ;  /* 0x000000000000781c */ /* 0x000fc40000703c20 */
[----:B------:R-:W-:Y:S02]  /*1f80*/  LOP3.LUT P1, RZ, R0, 0x7fffff, RZ, 0xc0, !PT ;  /* 0x007fffff00ff7812 */ /* 0x000fe4000782c0ff */
[----:B------:R-:W-:-:S04]  /*1f90*/  SEL R9, RZ, 0x1, !P0 ;  /* 0x00000001ff097807 */ /* 0x000fc80004000000 */
[----:B------:R-:W-:-:S04]  /*1fa0*/  IADD3 R9, PT, PT, -R9, RZ, RZ ;  /* 0x000000ff09097210 */ /* 0x000fc80007ffe1ff */
[----:B------:R-:W-:Y:S02]  /*1fb0*/  ISETP.GE.AND P0, PT, R9, RZ, PT ;  /* 0x000000ff0900720c */ /* 0x000fe40003f06270 */
[----:B------:R-:W-:-:S11]  /*1fc0*/  SHF.R.U32.HI R9, RZ, R10, R13 ;  /* 0x0000000aff097219 */ /* 0x000fd6000001160d */
[----:B------:R-:W-:-:S05]  /*1fd0*/  @!P0 VIADD R9, R9, 0x1 ;  /* 0x0000000109098836 */ /* 0x000fca0000000000 */
[----:B------:R-:W-:-:S04]  /*1fe0*/  @!P1 SHF.L.U32 R9, R9, 0x1, RZ ;  /* 0x0000000109099819 */ /* 0x000fc800000006ff */
[----:B------:R-:W-:Y:S01]  /*1ff0*/  LOP3.LUT R9, R9, 0x80000000, R0, 0xf8, !PT ;  /* 0x8000000009097812 */ /* 0x000fe200078ef800 */
[----:B------:R-:W-:Y:S06]  /*2000*/  BRA `(.L_x_242) ;  /* 0x0000000000047947 */ /* 0x000fec0003800000 */
.L_x_243:
[----:B------:R0:W1:Y:S02]  /*2010*/  MUFU.RCP R9, R0 ;  /* 0x0000000000097308 */ /* 0x0000640000001000 */
.L_x_242:
[----:B------:R-:W-:Y:S05]  /*2020*/  BSYNC.RECONVERGENT B1 ;  /* 0x0000000000017941 */ /* 0x000fea0003800200 */
.L_x_240:
[----:B------:R-:W-:Y:S01]  /*2030*/  HFMA2 R11, -RZ, RZ, 0, 0 ;  /* 0x00000000ff0b7431 */ /* 0x000fe200000001ff */
[----:B------:R-:W-:-:S04]  /*2040*/  MOV R10, R8 ;  /* 0x00000008000a7202 */ /* 0x000fc80000000f00 */
[----:B01----:R-:W-:Y:S05]  /*2050*/  RET.REL.NODEC R10 `(YOLOV3Forward) ;  /* 0xffffffdc0ae87950 */ /* 0x003fea0003c3ffff */
.L_x_244:
        /* <DEDUP_REMOVED lines=10> */
.L_x_474:


//--------------------- .text.WordEmbeddingBackwardPropagation --------------------------
	.section	.text.WordEmbeddingBackwardPropagation,"ax",@progbits
	.align	128
        .global         WordEmbeddingBackwardPropagation
        .type           WordEmbeddingBackwardPropagation,@function
        .size           WordEmbeddingBackwardPropagation,(.L_x_502 - WordEmbeddingBackwardPropagation)
        .other          WordEmbeddingBackwardPropagation,@"STO_CUDA_ENTRY STV_DEFAULT"
WordEmbeddingBackwardPropagation:
.text.WordEmbeddingBackwardPropagation:
        /* <DEDUP_REMOVED lines=9> */
[----:B------:R-:W1:Y:S07]  /*0090*/  LDCU.64 UR6, c[0x0][0x358] ;  /* 0x00006b00ff0677ac */ /* 0x000e6e0008000a00 */
[----:B------:R-:W2:Y:S01]  /*00a0*/  LDC R0, c[0x0][0x384] ;  /* 0x0000e100ff007b82 */ /* 0x000ea20000000800 */
[----:B0-----:R-:W-:Y:S02]  /*00b0*/  ISETP.GE.AND P0, PT, R3, 0x1, PT ;  /* 0x000000010300780c */ /* 0x001fe40003f06270 */
[----:B--2---:R-:W-:Y:S01]  /*00c0*/  IADD3 R4, PT, PT, R0, -0x1, R3 ;  /* 0xffffffff00047810 */ /* 0x004fe20007ffe003 */
[----:B------:R-:W-:-:S04]  /*00d0*/  IMAD R7, R5, R0, RZ ;  /* 0x0000000005077224 */ /* 0x000fc800078e02ff */
[----:B------:R-:W-:Y:S02]  /*00e0*/  IMAD R5, R5, R4, RZ ;  /* 0x0000000405057224 */ /* 0x000fe400078e02ff */
[----:B------:R-:W-:-:S04]  /*00f0*/  IMAD.IADD R4, R7, 0x1, R2 ;  /* 0x0000000107047824 */ /* 0x000fc800078e0202 */
[----:B-1----:R-:W-:Y:S05]  /*0100*/  @!P0 BRA `(.L_x_245) ;  /* 0x0000000400d48947 */ /* 0x002fea0003800000 */
[----:B------:R-:W0:Y:S02]  /*0110*/  LDC.64 R10, c[0x0][0x390] ;  /* 0x0000e400ff0a7b82 */ /* 0x000e240000000a00 */
[----:B0-----:R-:W-:-:S06]  /*0120*/  IMAD.WIDE R10, R4, 0x4, R10 ;  /* 0x00000004040a7825 */ /* 0x001fcc00078e020a */
[----:B------:R-:W2:Y:S01]  /*0130*/  LDG.E R10, desc[UR6][R10.64] ;  /* 0x000000060a0a7981 */ /* 0x000ea2000c1e1900 */
[----:B------:R-:W-:Y:S01]  /*0140*/  ISETP.GE.U32.AND P0, PT, R3, 0x10, PT ;  /* 0x000000100300780c */ /* 0x000fe20003f06070 */
[----:B------:R-:W-:Y:S01]  /*0150*/  IMAD.IADD R8, R5, 0x1, R2 ;  /* 0x0000000105087824 */ /* 0x000fe200078e0202 */
[----:B------:R-:W-:-:S04]  /*0160*/  LOP3.LUT R9, R3, 0xf, RZ, 0xc0, !PT ;  /* 0x0000000f03097812 */ /* 0x000fc800078ec0ff */
[----:B------:R-:W-:Y:S01]  /*0170*/  ISETP.NE.AND P1, PT, R9, RZ, PT ;  /* 0x000000ff0900720c */ /* 0x000fe20003f25270 */
[----:B--2---:R-:W-:-:S06]  /*0180*/  FADD R12, R10, 0.10000000149011611938 ;  /* 0x3dcccccd0a0c7421 */ /* 0x004fcc0000000000 */
[----:B------:R-:W0:Y:S02]  /*0190*/  F2I.TRUNC.NTZ R12, R12 ;  /* 0x0000000c000c7305 */ /* 0x000e24000020f100 */
[----:B0-----:R-:W-:Y:S01]  /*01a0*/  IMAD R6, R12, R3, RZ ;  /* 0x000000030c067224 */ /* 0x001fe200078e02ff */
[----:B------:R-:W-:Y:S06]  /*01b0*/  @!P0 BRA `(.L_x_246) ;  /* 0x0000000000bc8947 */ /* 0x000fec0003800000 */
[----:B------:R-:W0:Y:S01]  /*01c0*/  LDCU.64 UR4, c[0x0][0x3a0] ;  /* 0x00007400ff0477ac */ /* 0x000e220008000a00 */
[----:B------:R-:W-:-:S05]  /*01d0*/  LOP3.LUT R14, R3, 0x7ffffff0, RZ, 0xc0, !PT ;  /* 0x7ffffff0030e7812 */ /* 0x000fca00078ec0ff */
[----:B------:R-:W-:Y:S01]  /*01e0*/  IMAD.MOV R14, RZ, RZ, -R14 ;  /* 0x000000ffff0e7224 */ /* 0x000fe200078e0a0e */
[----:B0-----:R-:W-:-:S04]  /*01f0*/  UIADD3 UR4, UP0, UPT, UR4, 0x20, URZ ;  /* 0x0000002004047890 */ /* 0x001fc8000ff1e0ff */
[----:B------:R-:W-:-:S12]  /*0200*/  UIADD3.X UR5, UPT, UPT, URZ, UR5, URZ, UP0, !UPT ;  /* 0x00000005ff057290 */ /* 0x000fd800087fe4ff */
.L_x_247:
[----:B------:R-:W-:Y:S01]  /*0210*/  IMAD.U32 R10, RZ, RZ, UR4 ;  /* 0x00000004ff0a7e24 */ /* 0x000fe2000f8e00ff */
[----:B----4-:R-:W0:Y:S01]  /*0220*/  LDC.64 R12, c[0x0][0x3a8] ;  /* 0x0000ea00ff0c7b82 */ /* 0x010e220000000a00 */
[----:B------:R-:W-:Y:S02]  /*0230*/  IMAD.U32 R11, RZ, RZ, UR5 ;  /* 0x00000005ff0b7e24 */ /* 0x000fe4000f8e00ff */
[----:B------:R-:W-:-:S05]  /*0240*/  IMAD.WIDE R10, R8, 0x4, R10 ;  /* 0x00000004080a7825 */ /* 0x000fca00078e020a */
[----:B------:R-:W2:Y:S01]  /*0250*/  LDG.E R15, desc[UR6][R10.64+-0x20] ;  /* 0xffffe0060a0f7981 */ /* 0x000ea2000c1e1900 */
[----:B0-----:R-:W-:-:S05]  /*0260*/  IMAD.WIDE R12, R6, 0x4, R12 ;  /* 0x00000004060c7825 */ /* 0x001fca00078e020c */
[----:B--2---:R0:W-:Y:S04]  /*0270*/  REDG.E.ADD.F32.FTZ.RN.STRONG.GPU desc[UR6][R12.64], R15 ;  /* 0x0000000f0c0079a6 */ /* 0x0041e8000c12f306 */
[----:B------:R-:W2:Y:S04]  /*0280*/  LDG.E R17, desc[UR6][R10.64+-0x1c] ;  /* 0xffffe4060a117981 */ /* 0x000ea8000c1e1900 */
[----:B--2---:R1:W-:Y:S04]  /*0290*/  REDG.E.ADD.F32.FTZ.RN.STRONG.GPU desc[UR6][R12.64+0x4], R17 ;  /* 0x000004110c0079a6 */ /* 0x0043e8000c12f306 */
[----:B------:R-:W2:Y:S04]  /*02a0*/  LDG.E R19, desc[UR6][R10.64+-0x18] ;  /* 0xffffe8060a137981 */ /* 0x000ea8000c1e1900 */
[----:B--2---:R2:W-:Y:S04]  /*02b0*/  REDG.E.ADD.F32.FTZ.RN.STRONG.GPU desc[UR6][R12.64+0x8], R19 ;  /* 0x000008130c0079a6 */ /* 0x0045e8000c12f306 */
[----:B------:R-:W3:Y:S04]  /*02c0*/  LDG.E R21, desc[UR6][R10.64+-0x14] ;  /* 0xffffec060a157981 */ /* 0x000ee8000c1e1900 */
[----:B---3--:R3:W-:Y:S04]  /*02d0*/  REDG.E.ADD.F32.FTZ.RN.STRONG.GPU desc[UR6][R12.64+0xc], R21 ;  /* 0x00000c150c0079a6 */ /* 0x0087e8000c12f306 */
[----:B------:R-:W4:Y:S04]  /*02e0*/  LDG.E R23, desc[UR6][R10.64+-0x10] ;  /* 0xfffff0060a177981 */ /* 0x000f28000c1e1900 */
[----:B----4-:R4:W-:Y:S04]  /*02f0*/  REDG.E.ADD.F32.FTZ.RN.STRONG.GPU desc[UR6][R12.64+0x10], R23 ;  /* 0x000010170c0079a6 */ /* 0x0109e8000c12f306 */
[----:B------:R-:W5:Y:S04]  /*0300*/  LDG.E R25, desc[UR6][R10.64+-0xc] ;  /* 0xfffff4060a197981 */ /* 0x000f68000c1e1900 */
[----:B-----5:R5:W-:Y:S04]  /*0310*/  REDG.E.ADD.F32.FTZ.RN.STRONG.GPU desc[UR6][R12.64+0x14], R25 ;  /* 0x000014190c0079a6 */ /* 0x020be8000c12f306 */
[----:B0-----:R-:W2:Y:S04]  /*0320*/  LDG.E R15, desc[UR6][R10.64+-0x8] ;  /* 0xfffff8060a0f7981 */ /* 0x001ea8000c1e1900 */
[----:B--2---:R0:W-:Y:S04]  /*0330*/  REDG.E.ADD.F32.FTZ.RN.STRONG.GPU desc[UR6][R12.64+0x18], R15 ;  /* 0x0000180f0c0079a6 */ /* 0x0041e8000c12f306 */
[----:B-1----:R-:W2:Y:S04]  /*0340*/  LDG.E R17, desc[UR6][R10.64+-0x4] ;  /* 0xfffffc060a117981 */ /* 0x002ea8000c1e1900 */
[----:B--2---:R1:W-:Y:S04]  /*0350*/  REDG.E.ADD.F32.FTZ.RN.STRONG.GPU desc[UR6][R12.64+0x1c], R17 ;  /* 0x00001c110c0079a6 */ /* 0x0043e8000c12f306 */
[----:B------:R-:W2:Y:S04]  /*0360*/  LDG.E R19, desc[UR6][R10.64] ;  /* 0x000000060a137981 */ /* 0x000ea8000c1e1900 */
[----:B--2---:R2:W-:Y:S04]  /*0370*/  REDG.E.ADD.F32.FTZ.RN.STRONG.GPU desc[UR6][R12.64+0x20], R19 ;  /* 0x000020130c0079a6 */ /* 0x0045e8000c12f306 */
[----:B---3--:R-:W3:Y:S04]  /*0380*/  LDG.E R21, desc[UR6][R10.64+0x4] ;  /* 0x000004060a157981 */ /* 0x008ee8000c1e1900 */
[----:B---3--:R3:W-:Y:S04]  /*0390*/  REDG.E.ADD.F32.FTZ.RN.STRONG.GPU desc[UR6][R12.64+0x24], R21 ;  /* 0x000024150c0079a6 */ /* 0x0087e8000c12f306 */
[----:B----4-:R-:W4:Y:S04]  /*03a0*/  LDG.E R23, desc[UR6][R10.64+0x8] ;  /* 0x000008060a177981 */ /* 0x010f28000c1e1900 */
[----:B----4-:R4:W-:Y:S04]  /*03b0*/  REDG.E.ADD.F32.FTZ.RN.STRONG.GPU desc[UR6][R12.64+0x28], R23 ;  /* 0x000028170c0079a6 */ /* 0x0109e8000c12f306 */
[----:B-----5:R-:W5:Y:S04]  /*03c0*/  LDG.E R25, desc[UR6][R10.64+0xc] ;  /* 0x00000c060a197981 */ /* 0x020f68000c1e1900 */
[----:B-----5:R4:W-:Y:S04]  /*03d0*/  REDG.E.ADD.F32.FTZ.RN.STRONG.GPU desc[UR6][R12.64+0x2c], R25 ;  /* 0x00002c190c0079a6 */ /* 0x0209e8000c12f306 */
[----:B0-----:R-:W5:Y:S04]  /*03e0*/  LDG.E R15, desc[UR6][R10.64+0x10] ;  /* 0x000010060a0f7981 */ /* 0x001f68000c1e1900 */
[----:B-----5:R4:W-:Y:S04]  /*03f0*/  REDG.E.ADD.F32.FTZ.RN.STRONG.GPU desc[UR6][R12.64+0x30], R15 ;  /* 0x0000300f0c0079a6 */ /* 0x0209e8000c12f306 */
[----:B-1----:R-:W5:Y:S04]  /*0400*/  LDG.E R17, desc[UR6][R10.64+0x14] ;  /* 0x000014060a117981 */ /* 0x002f68000c1e1900 */
[----:B-----5:R4:W-:Y:S04]  /*0410*/  REDG.E.ADD.F32.FTZ.RN.STRONG.GPU desc[UR6][R12.64+0x34], R17 ;  /* 0x000034110c0079a6 */ /* 0x0209e8000c12f306 */
[----:B--2---:R-:W2:Y:S01]  /*0420*/  LDG.E R19, desc[UR6][R10.64+0x18] ;  /* 0x000018060a137981 */ /* 0x004ea2000c1e1900 */
[----:B------:R-:W-:-:S05]  /*0430*/  VIADD R14, R14, 0x10 ;  /* 0x000000100e0e7836 */ /* 0x000fca0000000000 */
[----:B------:R-:W-:Y:S01]  /*0440*/  ISETP.NE.AND P0, PT, R14, RZ, PT ;  /* 0x000000ff0e00720c */ /* 0x000fe20003f05270 */
[----:B--2---:R4:W-:Y:S04]  /*0450*/  REDG.E.ADD.F32.FTZ.RN.STRONG.GPU desc[UR6][R12.64+0x38], R19 ;  /* 0x000038130c0079a6 */ /* 0x0049e8000c12f306 */
[----:B---3--:R-:W2:Y:S01]  /*0460*/  LDG.E R21, desc[UR6][R10.64+0x1c] ;  /* 0x00001c060a157981 */ /* 0x008ea2000c1e1900 */
[----:B------:R-:W-:Y:S02]  /*0470*/  VIADD R6, R6, 0x10 ;  /* 0x0000001006067836 */ /* 0x000fe40000000000 */
[----:B------:R-:W-:Y:S01]  /*0480*/  VIADD R8, R8, 0x10 ;  /* 0x0000001008087836 */ /* 0x000fe20000000000 */
[----:B--2---:R4:W-:Y:S04]  /*0490*/  REDG.E.ADD.F32.FTZ.RN.STRONG.GPU desc[UR6][R12.64+0x3c], R21 ;  /* 0x00003c150c0079a6 */ /* 0x0049e8000c12f306 */
[----:B------:R-:W-:Y:S05]  /*04a0*/  @P0 BRA `(.L_x_247) ;  /* 0xfffffffc00580947 */ /* 0x000fea000383ffff */
.L_x_246:
[----:B------:R-:W-:Y:S05]  /*04b0*/  @!P1 BRA `(.L_x_245) ;  /* 0x0000000000e89947 */ /* 0x000fea0003800000 */
[----:B------:R-:W-:Y:S02]  /*04c0*/  ISETP.GE.U32.AND P0, PT, R9, 0x8, PT ;  /* 0x000000080900780c */ /* 0x000fe40003f06070 */
[----:B------:R-:W-:-:S04]  /*04d0*/  LOP3.LUT R14, R3, 0x7, RZ, 0xc0, !PT ;  /* 0x00000007030e7812 */ /* 0x000fc800078ec0ff */
[----:B------:R-:W-:-:S07]  /*04e0*/  ISETP.NE.AND P1, PT, R14, RZ, PT ;  /* 0x000000ff0e00720c */ /* 0x000fce0003f25270 */
[----:B------:R-:W-:Y:S06]  /*04f0*/  @!P0 BRA `(.L_x_248) ;  /* 0x0000000000588947 */ /* 0x000fec0003800000 */
[----:B------:R-:W0:Y:S08]  /*0500*/  LDC.64 R10, c[0x0][0x3a0] ;  /* 0x0000e800ff0a7b82 */ /* 0x000e300000000a00 */
[----:B----4-:R-:W1:Y:S01]  /*0510*/  LDC.64 R12, c[0x0][0x3a8] ;  /* 0x0000ea00ff0c7b82 */ /* 0x010e620000000a00 */
[----:B0-----:R-:W-:-:S05]  /*0520*/  IMAD.WIDE R10, R8, 0x4, R10 ;  /* 0x00000004080a7825 */ /* 0x001fca00078e020a */
[----:B------:R-:W2:Y:S01]  /*0530*/  LDG.E R9, desc[UR6][R10.64] ;  /* 0x000000060a097981 */ /* 0x000ea2000c1e1900 */
[----:B-1----:R-:W-:-:S05]  /*0540*/  IMAD.WIDE R12, R6, 0x4, R12 ;  /* 0x00000004060c7825 */ /* 0x002fca00078e020c */
[----:B--2---:R0:W-:Y:S04]  /*0550*/  REDG.E.ADD.F32.FTZ.RN.STRONG.GPU desc[UR6][R12.64], R9 ;  /* 0x000000090c0079a6 */ /* 0x0041e8000c12f306 */
[----:B------:R-:W2:Y:S04]  /*0560*/  LDG.E R15, desc[UR6][R10.64+0x4] ;  /* 0x000004060a0f7981 */ /* 0x000ea8000c1e1900 */
[----:B--2---:R1:W-:Y:S04]  /*0570*/  REDG.E.ADD.F32.FTZ.RN.STRONG.GPU desc[UR6][R12.64+0x4], R15 ;  /* 0x0000040f0c0079a6 */ /* 0x0043e8000c12f306 */
[----:B------:R-:W2:Y:S04]  /*0580*/  LDG.E R17, desc[UR6][R10.64+0x8] ;  /* 0x000008060a117981 */ /* 0x000ea8000c1e1900 */
[----:B--2---:R2:W-:Y:S04]  /*0590*/  REDG.E.ADD.F32.FTZ.RN.STRONG.GPU desc[UR6][R12.64+0x8], R17 ;  /* 0x000008110c0079a6 */ /* 0x0045e8000c12f306 */
[----:B------:R-:W3:Y:S04]  /*05a0*/  LDG.E R19, desc[UR6][R10.64+0xc] ;  /* 0x00000c060a137981 */ /* 0x000ee8000c1e1900 */
[----:B---3--:R2:W-:Y:S04]  /*05b0*/  REDG.E.ADD.F32.FTZ.RN.STRONG.GPU desc[UR6][R12.64+0xc], R19 ;  /* 0x00000c130c0079a6 */ /* 0x0085e8000c12f306 */
[----:B------:R-:W3:Y:S04]  /*05c0*/  LDG.E R21, desc[UR6][R10.64+0x10] ;  /* 0x000010060a157981 */ /* 0x000ee8000c1e1900 */
[----:B---3--:R2:W-:Y:S04]  /*05d0*/  REDG.E.ADD.F32.FTZ.RN.STRONG.GPU desc[UR6][R12.64+0x10], R21 ;  /* 0x000010150c0079a6 */ /* 0x0085e8000c12f306 */
[----:B------:R-:W3:Y:S04]  /*05e0*/  LDG.E R23, desc[UR6][R10.64+0x14] ;  /* 0x000014060a177981 */ /* 0x000ee8000c1e1900 */
[----:B---3--:R2:W-:Y:S04]  /*05f0*/  REDG.E.ADD.F32.FTZ.RN.STRONG.GPU desc[UR6][R12.64+0x14], R23 ;  /* 0x000014170c0079a6 */ /* 0x0085e8000c12f306 */
[----:B0-----:R-:W3:Y:S04]  /*0600*/  LDG.E R9, desc[UR6][R10.64+0x18] ;  /* 0x000018060a097981 */ /* 0x001ee8000c1e1900 */
[----:B---3--:R2:W-:Y:S04]  /*0610*/  REDG.E.ADD.F32.FTZ.RN.STRONG.GPU desc[UR6][R12.64+0x18], R9 ;  /* 0x000018090c0079a6 */ /* 0x0085e8000c12f306 */
[----:B-1----:R-:W3:Y:S01]  /*0620*/  LDG.E R15, desc[UR6][R10.64+0x1c] ;  /* 0x00001c060a0f7981 */ /* 0x002ee2000c1e1900 */
[----:B------:R-:W-:-:S02]  /*0630*/  VIADD R8, R8, 0x8 ;  /* 0x0000000808087836 */ /* 0x000fc40000000000 */
[----:B------:R-:W-:Y:S01]  /*0640*/  VIADD R6, R6, 0x8 ;  /* 0x0000000806067836 */ /* 0x000fe20000000000 */
[----:B---3--:R2:W-:Y:S06]  /*0650*/  REDG.E.ADD.F32.FTZ.RN.STRONG.GPU desc[UR6][R12.64+0x1c], R15 ;  /* 0x00001c0f0c0079a6 */ /* 0x0085ec000c12f306 */
.L_x_248:
[----:B------:R-:W-:Y:S05]  /*0660*/  @!P1 BRA `(.L_x_245) ;  /* 0x00000000007c9947 */ /* 0x000fea0003800000 */
[----:B------:R-:W-:Y:S02]  /*0670*/  ISETP.GE.U32.AND P0, PT, R14, 0x4, PT ;  /* 0x000000040e00780c */ /* 0x000fe40003f06070 */
[----:B--2---:R-:W-:-:S04]  /*0680*/  LOP3.LUT R9, R3, 0x3, RZ, 0xc0, !PT ;  /* 0x0000000303097812 */ /* 0x004fc800078ec0ff */
        /* <DEDUP_REMOVED lines=12> */
[----:B------:R-:W2:Y:S01]  /*0750*/  LDG.E R21, desc[UR6][R10.64+0xc] ;  /* 0x00000c060a157981 */ /* 0x000ea2000c1e1900 */
[----:B------:R-:W-:-:S02]  /*0760*/  VIADD R8, R8, 0x4 ;  /* 0x0000000408087836 */ /* 0x000fc40000000000 */
[----:B------:R-:W-:Y:S01]  /*0770*/  VIADD R6, R6, 0x4 ;  /* 0x0000000406067836 */ /* 0x000fe20000000000 */
[----:B--2---:R0:W-:Y:S06]  /*0780*/  REDG.E.ADD.F32.FTZ.RN.STRONG.GPU desc[UR6][R12.64+0xc], R21 ;  /* 0x00000c150c0079a6 */ /* 0x0041ec000c12f306 */
.L_x_249:
[----:B------:R-:W-:Y:S05]  /*0790*/  @!P1 BRA `(.L_x_245) ;  /* 0x0000000000309947 */ /* 0x000fea0003800000 */
[----:B0---4-:R-:W0:Y:S01]  /*07a0*/  LDC.64 R12, c[0x0][0x3a0] ;  /* 0x0000e800ff0c7b82 */ /* 0x011e220000000a00 */
[----:B------:R-:W-:-:S07]  /*07b0*/  IMAD.MOV R9, RZ, RZ, -R9 ;  /* 0x000000ffff097224 */ /* 0x000fce00078e0a09 */
[----:B------:R-:W1:Y:S02]  /*07c0*/  LDC.64 R14, c[0x0][0x3a8] ;  /* 0x0000ea00ff0e7b82 */ /* 0x000e640000000a00 */
.L_x_250:
[----:B0--3--:R-:W-:-:S06]  /*07d0*/  IMAD.WIDE R10, R8, 0x4, R12 ;  /* 0x00000004080a7825 */ /* 0x009fcc00078e020c */
[----:B------:R-:W2:Y:S01]  /*07e0*/  LDG.E R11, desc[UR6][R10.64] ;  /* 0x000000060a0b7981 */ /* 0x000ea2000c1e1900 */
[----:B------:R-:W-:Y:S02]  /*07f0*/  VIADD R9, R9, 0x1 ;  /* 0x0000000109097836 */ /* 0x000fe40000000000 */
[----:B-1----:R-:W-:-:S03]  /*0800*/  IMAD.WIDE R16, R6, 0x4, R14 ;  /* 0x0000000406107825 */ /* 0x002fc600078e020e */
[----:B------:R-:W-:Y:S01]  /*0810*/  ISETP.NE.AND P0, PT, R9, RZ, PT ;  /* 0x000000ff0900720c */ /* 0x000fe20003f05270 */
[----:B------:R-:W-:Y:S02]  /*0820*/  VIADD R6, R6, 0x1 ;  /* 0x0000000106067836 */ /* 0x000fe40000000000 */
[----:B------:R-:W-:Y:S01]  /*0830*/  VIADD R8, R8, 0x1 ;  /* 0x0000000108087836 */ /* 0x000fe20000000000 */
[----:B--2---:R3:W-:Y:S09]  /*0840*/  REDG.E.ADD.F32.FTZ.RN.STRONG.GPU desc[UR6][R16.64], R11 ;  /* 0x0000000b100079a6 */ /* 0x0047f2000c12f306 */
[----:B------:R-:W-:Y:S05]  /*0850*/  @P0 BRA `(.L_x_250) ;  /* 0xfffffffc00dc0947 */ /* 0x000fea000383ffff */
.L_x_245:
[----:B------:R-:W-:-:S13]  /*0860*/  ISETP.GE.AND P0, PT, R2, 0x1, PT ;  /* 0x000000010200780c */ /* 0x000fda0003f06270 */
[----:B------:R-:W-:Y:S05]  /*0870*/  @!P0 BRA `(.L_x_251) ;  /* 0x0000000400188947 */ /* 0x000fea0003800000 */
[----:B---3--:R-:W1:Y:S01]  /*0880*/  LDC.64 R10, c[0x0][0x3a0] ;  /* 0x0000e800ff0a7b82 */ /* 0x008e620000000a00 */
[----:B--2---:R-:W-:-:S04]  /*0890*/  IMAD.WIDE.U32 R8, R2, 0x4, RZ ;  /* 0x0000000402087825 */ /* 0x004fc800078e00ff */
[----:B0---4-:R-:W-:Y:S01]  /*08a0*/  IMAD.MOV.U32 R15, RZ, RZ, RZ ;  /* 0x000000ffff0f7224 */ /* 0x011fe200078e00ff */
[----:B------:R-:W-:Y:S01]  /*08b0*/  ISETP.GT.U32.AND P0, PT, R8, RZ, PT ;  /* 0x000000ff0800720c */ /* 0x000fe20003f04070 */
[----:B------:R-:W-:Y:S01]  /*08c0*/  IMAD.MOV.U32 R13, RZ, RZ, RZ ;  /* 0x000000ffff0d7224 */ /* 0x000fe200078e00ff */
[----:B------:R-:W0:Y:S02]  /*08d0*/  LDC.64 R18, c[0x0][0x398] ;  /* 0x0000e600ff127b82 */ /* 0x000e240000000a00 */
[----:B------:R-:W-:Y:S01]  /*08e0*/  ISETP.GT.U32.AND.EX P0, PT, R9, RZ, PT, P0 ;  /* 0x000000ff0900720c */ /* 0x000fe20003f04100 */
[----:B-1----:R-:W-:-:S12]  /*08f0*/  IMAD.WIDE R10, R5, 0x4, R10 ;  /* 0x00000004050a7825 */ /* 0x002fd800078e020a */
[----:B------:R-:W-:-:S05]  /*0900*/  @!P0 IADD3 R16, P1, PT, R10, R15, RZ ;  /* 0x0000000f0a108210 */ /* 0x000fca0007f3e0ff */
[----:B------:R-:W-:-:S05]  /*0910*/  @!P0 IMAD.X R17, R11, 0x1, R13, P1 ;  /* 0x000000010b118824 */ /* 0x000fca00008e060d */
[----:B------:R1:W2:Y:S01]  /*0920*/  @!P0 LDG.E.U8 R21, desc[UR6][R16.64] ;  /* 0x0000000610158981 */ /* 0x0002a2000c1e1100 */
[----:B0-----:R-:W-:-:S03]  /*0930*/  IMAD.WIDE R6, R7, 0x4, R18 ;  /* 0x0000000407067825 */ /* 0x001fc600078e0212 */
[----:B-1----:R-:W-:Y:S01]  /*0940*/  @!P0 IADD3 R16, P1, PT, R6, R15, RZ ;  /* 0x0000000f06108210 */ /* 0x002fe20007f3e0ff */
[----:B------:R-:W-:-:S04]  /*0950*/  @!P0 IMAD.MOV.U32 R15, RZ, RZ, 0x1 ;  /* 0x00000001ff0f8424 */ /* 0x000fc800078e00ff */
[----:B------:R-:W-:Y:S01]  /*0960*/  @!P0 IMAD.X R17, R7, 0x1, R13, P1 ;  /* 0x0000000107118824 */ /* 0x000fe200008e060d */
[CC--:B------:R-:W-:Y:S01]  /*0970*/  IADD3 R12, P3, PT, R8.reuse, -R15.reuse, RZ ;  /* 0x8000000f080c7210 */ /* 0x0c0fe20007f7e0ff */
[----:B------:R-:W-:Y:S01]  /*0980*/  @!P0 IMAD.MOV.U32 R13, RZ, RZ, RZ ;  /* 0x000000ffff0d8224 */ /* 0x000fe200078e00ff */
[----:B------:R-:W-:Y:S02]  /*0990*/  ISETP.GT.U32.AND P2, PT, R8, R15, PT ;  /* 0x0000000f0800720c */ /* 0x000fe40003f44070 */
[----:B------:R-:W-:Y:S01]  /*09a0*/  ISETP.LE.U32.AND P1, PT, R12, 0x3, PT ;  /* 0x000000030c00780c */ /* 0x000fe20003f23070 */
[C---:B------:R-:W-:Y:S01]  /*09b0*/  IMAD.X R12, R9.reuse, 0x1, ~R13, P3 ;  /* 0x00000001090c7824 */ /* 0x040fe200018e0e0d */
[----:B------:R-:W-:-:S04]  /*09c0*/  ISETP.GT.U32.AND.EX P2, PT, R9, R13, PT, P2 ;  /* 0x0000000d0900720c */ /* 0x000fc80003f44120 */
[----:B------:R-:W-:Y:S01]  /*09d0*/  ISETP.LE.U32.OR.EX P1, PT, R12, RZ, !P2, P1 ;  /* 0x000000ff0c00720c */ /* 0x000fe20005723510 */
[----:B--2---:R0:W-:-:S12]  /*09e0*/  @!P0 STG.E.U8 desc[UR6][R16.64], R21 ;  /* 0x0000001510008986 */ /* 0x0041d8000c101106 */
[----:B------:R-:W-:Y:S05]  /*09f0*/  @P1 BRA `(.L_x_252) ;  /* 0x0000000000501947 */ /* 0x000fea0003800000 */
[----:B------:R-:W-:Y:S02]  /*0a00*/  IADD3 R12, P1, PT, R8, -0x3, RZ ;  /* 0xfffffffd080c7810 */ /* 0x000fe40007f3e0ff */
[----:B------:R-:W-:Y:S02]  /*0a10*/  PLOP3.LUT P0, PT, PT, PT, PT, 0x8, 0x80 ;  /* 0x000000000080781c */ /* 0x000fe40003f0e170 */
[----:B------:R-:W-:-:S11]  /*0a20*/  IADD3.X R14, PT, PT, R9, -0x1, RZ, P1, !PT ;  /* 0xffffffff090e7810 */ /* 0x000fd60000ffe4ff */
.L_x_253:
[----:B------:R-:W-:-:S05]  /*0a30*/  IADD3 R18, P1, PT, R10, R15, RZ ;  /* 0x0000000f0a127210 */ /* 0x000fca0007f3e0ff */
[----:B------:R-:W-:-:S05]  /*0a40*/  IMAD.X R19, R11, 0x1, R13, P1 ;  /* 0x000000010b137824 */ /* 0x000fca00008e060d */
[----:B01----:R-:W2:Y:S01]  /*0a50*/  LDG.E.U8 R21, desc[UR6][R18.64] ;  /* 0x0000000612157981 */ /* 0x003ea2000c1e1100 */
[----:B------:R-:W-:-:S05]  /*0a60*/  IADD3 R16, P1, PT, R6, R15, RZ ;  /* 0x0000000f06107210 */ /* 0x000fca0007f3e0ff */
[----:B------:R-:W-:-:S05]  /*0a70*/  IMAD.X R17, R7, 0x1, R13, P1 ;  /* 0x0000000107117824 */ /* 0x000fca00008e060d */
[----:B--2---:R1:W-:Y:S04]  /*0a80*/  STG.E.U8 desc[UR6][R16.64], R21 ;  /* 0x0000001510007986 */ /* 0x0043e8000c101106 */
[----:B------:R-:W2:Y:S04]  /*0a90*/  LDG.E.U8 R23, desc[UR6][R18.64+0x1] ;  /* 0x0000010612177981 */ /* 0x000ea8000c1e1100 */
[----:B--2---:R1:W-:Y:S04]  /*0aa0*/  STG.E.U8 desc[UR6][R16.64+0x1], R23 ;  /* 0x0000011710007986 */ /* 0x0043e8000c101106 */
[----:B------:R-:W2:Y:S01]  /*0ab0*/  LDG.E.U8 R25, desc[UR6][R18.64+0x2] ;  /* 0x0000020612197981 */ /* 0x000ea2000c1e1100 */
[----:B------:R-:W-:-:S04]  /*0ac0*/  IADD3 R15, P2, PT, R15, 0x4, RZ ;  /* 0x000000040f0f7810 */ /* 0x000fc80007f5e0ff */
[----:B------:R-:W-:Y:S01]  /*0ad0*/  ISETP.GE.U32.AND P1, PT, R15, R12, PT ;  /* 0x0000000c0f00720c */ /* 0x000fe20003f26070 */
[----:B------:R-:W-:-:S05]  /*0ae0*/  IMAD.X R13, RZ, RZ, R13, P2 ;  /* 0x000000ffff0d7224 */ /* 0x000fca00010e060d */
[----:B------:R-:W-:Y:S01]  /*0af0*/  ISETP.GE.U32.AND.EX P1, PT, R13, R14, PT, P1 ;  /* 0x0000000e0d00720c */ /* 0x000fe20003f26110 */
[----:B--2---:R1:W-:Y:S04]  /*0b00*/  STG.E.U8 desc[UR6][R16.64+0x2], R25 ;  /* 0x0000021910007986 */ /* 0x0043e8000c101106 */
[----:B------:R-:W2:Y:S04]  /*0b10*/  LDG.E.U8 R27, desc[UR6][R18.64+0x3] ;  /* 0x00000306121b7981 */ /* 0x000ea8000c1e1100 */
[----:B--2---:R1:W-:Y:S04]  /*0b20*/  STG.E.U8 desc[UR6][R16.64+0x3], R27 ;  /* 0x0000031b10007986 */ /* 0x0043e8000c101106 */
[----:B------:R-:W-:Y:S05]  /*0b30*/  @!P1 BRA `(.L_x_253) ;  /* 0xfffffffc00bc9947 */ /* 0x000fea000383ffff */
.L_x_252:
[CC--:B------:R-:W-:Y:S02]  /*0b40*/  IADD3 R12, P3, PT, R8.reuse, -R15.reuse, RZ ;  /* 0x8000000f080c7210 */ /* 0x0c0fe40007f7e0ff */
[----:B------:R-:W-:Y:S02]  /*0b50*/  ISETP.GT.U32.AND P2, PT, R8, R15, PT ;  /* 0x0000000f0800720c */ /* 0x000fe40003f44070 */
[----:B------:R-:W-:Y:S01]  /*0b60*/  ISETP.LE.U32.AND P1, PT, R12, 0x1, PT ;  /* 0x000000010c00780c */ /* 0x000fe20003f23070 */
[C---:B------:R-:W-:Y:S01]  /*0b70*/  IMAD.X R12, R9.reuse, 0x1, ~R13, P3 ;  /* 0x00000001090c7824 */ /* 0x040fe200018e0e0d */
[----:B------:R-:W-:-:S04]  /*0b80*/  ISETP.GT.U32.AND.EX P2, PT, R9, R13, PT, P2 ;  /* 0x0000000d0900720c */ /* 0x000fc80003f44120 */
[----:B------:R-:W-:-:S13]  /*0b90*/  ISETP.LE.U32.OR.EX P1, PT, R12, RZ, !P2, P1 ;  /* 0x000000ff0c00720c */ /* 0x000fda0005723510 */
[----:B01----:R-:W-:-:S05]  /*0ba0*/  @!P1 IADD3 R16, P2, PT, R10, R15, RZ ;  /* 0x0000000f0a109210 */ /* 0x003fca0007f5e0ff */
[----:B------:R-:W-:-:S05]  /*0bb0*/  @!P1 IMAD.X R17, R11, 0x1, R13, P2 ;  /* 0x000000010b119824 */ /* 0x000fca00010e060d */
[----:B------:R-:W2:Y:S01]  /*0bc0*/  @!P1 LDG.E.U8 R21, desc[UR6][R16.64] ;  /* 0x0000000610159981 */ /* 0x000ea2000c1e1100 */
[----:B------:R-:W-:-:S05]  /*0bd0*/  @!P1 IADD3 R18, P2, PT, R6, R15, RZ ;  /* 0x0000000f06129210 */ /* 0x000fca0007f5e0ff */
[----:B------:R-:W-:-:S05]  /*0be0*/  @!P1 IMAD.X R19, R7, 0x1, R13, P2 ;  /* 0x0000000107139824 */ /* 0x000fca00010e060d */
[----:B--2---:R1:W-:Y:S04]  /*0bf0*/  @!P1 STG.E.U8 desc[UR6][R18.64], R21 ;  /* 0x0000001512009986 */ /* 0x0043e8000c101106 */
[----:B------:R-:W2:Y:S01]  /*0c00*/  @!P1 LDG.E.U8 R23, desc[UR6][R16.64+0x1] ;  /* 0x0000010610179981 */ /* 0x000ea2000c1e1100 */
[----:B------:R-:W-:Y:S02]  /*0c10*/  @!P1 IADD3 R15, P2, PT, R15, 0x2, RZ ;  /* 0x000000020f0f9810 */ /* 0x000fe40007f5e0ff */
[----:B------:R-:W-:-:S03]  /*0c20*/  @!P1 PLOP3.LUT P0, PT, PT, PT, PT, 0x8, 0x80 ;  /* 0x000000000080981c */ /* 0x000fc60003f0e170 */
[----:B------:R-:W-:Y:S01]  /*0c30*/  @!P1 IMAD.X R13, RZ, RZ, R13, P2 ;  /* 0x000000ffff0d9224 */ /* 0x000fe200010e060d */
[----:B--2---:R1:W-:Y:S01]  /*0c40*/  @!P1 STG.E.U8 desc[UR6][R18.64+0x1], R23 ;  /* 0x0000011712009986 */ /* 0x0043e2000c101106 */
[----:B------:R-:W-:-:S04]  /*0c50*/  ISETP.LT.U32.AND P1, PT, R15, R8, PT ;  /* 0x000000080f00720c */ /* 0x000fc80003f21070 */
[----:B------:R-:W-:-:S13]  /*0c60*/  ISETP.LT.U32.OR.EX P0, PT, R13, R9, P0, P1 ;  /* 0x000000090d00720c */ /* 0x000fda0000701510 */
[----:B-1----:R-:W-:Y:S05]  /*0c70*/  @!P0 BRA `(.L_x_251) ;  /* 0x0000000000188947 */ /* 0x002fea0003800000 */
[----:B------:R-:W-:-:S05]  /*0c80*/  IADD3 R8, P0, PT, R10, R15, RZ ;  /* 0x0000000f0a087210 */ /* 0x000fca0007f1e0ff */
[----:B------:R-:W-:-:S06]  /*0c90*/  IMAD.X R9, R11, 0x1, R13, P0 ;  /* 0x000000010b097824 */ /* 0x000fcc00000e060d */
[----:B------:R-:W2:Y:S01]  /*0ca0*/  LDG.E.U8 R9, desc[UR6][R8.64] ;  /* 0x0000000608097981 */ /* 0x000ea2000c1e1100 */
[----:B------:R-:W-:-:S05]  /*0cb0*/  IADD3 R6, P0, PT, R6, R15, RZ ;  /* 0x0000000f06067210 */ /* 0x000fca0007f1e0ff */
[----:B------:R-:W-:-:S05]  /*0cc0*/  IMAD.X R7, R7, 0x1, R13, P0 ;  /* 0x0000000107077824 */ /* 0x000fca00000e060d */
[----:B--2---:R1:W-:Y:S03]  /*0cd0*/  STG.E.U8 desc[UR6][R6.64], R9 ;  /* 0x0000000906007986 */ /* 0x0043e6000c101106 */
.L_x_251:
[----:B-1----:R-:W1:Y:S01]  /*0ce0*/  LDC.64 R6, c[0x0][0x398] ;  /* 0x0000e600ff067b82 */ /* 0x002e620000000a00 */
[----:B--2---:R-:W-:-:S05]  /*0cf0*/  LOP3.LUT R9, RZ, R2, RZ, 0x33, !PT ;  /* 0x00000002ff097212 */ /* 0x004fca00078e33ff */
[----:B------:R-:W-:-:S05]  /*0d00*/  IMAD.IADD R9, R9, 0x1, R0 ;  /* 0x0000000109097824 */ /* 0x000fca00078e0200 */
[----:B------:R-:W-:Y:S01]  /*0d10*/  ISETP.GE.AND P0, PT, R9, 0x1, PT ;  /* 0x000000010900780c */ /* 0x000fe20003f06270 */
[----:B-1----:R-:W-:-:S05]  /*0d20*/  IMAD.WIDE R6, R4, 0x4, R6 ;  /* 0x0000000404067825 */ /* 0x002fca00078e0206 */
[----:B------:R1:W-:Y:S07]  /*0d30*/  STG.E desc[UR6][R6.64], RZ ;  /* 0x000000ff06007986 */ /* 0x0003ee000c101906 */
[----:B------:R-:W-:Y:S05]  /*0d40*/  @!P0 EXIT ;  /* 0x000000000000894d */ /* 0x000fea0003800000 */
[----:B------:R-:W2:Y:S01]  /*0d50*/  LDCU.64 UR4, c[0x0][0x3a0] ;  /* 0x00007400ff0477ac */ /* 0x000ea20008000a00 */
[----:B------:R-:W-:Y:S01]  /*0d60*/  IMAD.WIDE.U32 R8, R9, 0x4, RZ ;  /* 0x0000000409087825 */ /* 0x000fe200078e00ff */
[--C-:B------:R-:W-:Y:S02]  /*0d70*/  IADD3 R4, P1, P2, R5, R3, R2.reuse ;  /* 0x0000000305047210 */ /* 0x100fe40007a3e002 */
[----:B------:R-:W-:Y:S02]  /*0d80*/  SHF.R.S32.HI R0, RZ, 0x1f, R2 ;  /* 0x0000001fff007819 */ /* 0x000fe40000011402 */
[----:B------:R-:W-:Y:S02]  /*0d90*/  ISETP.GT.U32.AND P0, PT, R8, RZ, PT ;  /* 0x000000ff0800720c */ /* 0x000fe40003f04070 */
[----:B------:R-:W-:Y:S02]  /*0da0*/  SHF.R.S32.HI R3, RZ, 0x1f, R3 ;  /* 0x0000001fff037819 */ /* 0x000fe40000011403 */
[----:B------:R-:W-:-:S02]  /*0db0*/  ISETP.GT.U32.AND.EX P0, PT, R9, RZ, PT, P0 ;  /* 0x000000ff0900720c */ /* 0x000fc40003f04100 */
[----:B------:R-:W-:-:S04]  /*0dc0*/  SHF.R.S32.HI R5, RZ, 0x1f, R5 ;  /* 0x0000001fff057819 */ /* 0x000fc80000011405 */
[----:B------:R-:W-:Y:S01]  /*0dd0*/  IADD3.X R3, PT, PT, R5, R3, R0, P1, P2 ;  /* 0x0000000305037210 */ /* 0x000fe20000fe4400 */
[----:B------:R-:W-:Y:S01]  /*0de0*/  IMAD.MOV.U32 R5, RZ, RZ, RZ ;  /* 0x000000ffff057224 */ /* 0x000fe200078e00ff */
[----:B--2---:R-:W-:-:S04]  /*0df0*/  LEA R2, P1, R4, UR4, 0x2 ;  /* 0x0000000404027c11 */ /* 0x004fc8000f8210ff */
[----:B------:R-:W-:Y:S01]  /*0e00*/  LEA.HI.X R0, R4, UR5, R3, 0x2, P1 ;  /* 0x0000000504007c11 */ /* 0x000fe200088f1403 */
[----:B------:R-:W-:Y:S01]  /*0e10*/  IMAD.MOV.U32 R3, RZ, RZ, RZ ;  /* 0x000000ffff037224 */ /* 0x000fe200078e00ff */
[----:B------:R-:W-:-:S05]  /*0e20*/  @!P0 IADD3 R10, P1, PT, R5, R2, RZ ;  /* 0x00000002050a8210 */ /* 0x000fca0007f3e0ff */
[----:B---3--:R-:W-:-:S05]  /*0e30*/  @!P0 IMAD.X R11, R3, 0x1, R0, P1 ;  /* 0x00000001030b8824 */ /* 0x008fca00008e0600 */
[----:B0---4-:R0:W2:Y:S02]  /*0e40*/  @!P0 LDG.E.U8 R13, desc[UR6][R10.64] ;  /* 0x000000060a0d8981 */ /* 0x0110a4000c1e1100 */
[----:B0-----:R-:W-:Y:S01]  /*0e50*/  @!P0 IADD3 R10, P1, PT, R6, R5, RZ ;  /* 0x00000005060a8210 */ /* 0x001fe20007f3e0ff */
        /* <DEDUP_REMOVED lines=14> */
.L_x_255:
[----:B0-----:R-:W-:-:S05]  /*0f40*/  IADD3 R10, P1, PT, R5, R2, RZ ;  /* 0x00000002050a7210 */ /* 0x001fca0007f3e0ff */
[----:B------:R-:W-:-:S05]  /*0f50*/  IMAD.X R11, R3, 0x1, R0, P1 ;  /* 0x00000001030b7824 */ /* 0x000fca00008e0600 */
[----:B--2---:R-:W2:Y:S01]  /*0f60*/  LDG.E.U8 R15, desc[UR6][R10.64] ;  /* 0x000000060a0f7981 */ /* 0x004ea2000c1e1100 */
[----:B------:R-:W-:-:S05]  /*0f70*/  IADD3 R12, P1, PT, R6, R5, RZ ;  /* 0x00000005060c7210 */ /* 0x000fca0007f3e0ff */
[----:B------:R-:W-:-:S05]  /*0f80*/  IMAD.X R13, R7, 0x1, R3, P1 ;  /* 0x00000001070d7824 */ /* 0x000fca00008e0603 */
[----:B--2---:R2:W-:Y:S04]  /*0f90*/  STG.E.U8 desc[UR6][R12.64+0x4], R15 ;  /* 0x0000040f0c007986 */ /* 0x0045e8000c101106 */
[----:B------:R-:W3:Y:S04]  /*0fa0*/  LDG.E.U8 R17, desc[UR6][R10.64+0x1] ;  /* 0x000001060a117981 */ /* 0x000ee8000c1e1100 */
[----:B---3--:R2:W-:Y:S04]  /*0fb0*/  STG.E.U8 desc[UR6][R12.64+0x5], R17 ;  /* 0x000005110c007986 */ /* 0x0085e8000c101106 */
[----:B------:R-:W3:Y:S01]  /*0fc0*/  LDG.E.U8 R19, desc[UR6][R10.64+0x2] ;  /* 0x000002060a137981 */ /* 0x000ee2000c1e1100 */
[----:B------:R-:W-:-:S04]  /*0fd0*/  IADD3 R5, P2, PT, R5, 0x4, RZ ;  /* 0x0000000405057810 */ /* 0x000fc80007f5e0ff */
[----:B------:R-:W-:Y:S01]  /*0fe0*/  ISETP.GE.U32.AND P1, PT, R5, R4, PT ;  /* 0x000000040500720c */ /* 0x000fe20003f26070 */
[----:B------:R-:W-:-:S05]  /*0ff0*/  IMAD.X R3, RZ, RZ, R3, P2 ;  /* 0x000000ffff037224 */ /* 0x000fca00010e0603 */
[----:B------:R-:W-:Y:S01]  /*1000*/  ISETP.GE.U32.AND.EX P1, PT, R3, R14, PT, P1 ;  /* 0x0000000e0300720c */ /* 0x000fe20003f26110 */
[----:B---3--:R2:W-:Y:S04]  /*1010*/  STG.E.U8 desc[UR6][R12.64+0x6], R19 ;  /* 0x000006130c007986 */ /* 0x0085e8000c101106 */
[----:B------:R-:W3:Y:S04]  /*1020*/  LDG.E.U8 R21, desc[UR6][R10.64+0x3] ;  /* 0x000003060a157981 */ /* 0x000ee8000c1e1100 */
[----:B---3--:R2:W-:Y:S04]  /*1030*/  STG.E.U8 desc[UR6][R12.64+0x7], R21 ;  /* 0x000007150c007986 */ /* 0x0085e8000c101106 */
[----:B------:R-:W-:Y:S05]  /*1040*/  @!P1 BRA `(.L_x_255) ;  /* 0xfffffffc00bc9947 */ /* 0x000fea000383ffff */
.L_x_254:
[CC--:B------:R-:W-:Y:S02]  /*1050*/  IADD3 R4, P3, PT, R8.reuse, -R5.reuse, RZ ;  /* 0x8000000508047210 */ /* 0x0c0fe40007f7e0ff */
[----:B------:R-:W-:Y:S02]  /*1060*/  ISETP.GT.U32.AND P2, PT, R8, R5, PT ;  /* 0x000000050800720c */ /* 0x000fe40003f44070 */
[----:B------:R-:W-:Y:S01]  /*1070*/  ISETP.LE.U32.AND P1, PT, R4, 0x1, PT ;  /* 0x000000010400780c */ /* 0x000fe20003f23070 */
[C---:B------:R-:W-:Y:S01]  /*1080*/  IMAD.X R4, R9.reuse, 0x1, ~R3, P3 ;  /* 0x0000000109047824 */ /* 0x040fe200018e0e03 */
[----:B------:R-:W-:-:S04]  /*1090*/  ISETP.GT.U32.AND.EX P2, PT, R9, R3, PT, P2 ;  /* 0x000000030900720c */ /* 0x000fc80003f44120 */
[----:B------:R-:W-:-:S13]  /*10a0*/  ISETP.LE.U32.OR.EX P1, PT, R4, RZ, !P2, P1 ;  /* 0x000000ff0400720c */ /* 0x000fda0005723510 */
[----:B0-----:R-:W-:-:S05]  /*10b0*/  @!P1 IADD3 R10, P2, PT, R5, R2, RZ ;  /* 0x00000002050a9210 */ /* 0x001fca0007f5e0ff */
[----:B------:R-:W-:-:S05]  /*10c0*/  @!P1 IMAD.X R11, R3, 0x1, R0, P2 ;  /* 0x00000001030b9824 */ /* 0x000fca00010e0600 */
[----:B--2---:R-:W2:Y:S01]  /*10d0*/  @!P1 LDG.E.U8 R15, desc[UR6][R10.64] ;  /* 0x000000060a0f9981 */ /* 0x004ea2000c1e1100 */
[----:B------:R-:W-:-:S05]  /*10e0*/  @!P1 IADD3 R12, P2, PT, R6, R5, RZ ;  /* 0x00000005060c9210 */ /* 0x000fca0007f5e0ff */
[----:B------:R-:W-:Y:S01]  /*10f0*/  @!P1 IMAD.X R13, R7, 0x1, R3, P2 ;  /* 0x00000001070d9824 */ /* 0x000fe200010e0603 */
[----:B------:R-:W-:Y:S02]  /*1100*/  @!P1 IADD3 R5, P2, PT, R5, 0x2, RZ ;  /* 0x0000000205059810 */ /* 0x000fe40007f5e0ff */
[----:B------:R-:W-:-:S03]  /*1110*/  @!P1 PLOP3.LUT P0, PT, PT, PT, PT, 0x8, 0x80 ;  /* 0x000000000080981c */ /* 0x000fc60003f0e170 */
[----:B------:R-:W-:Y:S01]  /*1120*/  @!P1 IMAD.X R3, RZ, RZ, R3, P2 ;  /* 0x000000ffff039224 */ /* 0x000fe200010e0603 */
[----:B------:R-:W-:Y:S01]  /*1130*/  ISETP.LT.U32.AND P2, PT, R5, R8, PT ;  /* 0x000000080500720c */ /* 0x000fe20003f41070 */
[----:B--2---:R0:W-:Y:S04]  /*1140*/  @!P1 STG.E.U8 desc[UR6][R12.64+0x4], R15 ;  /* 0x0000040f0c009986 */ /* 0x0041e8000c101106 */
[----:B------:R-:W2:Y:S01]  /*1150*/  @!P1 LDG.E.U8 R17, desc[UR6][R10.64+0x1] ;  /* 0x000001060a119981 */ /* 0x000ea2000c1e1100 */
[----:B------:R-:W-:-:S03]  /*1160*/  ISETP.LT.U32.OR.EX P0, PT, R3, R9, P0, P2 ;  /* 0x000000090300720c */ /* 0x000fc60000701520 */
[----:B--2---:R0:W-:Y:S10]  /*1170*/  @!P1 STG.E.U8 desc[UR6][R12.64+0x5], R17 ;  /* 0x000005110c009986 */ /* 0x0041f4000c101106 */
[----:B------:R-:W-:Y:S05]  /*1180*/  @!P0 EXIT ;  /* 0x000000000000894d */ /* 0x000fea0003800000 */
[----:B------:R-:W-:-:S05]  /*1190*/  IADD3 R8, P0, PT, R5, R2, RZ ;  /* 0x0000000205087210 */ /* 0x000fca0007f1e0ff */
[----:B------:R-:W-:-:S06]  /*11a0*/  IMAD.X R9, R3, 0x1, R0, P0 ;  /* 0x0000000103097824 */ /* 0x000fcc00000e0600 */
[----:B------:R-:W2:Y:S01]  /*11b0*/  LDG.E.U8 R9, desc[UR6][R8.64] ;  /* 0x0000000608097981 */ /* 0x000ea2000c1e1100 */
[----:B------:R-:W-:-:S05]  /*11c0*/  IADD3 R2, P0, PT, R6, R5, RZ ;  /* 0x0000000506027210 */ /* 0x000fca0007f1e0ff */
[----:B------:R-:W-:-:S05]  /*11d0*/  IMAD.X R3, R7, 0x1, R3, P0 ;  /* 0x0000000107037824 */ /* 0x000fca00000e0603 */
[----:B--2---:R-:W-:Y:S01]  /*11e0*/  STG.E.U8 desc[UR6][R2.64+0x4], R9 ;  /* 0x0000040902007986 */ /* 0x004fe2000c101106 */
[----:B------:R-:W-:Y:S05]  /*11f0*/  EXIT ;  /* 0x000000000000794d */ /* 0x000fea0003800000 */
.L_x_256:
        /* <DEDUP_REMOVED lines=16> */
.L_x_502:


//--------------------- .text.WordEmbeddingForwardPropagation --------------------------
	.section	.text.WordEmbeddingForwardPropagation,"ax",@progbits
	.align	128
        .global         WordEmbeddingForwardPropagation
        .type           WordEmbeddingForwardPropagation,@function
        .size           WordEmbeddingForwardPropagation,(.L_x_503 - WordEmbeddingForwardPropagation)
        .other          WordEmbeddingForwardPropagation,@"STO_CUDA_ENTRY STV_DEFAULT"
WordEmbeddingForwardPropagation:
.text.WordEmbeddingForwardPropagation:
        /* <DEDUP_REMOVED lines=9> */
[----:B------:R-:W1:Y:S01]  /*0090*/  LDC.64 R6, c[0x0][0x390] ;  /* 0x0000e400ff067b82 */ /* 0x000e620000000a00 */
[----:B------:R-:W2:Y:S01]  /*00a0*/  LDCU.64 UR12, c[0x0][0x388] ;  /* 0x00007100ff0c77ac */ /* 0x000ea20008000a00 */
[----:B------:R-:W3:Y:S01]  /*00b0*/  LDCU.64 UR6, c[0x0][0x358] ;  /* 0x00006b00ff0677ac */ /* 0x000ee20008000a00 */
[----:B0-----:R-:W-:-:S04]  /*00c0*/  IMAD R9, R4, UR10, RZ ;  /* 0x0000000a04097c24 */ /* 0x001fc8000f8e02ff */
[----:B--2---:R-:W-:-:S04]  /*00d0*/  VIADD R3, R9, UR12 ;  /* 0x0000000c09037c36 */ /* 0x004fc80008000000 */
[----:B-1----:R-:W-:-:S05]  /*00e0*/  IMAD.WIDE R2, R3, 0x4, R6 ;  /* 0x0000000403027825 */ /* 0x002fca00078e0206 */
[----:B---3--:R-:W2:Y:S01]  /*00f0*/  LDG.E R0, desc[UR6][R2.64] ;  /* 0x0000000602007981 */ /* 0x008ea2000c1e1900 */
[----:B------:R-:W-:Y:S02]  /*0100*/  UISETP.GE.AND UP0, UPT, UR12, 0x1, UPT ;  /* 0x000000010c00788c */ /* 0x000fe4000bf06270 */
[----:B------:R-:W-:-:S06]  /*0110*/  UIADD3 UR4, UPT, UPT, UR10, -0x1, UR13 ;  /* 0xffffffff0a047890 */ /* 0x000fcc000fffe00d */
[----:B------:R-:W-:Y:S02]  /*0120*/  IMAD R4, R4, UR4, RZ ;  /* 0x0000000404047c24 */ /* 0x000fe4000f8e02ff */
[----:B--2---:R-:W-:-:S04]  /*0130*/  FADD R0, R0, 0.10000000149011611938 ;  /* 0x3dcccccd00007421 */ /* 0x004fc80000000000 */
[----:B------:R0:W1:Y:S01]  /*0140*/  F2I.TRUNC.NTZ R5, R0 ;  /* 0x0000000000057305 */ /* 0x000062000020f100 */
[----:B------:R-:W-:Y:S05]  /*0150*/  BRA.U !UP0, `(.L_x_257) ;  /* 0x0000000508207547 */ /* 0x000fea000b800000 */
[----:B------:R-:W-:Y:S01]  /*0160*/  UIMAD.WIDE.U32 UR4, UR12, 0x4, URZ ;  /* 0x000000040c0478a5 */ /* 0x000fe2000f8e00ff */
[----:B------:R-:W-:Y:S01]  /*0170*/  IMAD.WIDE R6, R9, 0x4, R6 ;  /* 0x0000000409067825 */ /* 0x000fe200078e0206 */
[----:B------:R-:W2:Y:S03]  /*0180*/  LDC.64 R10, c[0x0][0x398] ;  /* 0x0000e600ff0a7b82 */ /* 0x000ea60000000a00 */
[----:B------:R-:W-:Y:S01]  /*0190*/  IMAD.MOV.U32 R13, RZ, RZ, RZ ;  /* 0x000000ffff0d7224 */ /* 0x000fe200078e00ff */
[----:B------:R-:W-:Y:S01]  /*01a0*/  ISETP.LT.U32.AND P0, PT, RZ, UR4, PT ;  /* 0x00000004ff007c0c */ /* 0x000fe2000bf01070 */
[----:B0-----:R-:W-:Y:S02]  /*01b0*/  IMAD.U32 R0, RZ, RZ, UR5 ;  /* 0x00000005ff007e24 */ /* 0x001fe4000f8e00ff */
[----:B------:R-:W-:-:S03]  /*01c0*/  IMAD.MOV.U32 R9, RZ, RZ, RZ ;  /* 0x000000ffff097224 */ /* 0x000fc600078e00ff */
[----:B------:R-:W-:-:S13]  /*01d0*/  ISETP.GT.U32.AND.EX P0, PT, R0, RZ, PT, P0 ;  /* 0x000000ff0000720c */ /* 0x000fda0003f04100 */
[----:B------:R-:W-:-:S05]  /*01e0*/  @!P0 IADD3 R14, P1, PT, R6, R13, RZ ;  /* 0x0000000d060e8210 */ /* 0x000fca0007f3e0ff */
[----:B------:R-:W-:-:S05]  /*01f0*/  @!P0 IMAD.X R15, R7, 0x1, R9, P1 ;  /* 0x00000001070f8824 */ /* 0x000fca00008e0609 */
[----:B------:R0:W3:Y:S01]  /*0200*/  @!P0 LDG.E.U8 R17, desc[UR6][R14.64] ;  /* 0x000000060e118981 */ /* 0x0000e2000c1e1100 */
[----:B--2---:R-:W-:-:S04]  /*0210*/  IMAD.WIDE R10, R4, 0x4, R10 ;  /* 0x00000004040a7825 */ /* 0x004fc800078e020a */
[----:B------:R-:W-:Y:S01]  /*0220*/  IMAD.U32 R8, RZ, RZ, UR5 ;  /* 0x00000005ff087e24 */ /* 0x000fe2000f8e00ff */
[----:B0-----:R-:W-:Y:S01]  /*0230*/  @!P0 IADD3 R14, P1, PT, R10, R13, RZ ;  /* 0x0000000d0a0e8210 */ /* 0x001fe20007f3e0ff */
[----:B------:R-:W-:-:S04]  /*0240*/  @!P0 IMAD.MOV.U32 R13, RZ, RZ, 0x1 ;  /* 0x00000001ff0d8424 */ /* 0x000fc800078e00ff */
[----:B------:R-:W-:Y:S01]  /*0250*/  @!P0 IMAD.X R15, R11, 0x1, R9, P1 ;  /* 0x000000010b0f8824 */ /* 0x000fe200008e0609 */
[C---:B------:R-:W-:Y:S01]  /*0260*/  IADD3 R0, P2, PT, -R13.reuse, UR4, RZ ;  /* 0x000000040d007c10 */ /* 0x040fe2000ff5e1ff */
[----:B------:R-:W-:Y:S01]  /*0270*/  @!P0 IMAD.MOV.U32 R9, RZ, RZ, RZ ;  /* 0x000000ffff098224 */ /* 0x000fe200078e00ff */
[----:B------:R-:W-:Y:S02]  /*0280*/  ISETP.LT.U32.AND P1, PT, R13, UR4, PT ;  /* 0x000000040d007c0c */ /* 0x000fe4000bf21070 */
[----:B------:R-:W-:Y:S02]  /*0290*/  ISETP.LE.U32.AND P3, PT, R0, 0x3, PT ;  /* 0x000000030000780c */ /* 0x000fe40003f63070 */
[----:B------:R-:W-:Y:S02]  /*02a0*/  ISETP.GT.U32.AND.EX P1, PT, R8, R9, PT, P1 ;  /* 0x000000090800720c */ /* 0x000fe40003f24110 */
[----:B------:R-:W-:-:S04]  /*02b0*/  IADD3.X R0, PT, PT, ~R9, UR5, RZ, P2, !PT ;  /* 0x0000000509007c10 */ /* 0x000fc800097fe5ff */
[----:B------:R-:W-:Y:S01]  /*02c0*/  ISETP.LE.U32.OR.EX P1, PT, R0, RZ, !P1, P3 ;  /* 0x000000ff0000720c */ /* 0x000fe20004f23530 */
[----:B------:R-:W-:Y:S01]  /*02d0*/  IMAD.U32 R0, RZ, RZ, UR5 ;  /* 0x00000005ff007e24 */ /* 0x000fe2000f8e00ff */
[----:B---3--:R0:W-:Y:S11]  /*02e0*/  @!P0 STG.E.U8 desc[UR6][R14.64], R17 ;  /* 0x000000110e008986 */ /* 0x0081f6000c101106 */
[----:B------:R-:W-:Y:S05]  /*02f0*/  @P1 BRA `(.L_x_258) ;  /* 0x0000000000501947 */ /* 0x000fea0003800000 */
[----:B------:R-:W-:Y:S01]  /*0300*/  UIADD3 UR8, UP0, UPT, UR4, -0x3, URZ ;  /* 0xfffffffd04087890 */ /* 0x000fe2000ff1e0ff */
[----:B------:R-:W-:-:S03]  /*0310*/  PLOP3.LUT P0, PT, PT, PT, PT, 0x8, 0x80 ;  /* 0x000000000080781c */ /* 0x000fc60003f0e170 */
[----:B------:R-:W-:-:S12]  /*0320*/  UIADD3.X UR9, UPT, UPT, UR5, -0x1, URZ, UP0, !UPT ;  /* 0xffffffff05097890 */ /* 0x000fd800087fe4ff */
.L_x_259:
        /* <DEDUP_REMOVED lines=10> */
[----:B------:R-:W-:Y:S01]  /*03d0*/  ISETP.GE.U32.AND P1, PT, R13, UR8, PT ;  /* 0x000000080d007c0c */ /* 0x000fe2000bf26070 */
[----:B------:R-:W-:-:S05]  /*03e0*/  IMAD.X R9, RZ, RZ, R9, P2 ;  /* 0x000000ffff097224 */ /* 0x000fca00010e0609 */
[----:B------:R-:W-:Y:S01]  /*03f0*/  ISETP.GE.U32.AND.EX P1, PT, R9, UR9, PT, P1 ;  /* 0x0000000909007c0c */ /* 0x000fe2000bf26110 */
[----:B---3--:R2:W-:Y:S04]  /*0400*/  STG.E.U8 desc[UR6][R16.64+0x2], R23 ;  /* 0x0000021710007986 */ /* 0x0085e8000c101106 */
[----:B------:R-:W3:Y:S04]  /*0410*/  LDG.E.U8 R25, desc[UR6][R14.64+0x3] ;  /* 0x000003060e197981 */ /* 0x000ee8000c1e1100 */
[----:B---3--:R2:W-:Y:S04]  /*0420*/  STG.E.U8 desc[UR6][R16.64+0x3], R25 ;  /* 0x0000031910007986 */ /* 0x0085e8000c101106 */
[----:B------:R-:W-:Y:S05]  /*0430*/  @!P1 BRA `(.L_x_259) ;  /* 0xfffffffc00bc9947 */ /* 0x000fea000383ffff */
.L_x_258:
[C---:B------:R-:W-:Y:S02]  /*0440*/  ISETP.LT.U32.AND P1, PT, R13.reuse, UR4, PT ;  /* 0x000000040d007c0c */ /* 0x040fe4000bf21070 */
[----:B------:R-:W-:Y:S02]  /*0450*/  IADD3 R8, P2, PT, -R13, UR4, RZ ;  /* 0x000000040d087c10 */ /* 0x000fe4000ff5e1ff */
[----:B------:R-:W-:Y:S02]  /*0460*/  ISETP.GT.U32.AND.EX P3, PT, R0, R9, PT, P1 ;  /* 0x000000090000720c */ /* 0x000fe40003f64110 */
[----:B------:R-:W-:Y:S02]  /*0470*/  ISETP.LE.U32.AND P1, PT, R8, 0x1, PT ;  /* 0x000000010800780c */ /* 0x000fe40003f23070 */
[----:B------:R-:W-:-:S04]  /*0480*/  IADD3.X R0, PT, PT, ~R9, UR5, RZ, P2, !PT ;  /* 0x0000000509007c10 */ /* 0x000fc800097fe5ff */
[----:B------:R-:W-:-:S13]  /*0490*/  ISETP.LE.U32.OR.EX P1, PT, R0, RZ, !P3, P1 ;  /* 0x000000ff0000720c */ /* 0x000fda0005f23510 */
[----:B0-----:R-:W-:-:S05]  /*04a0*/  @!P1 IADD3 R14, P2, PT, R6, R13, RZ ;  /* 0x0000000d060e9210 */ /* 0x001fca0007f5e0ff */
[----:B------:R-:W-:-:S05]  /*04b0*/  @!P1 IMAD.X R15, R7, 0x1, R9, P2 ;  /* 0x00000001070f9824 */ /* 0x000fca00010e0609 */
[----:B--2---:R-:W2:Y:S01]  /*04c0*/  @!P1 LDG.E.U8 R19, desc[UR6][R14.64] ;  /* 0x000000060e139981 */ /* 0x004ea2000c1e1100 */
[----:B------:R-:W-:-:S05]  /*04d0*/  @!P1 IADD3 R16, P2, PT, R10, R13, RZ ;  /* 0x0000000d0a109210 */ /* 0x000fca0007f5e0ff */
[----:B------:R-:W-:-:S05]  /*04e0*/  @!P1 IMAD.X R17, R11, 0x1, R9, P2 ;  /* 0x000000010b119824 */ /* 0x000fca00010e0609 */
[----:B--2---:R2:W-:Y:S04]  /*04f0*/  @!P1 STG.E.U8 desc[UR6][R16.64], R19 ;  /* 0x0000001310009986 */ /* 0x0045e8000c101106 */
[----:B------:R-:W3:Y:S01]  /*0500*/  @!P1 LDG.E.U8 R21, desc[UR6][R14.64+0x1] ;  /* 0x000001060e159981 */ /* 0x000ee2000c1e1100 */
[----:B------:R-:W-:Y:S02]  /*0510*/  @!P1 IADD3 R13, P2, PT, R13, 0x2, RZ ;  /* 0x000000020d0d9810 */ /* 0x000fe40007f5e0ff */
[----:B------:R-:W-:-:S03]  /*0520*/  @!P1 PLOP3.LUT P0, PT, PT, PT, PT, 0x8, 0x80 ;  /* 0x000000000080981c */ /* 0x000fc60003f0e170 */
[----:B------:R-:W-:Y:S01]  /*0530*/  @!P1 IMAD.X R9, RZ, RZ, R9, P2 ;  /* 0x000000ffff099224 */ /* 0x000fe200010e0609 */
[----:B---3--:R2:W-:Y:S01]  /*0540*/  @!P1 STG.E.U8 desc[UR6][R16.64+0x1], R21 ;  /* 0x0000011510009986 */ /* 0x0085e2000c101106 */
[----:B------:R-:W-:-:S04]  /*0550*/  ISETP.LT.U32.AND P1, PT, R13, UR4, PT ;  /* 0x000000040d007c0c */ /* 0x000fc8000bf21070 */
[----:B------:R-:W-:-:S13]  /*0560*/  ISETP.LT.U32.OR.EX P0, PT, R9, UR5, P0, P1 ;  /* 0x0000000509007c0c */ /* 0x000fda0008701510 */
[----:B--2---:R-:W-:Y:S05]  /*0570*/  @!P0 BRA `(.L_x_257) ;  /* 0x0000000000188947 */ /* 0x004fea0003800000 */
[----:B------:R-:W-:-:S05]  /*0580*/  IADD3 R6, P0, PT, R6, R13, RZ ;  /* 0x0000000d06067210 */ /* 0x000fca0007f1e0ff */
[----:B------:R-:W-:-:S06]  /*0590*/  IMAD.X R7, R7, 0x1, R9, P0 ;  /* 0x0000000107077824 */ /* 0x000fcc00000e0609 */
[----:B------:R-:W2:Y:S01]  /*05a0*/  LDG.E.U8 R7, desc[UR6][R6.64] ;  /* 0x0000000606077981 */ /* 0x000ea2000c1e1100 */
[----:B------:R-:W-:-:S05]  /*05b0*/  IADD3 R8, P0, PT, R10, R13, RZ ;  /* 0x0000000d0a087210 */ /* 0x000fca0007f1e0ff */
[----:B------:R-:W-:-:S05]  /*05c0*/  IMAD.X R9, R11, 0x1, R9, P0 ;  /* 0x000000010b097824 */ /* 0x000fca00000e0609 */
[----:B--2---:R2:W-:Y:S03]  /*05d0*/  STG.E.U8 desc[UR6][R8.64], R7 ;  /* 0x0000000708007986 */ /* 0x0045e6000c101106 */
.L_x_257:
[----:B--2---:R-:W2:Y:S01]  /*05e0*/  LDC.64 R6, c[0x0][0x3a0] ;  /* 0x0000e800ff067b82 */ /* 0x004ea20000000a00 */
[----:B------:R-:W-:Y:S02]  /*05f0*/  UISETP.NE.AND UP0, UPT, UR13, URZ, UPT ;  /* 0x000000ff0d00728c */ /* 0x000fe4000bf05270 */
[----:B-1----:R-:W-:Y:S01]  /*0600*/  IMAD R5, R5, UR13, RZ ;  /* 0x0000000d05057c24 */ /* 0x002fe2000f8e02ff */
[----:B------:R-:W-:Y:S02]  /*0610*/  USHF.R.S32.HI UR8, URZ, 0x1f, UR12 ;  /* 0x0000001fff087899 */ /* 0x000fe4000801140c */
[C---:B0-----:R-:W-:Y:S01]  /*0620*/  IADD3 R0, P0, PT, R4.reuse, UR12, RZ ;  /* 0x0000000c04007c10 */ /* 0x041fe2000ff1e0ff */
[----:B------:R-:W-:Y:S01]  /*0630*/  UIMAD.WIDE UR4, UR13, 0x4, URZ ;  /* 0x000000040d0478a5 */ /* 0x000fe2000f8e02ff */
[----:B--2---:R-:W-:Y:S02]  /*0640*/  IMAD.WIDE R6, R5, 0x4, R6 ;  /* 0x0000000405067825 */ /* 0x004fe400078e0206 */
[----:B------:R-:W-:Y:S01]  /*0650*/  LEA.HI.X.SX32 R5, R4, UR8, 0x1, P0 ;  /* 0x0000000804057c11 */ /* 0x000fe200080f0eff */
[----:B------:R-:W-:Y:S08]  /*0660*/  BRA.U !UP0, `(.L_x_260) ;  /* 0x00000005081c7547 */ /* 0x000ff0000b800000 */
[----:B------:R-:W-:Y:S01]  /*0670*/  IMAD.U32 R4, RZ, RZ, UR5 ;  /* 0x00000005ff047e24 */ /* 0x000fe2000f8e00ff */
[----:B------:R-:W-:Y:S01]  /*0680*/  ISETP.LT.U32.AND P0, PT, RZ, UR4, PT ;  /* 0x00000004ff007c0c */ /* 0x000fe2000bf01070 */
[----:B------:R-:W-:Y:S01]  /*0690*/  IMAD.MOV.U32 R11, RZ, RZ, RZ ;  /* 0x000000ffff0b7224 */ /* 0x000fe200078e00ff */
[----:B------:R-:W0:Y:S01]  /*06a0*/  LDCU.64 UR8, c[0x0][0x398] ;  /* 0x00007300ff0877ac */ /* 0x000e220008000a00 */
[----:B------:R-:W-:Y:S01]  /*06b0*/  IMAD.MOV.U32 R9, RZ, RZ, RZ ;  /* 0x000000ffff097224 */ /* 0x000fe200078e00ff */
[----:B------:R-:W-:-:S13]  /*06c0*/  ISETP.GT.U32.AND.EX P0, PT, R4, RZ, PT, P0 ;  /* 0x000000ff0400720c */ /* 0x000fda0003f04100 */
[----:B------:R-:W-:-:S05]  /*06d0*/  @!P0 IADD3 R12, P1, PT, R6, R11, RZ ;  /* 0x0000000b060c8210 */ /* 0x000fca0007f3e0ff */
[----:B------:R-:W-:-:S05]  /*06e0*/  @!P0 IMAD.X R13, R7, 0x1, R9, P1 ;  /* 0x00000001070d8824 */ /* 0x000fca00008e0609 */
[----:B------:R1:W2:Y:S01]  /*06f0*/  @!P0 LDG.E.U8 R15, desc[UR6][R12.64] ;  /* 0x000000060c0f8981 */ /* 0x0002a2000c1e1100 */
[----:B0-----:R-:W-:Y:S01]  /*0700*/  LEA R8, P1, R0, UR8, 0x2 ;  /* 0x0000000800087c11 */ /* 0x001fe2000f8210ff */
[----:B------:R-:W-:-:S03]  /*0710*/  IMAD.U32 R14, RZ, RZ, UR5 ;  /* 0x00000005ff0e7e24 */ /* 0x000fc6000f8e00ff */
[----:B------:R-:W-:Y:S02]  /*0720*/  LEA.HI.X R4, R0, UR9, R5, 0x2, P1 ;  /* 0x0000000900047c11 */ /* 0x000fe400088f1405 */
[----:B-1----:R-:W-:Y:S01]  /*0730*/  @!P0 IADD3 R12, P1, PT, R11, R8, RZ ;  /* 0x000000080b0c8210 */ /* 0x002fe20007f3e0ff */
        /* <DEDUP_REMOVED lines=10> */
[----:B--2---:R0:W-:Y:S11]  /*07e0*/  @!P0 STG.E.U8 desc[UR6][R12.64], R15 ;  /* 0x0000000f0c008986 */ /* 0x0041f6000c101106 */
[----:B------:R-:W-:Y:S05]  /*07f0*/  @P1 BRA `(.L_x_261) ;  /* 0x0000000000501947 */ /* 0x000fea0003800000 */
[----:B------:R-:W-:Y:S01]  /*0800*/  UIADD3 UR8, UP0, UPT, UR4, -0x3, URZ ;  /* 0xfffffffd04087890 */ /* 0x000fe2000ff1e0ff */
[----:B------:R-:W-:-:S03]  /*0810*/  PLOP3.LUT P0, PT, PT, PT, PT, 0x8, 0x80 ;  /* 0x000000000080781c */ /* 0x000fc60003f0e170 */
[----:B------:R-:W-:-:S12]  /*0820*/  UIADD3.X UR9, UPT, UPT, UR5, -0x1, URZ, UP0, !UPT ;  /* 0xffffffff05097890 */ /* 0x000fd800087fe4ff */
.L_x_262:
[----:B------:R-:W-:-:S05]  /*0830*/  IADD3 R14, P1, PT, R6, R11, RZ ;  /* 0x0000000b060e7210 */ /* 0x000fca0007f3e0ff */
[----:B0-----:R-:W-:-:S05]  /*0840*/  IMAD.X R15, R7, 0x1, R9, P1 ;  /* 0x00000001070f7824 */ /* 0x001fca00008e0609 */
[----:B-1----:R-:W2:Y:S01]  /*0850*/  LDG.E.U8 R17, desc[UR6][R14.64] ;  /* 0x000000060e117981 */ /* 0x002ea2000c1e1100 */
[----:B------:R-:W-:-:S05]  /*0860*/  IADD3 R12, P1, PT, R11, R8, RZ ;  /* 0x000000080b0c7210 */ /* 0x000fca0007f3e0ff */
[----:B------:R-:W-:-:S05]  /*0870*/  IMAD.X R13, R9, 0x1, R4, P1 ;  /* 0x00000001090d7824 */ /* 0x000fca00008e0604 */
[----:B--2---:R1:W-:Y:S04]  /*0880*/  STG.E.U8 desc[UR6][R12.64], R17 ;  /* 0x000000110c007986 */ /* 0x0043e8000c101106 */
[----:B------:R-:W2:Y:S04]  /*0890*/  LDG.E.U8 R19, desc[UR6][R14.64+0x1] ;  /* 0x000001060e137981 */ /* 0x000ea8000c1e1100 */
[----:B--2---:R1:W-:Y:S04]  /*08a0*/  STG.E.U8 desc[UR6][R12.64+0x1], R19 ;  /* 0x000001130c007986 */ /* 0x0043e8000c101106 */
[----:B------:R-:W2:Y:S01]  /*08b0*/  LDG.E.U8 R21, desc[UR6][R14.64+0x2] ;  /* 0x000002060e157981 */ /* 0x000ea2000c1e1100 */
[----:B------:R-:W-:-:S04]  /*08c0*/  IADD3 R11, P2, PT, R11, 0x4, RZ ;  /* 0x000000040b0b7810 */ /* 0x000fc80007f5e0ff */
[----:B------:R-:W-:Y:S01]  /*08d0*/  ISETP.GE.U32.AND P1, PT, R11, UR8, PT ;  /* 0x000000080b007c0c */ /* 0x000fe2000bf26070 */
[----:B------:R-:W-:-:S05]  /*08e0*/  IMAD.X R9, RZ, RZ, R9, P2 ;  /* 0x000000ffff097224 */ /* 0x000fca00010e0609 */
[----:B------:R-:W-:Y:S01]  /*08f0*/  ISETP.GE.U32.AND.EX P1, PT, R9, UR9, PT, P1 ;  /* 0x0000000909007c0c */ /* 0x000fe2000bf26110 */
[----:B--2---:R1:W-:Y:S04]  /*0900*/  STG.E.U8 desc[UR6][R12.64+0x2], R21 ;  /* 0x000002150c007986 */ /* 0x0043e8000c101106 */
[----:B------:R-:W2:Y:S04]  /*0910*/  LDG.E.U8 R23, desc[UR6][R14.64+0x3] ;  /* 0x000003060e177981 */ /* 0x000ea8000c1e1100 */
[----:B--2---:R1:W-:Y:S04]  /*0920*/  STG.E.U8 desc[UR6][R12.64+0x3], R23 ;  /* 0x000003170c007986 */ /* 0x0043e8000c101106 */
[----:B------:R-:W-:Y:S05]  /*0930*/  @!P1 BRA `(.L_x_262) ;  /* 0xfffffffc00bc9947 */ /* 0x000fea000383ffff */
.L_x_261:
[C---:B------:R-:W-:Y:S02]  /*0940*/  ISETP.LT.U32.AND P1, PT, R11.reuse, UR4, PT ;  /* 0x000000040b007c0c */ /* 0x040fe4000bf21070 */
[----:B01----:R-:W-:Y:S02]  /*0950*/  IADD3 R12, P2, PT, -R11, UR4, RZ ;  /* 0x000000040b0c7c10 */ /* 0x003fe4000ff5e1ff */
[----:B------:R-:W-:Y:S02]  /*0960*/  ISETP.GT.U32.AND.EX P3, PT, R10, R9, PT, P1 ;  /* 0x000000090a00720c */ /* 0x000fe40003f64110 */
[----:B------:R-:W-:Y:S02]  /*0970*/  ISETP.LE.U32.AND P1, PT, R12, 0x1, PT ;  /* 0x000000010c00780c */ /* 0x000fe40003f23070 */
[----:B------:R-:W-:-:S04]  /*0980*/  IADD3.X R10, PT, PT, ~R9, UR5, RZ, P2, !PT ;  /* 0x00000005090a7c10 */ /* 0x000fc800097fe5ff */
[----:B------:R-:W-:-:S13]  /*0990*/  ISETP.LE.U32.OR.EX P1, PT, R10, RZ, !P3, P1 ;  /* 0x000000ff0a00720c */ /* 0x000fda0005f23510 */
[----:B------:R-:W-:-:S05]  /*09a0*/  @!P1 IADD3 R12, P2, PT, R6, R11, RZ ;  /* 0x0000000b060c9210 */ /* 0x000fca0007f5e0ff */
        /* <DEDUP_REMOVED lines=10> */
[----:B------:R-:W-:-:S04]  /*0a50*/  ISETP.LT.U32.AND P1, PT, R11, UR4, PT ;  /* 0x000000040b007c0c */ /* 0x000fc8000bf21070 */
[----:B------:R-:W-:-:S13]  /*0a60*/  ISETP.LT.U32.OR.EX P0, PT, R9, UR5, P0, P1 ;  /* 0x0000000509007c0c */ /* 0x000fda0008701510 */
[----:B0-----:R-:W-:Y:S05]  /*0a70*/  @!P0 BRA `(.L_x_260) ;  /* 0x0000000000188947 */ /* 0x001fea0003800000 */
[----:B------:R-:W-:-:S05]  /*0a80*/  IADD3 R6, P0, PT, R6, R11, RZ ;  /* 0x0000000b06067210 */ /* 0x000fca0007f1e0ff */
[----:B------:R-:W-:-:S06]  /*0a90*/  IMAD.X R7, R7, 0x1, R9, P0 ;  /* 0x0000000107077824 */ /* 0x000fcc00000e0609 */
[----:B------:R-:W2:Y:S01]  /*0aa0*/  LDG.E.U8 R7, desc[UR6][R6.64] ;  /* 0x0000000606077981 */ /* 0x000ea2000c1e1100 */
[----:B------:R-:W-:-:S05]  /*0ab0*/  IADD3 R8, P0, PT, R11, R8, RZ ;  /* 0x000000080b087210 */ /* 0x000fca0007f1e0ff */
[----:B------:R-:W-:-:S05]  /*0ac0*/  IMAD.X R9, R9, 0x1, R4, P0 ;  /* 0x0000000109097824 */ /* 0x000fca00000e0604 */
[----:B--2---:R0:W-:Y:S03]  /*0ad0*/  STG.E.U8 desc[UR6][R8.64], R7 ;  /* 0x0000000708007986 */ /* 0x0041e6000c101106 */
.L_x_260:
[----:B------:R-:W-:-:S05]  /*0ae0*/  LOP3.LUT R4, RZ, UR12, RZ, 0x33, !PT ;  /* 0x0000000cff047c12 */ /* 0x000fca000f8e33ff */
[----:B------:R-:W-:-:S05]  /*0af0*/  VIADD R4, R4, UR10 ;  /* 0x0000000a04047c36 */ /* 0x000fca0008000000 */
[----:B------:R-:W-:-:S13]  /*0b00*/  ISETP.GE.AND P0, PT, R4, 0x1, PT ;  /* 0x000000010400780c */ /* 0x000fda0003f06270 */
[----:B------:R-:W-:Y:S05]  /*0b10*/  @!P0 EXIT ;  /* 0x000000000000894d */ /* 0x000fea0003800000 */
[----:B0-----:R-:W-:Y:S01]  /*0b20*/  IMAD.WIDE.U32 R6, R4, 0x4, RZ ;  /* 0x0000000404067825 */ /* 0x001fe200078e00ff */
[----:B------:R-:W0:Y:S03]  /*0b30*/  LDCU.64 UR8, c[0x0][0x398] ;  /* 0x00007300ff0877ac */ /* 0x000e260008000a00 */
[----:B------:R-:W-:Y:S01]  /*0b40*/  IMAD.MOV.U32 R11, RZ, RZ, RZ ;  /* 0x000000ffff0b7224 */ /* 0x000fe200078e00ff */
[----:B------:R-:W-:Y:S01]  /*0b50*/  ISETP.GT.U32.AND P0, PT, R6, RZ, PT ;  /* 0x000000ff0600720c */ /* 0x000fe20003f04070 */
[----:B------:R-:W-:-:S03]  /*0b60*/  IMAD.MOV.U32 R9, RZ, RZ, RZ ;  /* 0x000000ffff097224 */ /* 0x000fc600078e00ff */
[----:B------:R-:W-:-:S13]  /*0b70*/  ISETP.GT.U32.AND.EX P0, PT, R7, RZ, PT, P0 ;  /* 0x000000ff0700720c */ /* 0x000fda0003f04100 */
[----:B------:R-:W-:-:S05]  /*0b80*/  @!P0 IADD3 R12, P1, PT, R2, R11, RZ ;  /* 0x0000000b020c8210 */ /* 0x000fca0007f3e0ff */
[----:B------:R-:W-:-:S05]  /*0b90*/  @!P0 IMAD.X R13, R3, 0x1, R9, P1 ;  /* 0x00000001030d8824 */ /* 0x000fca00008e0609 */
[----:B------:R1:W2:Y:S01]  /*0ba0*/  @!P0 LDG.E.U8 R15, desc[UR6][R12.64+0x4] ;  /* 0x000004060c0f8981 */ /* 0x0002a2000c1e1100 */
[----:B------:R-:W-:-:S04]  /*0bb0*/  LEA R4, P1, R0, UR4, 0x2 ;  /* 0x0000000400047c11 */ /* 0x000fc8000f8210ff */
[----:B------:R-:W-:Y:S02]  /*0bc0*/  LEA.HI.X R0, R0, UR5, R5, 0x2, P1 ;  /* 0x0000000500007c11 */ /* 0x000fe400088f1405 */
[----:B0-----:R-:W-:-:S04]  /*0bd0*/  IADD3 R4, P1, PT, R4, UR8, RZ ;  /* 0x0000000804047c10 */ /* 0x001fc8000ff3e0ff */
[----:B------:R-:W-:Y:S02]  /*0be0*/  IADD3.X R0, PT, PT, R0, UR9, RZ, P1, !PT ;  /* 0x0000000900007c10 */ /* 0x000fe40008ffe4ff */
        /* <DEDUP_REMOVED lines=15> */
.L_x_264:
        /* <DEDUP_REMOVED lines=17> */
.L_x_263:
[CC--:B-1----:R-:W-:Y:S02]  /*0df0*/  IADD3 R5, P3, PT, R6.reuse, -R11.reuse, RZ ;  /* 0x8000000b06057210 */ /* 0x0c2fe40007f7e0ff */
[----:B------:R-:W-:Y:S02]  /*0e00*/  ISETP.GT.U32.AND P2, PT, R6, R11, PT ;  /* 0x0000000b0600720c */ /* 0x000fe40003f44070 */
[----:B------:R-:W-:Y:S01]  /*0e10*/  ISETP.LE.U32.AND P1, PT, R5, 0x1, PT ;  /* 0x000000010500780c */ /* 0x000fe20003f23070 */
[C---:B------:R-:W-:Y:S01]  /*0e20*/  IMAD.X R5, R7.reuse, 0x1, ~R9, P3 ;  /* 0x0000000107057824 */ /* 0x040fe200018e0e09 */
[----:B------:R-:W-:-:S04]  /*0e30*/  ISETP.GT.U32.AND.EX P2, PT, R7, R9, PT, P2 ;  /* 0x000000090700720c */ /* 0x000fc80003f44120 */
[----:B------:R-:W-:-:S13]  /*0e40*/  ISETP.LE.U32.OR.EX P1, PT, R5, RZ, !P2, P1 ;  /* 0x000000ff0500720c */ /* 0x000fda0005723510 */
[----:B0-----:R-:W-:-:S05]  /*0e50*/  @!P1 IADD3 R12, P2, PT, R2, R11, RZ ;  /* 0x0000000b020c9210 */ /* 0x001fca0007f5e0ff */
[----:B------:R-:W-:-:S05]  /*0e60*/  @!P1 IMAD.X R13, R3, 0x1, R9, P2 ;  /* 0x00000001030d9824 */ /* 0x000fca00010e0609 */
[----:B------:R-:W2:Y:S01]  /*0e70*/  @!P1 LDG.E.U8 R5, desc[UR6][R12.64+0x4] ;  /* 0x000004060c059981 */ /* 0x000ea2000c1e1100 */
        /* <DEDUP_REMOVED lines=15> */
[----:B0-----:R-:W-:-:S05]  /*0f70*/  IMAD.X R5, R9, 0x1, R0, P0 ;  /* 0x0000000109057824 */ /* 0x001fca00000e0600 */
[----:B--2---:R-:W-:Y:S01]  /*0f80*/  STG.E.U8 desc[UR6][R4.64], R3 ;  /* 0x0000000304007986 */ /* 0x004fe2000c101106 */
[----:B------:R-:W-:Y:S05]  /*0f90*/  EXIT ;  /* 0x000000000000794d */ /* 0x000fea0003800000 */
.L_x_265:
        /* <DEDUP_REMOVED lines=14> */
.L_x_503:


//--------------------- .text.ApplyZeroPaddingForRowId --------------------------
	.section	.text.ApplyZeroPaddingForRowId,"ax",@progbits
	.align	128
        .global         ApplyZeroPaddingForRowId
        .type           ApplyZeroPaddingForRowId,@function
        .size           ApplyZeroPaddingForRowId,(.L_x_504 - ApplyZeroPaddingForRowId)
        .other          ApplyZeroPaddingForRowId,@"STO_CUDA_ENTRY STV_DEFAULT"
ApplyZeroPaddingForRowId:
.text.ApplyZeroPaddingForRowId:
        /* <DEDUP_REMOVED lines=9> */
[----:B------:R-:W1:Y:S01]  /*0090*/  LDCU.U8 UR4, c[0x0][0x3b0] ;  /* 0x00007600ff0477ac */ /* 0x000e620008000000 */
[----:B------:R-:W2:Y:S06]  /*00a0*/  LDCU.64 UR6, c[0x0][0x388] ;  /* 0x00007100ff0677ac */ /* 0x000eac0008000a00 */
[----:B------:R-:W3:Y:S01]  /*00b0*/  LDC R8, c[0x0][0x398] ;  /* 0x0000e600ff087b82 */ /* 0x000ee20000000800 */
[----:B------:R-:W4:Y:S01]  /*00c0*/  LDCU.64 UR8, c[0x0][0x358] ;  /* 0x00006b00ff0877ac */ /* 0x000f220008000a00 */
[----:B-1----:R-:W-:-:S04]  /*00d0*/  UPRMT UR4, UR4, 0x8880, URZ ;  /* 0x0000888004047896 */ /* 0x002fc800080000ff */
[----:B------:R-:W-:Y:S01]  /*00e0*/  UISETP.NE.AND UP0, UPT, UR4, URZ, UPT ;  /* 0x000000ff0400728c */ /* 0x000fe2000bf05270 */
[----:B0-----:R-:W-:Y:S01]  /*00f0*/  IABS R7, R5 ;  /* 0x0000000500077213 */ /* 0x001fe20000000000 */
[----:B--2---:R-:W-:-:S03]  /*0100*/  IMAD R13, R0, UR6, RZ ;  /* 0x00000006000d7c24 */ /* 0x004fc6000f8e02ff */
[----:B------:R-:W0:Y:S08]  /*0110*/  I2F.RP R4, R7 ;  /* 0x0000000700047306 */ /* 0x000e300000209400 */
[----:B0-----:R-:W0:Y:S02]  /*0120*/  MUFU.RCP R4, R4 ;  /* 0x0000000400047308 */ /* 0x001e240000001000 */
[----:B0-----:R-:W-:-:S06]  /*0130*/  VIADD R2, R4, 0xffffffe ;  /* 0x0ffffffe04027836 */ /* 0x001fcc0000000000 */
[----:B------:R0:W1:Y:S02]  /*0140*/  F2I.FTZ.U32.TRUNC.NTZ R3, R2 ;  /* 0x0000000200037305 */ /* 0x000064000021f000 */
[----:B0-----:R-:W-:Y:S02]  /*0150*/  IMAD.MOV.U32 R2, RZ, RZ, RZ ;  /* 0x000000ffff027224 */ /* 0x001fe400078e00ff */
[----:B-1----:R-:W-:-:S04]  /*0160*/  IMAD.MOV R6, RZ, RZ, -R3 ;  /* 0x000000ffff067224 */ /* 0x002fc800078e0a03 */
        /* <DEDUP_REMOVED lines=9> */
[----:B------:R-:W-:Y:S02]  /*0200*/  @!P1 IMAD.IADD R4, R4, 0x1, -R7 ;  /* 0x0000000104049824 */ /* 0x000fe400078e0a07 */
[----:B------:R-:W-:Y:S01]  /*0210*/  @!P1 VIADD R3, R3, 0x1 ;  /* 0x0000000103039836 */ /* 0x000fe20000000000 */
[----:B------:R-:W-:Y:S02]  /*0220*/  ISETP.NE.AND P1, PT, R5, RZ, PT ;  /* 0x000000ff0500720c */ /* 0x000fe40003f25270 */
[----:B------:R-:W-:Y:S02]  /*0230*/  ISETP.GE.U32.AND P0, PT, R4, R7, PT ;  /* 0x000000070400720c */ /* 0x000fe40003f06070 */
[----:B------:R-:W0:Y:S11]  /*0240*/  LDC.64 R6, c[0x0][0x390] ;  /* 0x0000e400ff067b82 */ /* 0x000e360000000a00 */
[----:B------:R-:W-:-:S04]  /*0250*/  @P0 VIADD R3, R3, 0x1 ;  /* 0x0000000103030836 */ /* 0x000fc80000000000 */
[----:B------:R-:W-:Y:S01]  /*0260*/  @!P2 IMAD.MOV R3, RZ, RZ, -R3 ;  /* 0x000000ffff03a224 */ /* 0x000fe200078e0a03 */
[----:B------:R-:W-:-:S05]  /*0270*/  @!P1 LOP3.LUT R3, RZ, R5, RZ, 0x33, !PT ;  /* 0x00000005ff039212 */ /* 0x000fca00078e33ff */
[----:B------:R-:W-:Y:S01]  /*0280*/  IMAD.MOV R4, RZ, RZ, -R3 ;  /* 0x000000ffff047224 */ /* 0x000fe200078e0a03 */
[----:B0-----:R-:W-:-:S03]  /*0290*/  IADD3 R2, PT, PT, R6, UR7, R5 ;  /* 0x0000000706027c10 */ /* 0x001fc6000fffe005 */
[----:B------:R-:W-:-:S04]  /*02a0*/  IMAD R4, R5, R4, R0 ;  /* 0x0000000405047224 */ /* 0x000fc800078e0200 */
[----:B------:R-:W-:Y:S01]  /*02b0*/  VIADD R5, R4, UR7 ;  /* 0x0000000704057c36 */ /* 0x000fe20008000000 */
[----:B---3--:R-:W-:-:S03]  /*02c0*/  IADD3 R4, PT, PT, R8, UR6, R7 ;  /* 0x0000000608047c10 */ /* 0x008fc6000fffe007 */
[----:B------:R-:W-:-:S04]  /*02d0*/  IMAD R2, R2, R3, R5 ;  /* 0x0000000302027224 */ /* 0x000fc800078e0205 */
[----:B------:R-:W-:Y:S01]  /*02e0*/  IMAD R15, R4, R2, R7 ;  /* 0x00000002040f7224 */ /* 0x000fe200078e0207 */
[----:B----4-:R-:W-:Y:S06]  /*02f0*/  BRA.U !UP0, `(.L_x_266) ;  /* 0x0000000508387547 */ /* 0x010fec000b800000 */
[----:B------:R-:W0:Y:S01]  /*0300*/  LDC.64 R2, c[0x0][0x3a0] ;  /* 0x0000e800ff027b82 */ /* 0x000e220000000a00 */
[----:B------:R-:W-:-:S13]  /*0310*/  ISETP.NE.AND P0, PT, RZ, UR6, PT ;  /* 0x00000006ff007c0c */ /* 0x000fda000bf05270 */
[----:B------:R-:W-:Y:S05]  /*0320*/  @!P0 EXIT ;  /* 0x000000000000894d */ /* 0x000fea0003800000 */
[----:B------:R-:W-:Y:S01]  /*0330*/  USHF.R.S32.HI UR4, URZ, 0x1f, UR6 ;  /* 0x0000001fff047899 */ /* 0x000fe20008011406 */
[----:B0-----:R-:W-:Y:S01]  /*0340*/  IMAD.WIDE R2, R15, 0x4, R2 ;  /* 0x000000040f027825 */ /* 0x001fe200078e0202 */
[----:B------:R-:W-:Y:S01]  /*0350*/  USHF.L.U32 UR7, UR6, 0x2, URZ ;  /* 0x0000000206077899 */ /* 0x000fe200080006ff */
[----:B------:R-:W0:Y:S01]  /*0360*/  LDC.64 R6, c[0x0][0x3a8] ;  /* 0x0000ea00ff067b82 */ /* 0x000e220000000a00 */
[----:B------:R-:W-:Y:S01]  /*0370*/  USHF.L.U64.HI UR4, UR6, 0x2, UR4 ;  /* 0x0000000206047899 */ /* 0x000fe20008010204 */
[----:B------:R-:W-:Y:S02]  /*0380*/  IMAD.MOV.U32 R9, RZ, RZ, RZ ;  /* 0x000000ffff097224 */ /* 0x000fe400078e00ff */
[----:B------:R-:W-:Y:S01]  /*0390*/  IMAD.MOV.U32 R5, RZ, RZ, RZ ;  /* 0x000000ffff057224 */ /* 0x000fe200078e00ff */
[----:B------:R-:W-:Y:S02]  /*03a0*/  ISETP.LT.U32.AND P0, PT, RZ, UR7, PT ;  /* 0x00000007ff007c0c */ /* 0x000fe4000bf01070 */
[----:B------:R-:W-:-:S05]  /*03b0*/  IMAD.U32 R0, RZ, RZ, UR4 ;  /* 0x00000004ff007e24 */ /* 0x000fca000f8e00ff */
[----:B------:R-:W-:-:S13]  /*03c0*/  ISETP.GT.U32.AND.EX P0, PT, R0, RZ, PT, P0 ;  /* 0x000000ff0000720c */ /* 0x000fda0003f04100 */
[----:B------:R-:W-:-:S05]  /*03d0*/  @!P0 IADD3 R10, P1, PT, R2, R9, RZ ;  /* 0x00000009020a8210 */ /* 0x000fca0007f3e0ff */
[----:B------:R-:W-:-:S05]  /*03e0*/  @!P0 IMAD.X R11, R3, 0x1, R5, P1 ;  /* 0x00000001030b8824 */ /* 0x000fca00008e0605 */
[----:B------:R1:W2:Y:S01]  /*03f0*/  @!P0 LDG.E.U8 R15, desc[UR8][R10.64] ;  /* 0x000000080a0f8981 */ /* 0x0002a2000c1e1100 */
[----:B0-----:R-:W-:-:S04]  /*0400*/  IMAD.WIDE R6, R13, 0x4, R6 ;  /* 0x000000040d067825 */ /* 0x001fc800078e0206 */
[----:B------:R-:W-:Y:S01]  /*0410*/  IMAD.U32 R4, RZ, RZ, UR4 ;  /* 0x00000004ff047e24 */ /* 0x000fe2000f8e00ff */
        /* <DEDUP_REMOVED lines=10> */
[----:B--2---:R0:W-:-:S12]  /*04c0*/  @!P0 STG.E.U8 desc[UR8][R10.64], R15 ;  /* 0x0000000f0a008986 */ /* 0x0041d8000c101108 */
[----:B------:R-:W-:Y:S05]  /*04d0*/  @P1 BRA `(.L_x_267) ;  /* 0x0000000000501947 */ /* 0x000fea0003800000 */
[----:B------:R-:W-:Y:S01]  /*04e0*/  UIADD3 UR5, UP0, UPT, UR7, -0x3, URZ ;  /* 0xfffffffd07057890 */ /* 0x000fe2000ff1e0ff */
[----:B------:R-:W-:-:S03]  /*04f0*/  PLOP3.LUT P0, PT, PT, PT, PT, 0x8, 0x80 ;  /* 0x000000000080781c */ /* 0x000fc60003f0e170 */
[----:B------:R-:W-:-:S12]  /*0500*/  UIADD3.X UR6, UPT, UPT, UR4, -0x1, URZ, UP0, !UPT ;  /* 0xffffffff04067890 */ /* 0x000fd800087fe4ff */
.L_x_268:
[----:B0-----:R-:W-:-:S05]  /*0510*/  IADD3 R10, P1, PT, R2, R9, RZ ;  /* 0x00000009020a7210 */ /* 0x001fca0007f3e0ff */
[----:B------:R-:W-:-:S05]  /*0520*/  IMAD.X R11, R3, 0x1, R5, P1 ;  /* 0x00000001030b7824 */ /* 0x000fca00008e0605 */
        /* <DEDUP_REMOVED lines=15> */
.L_x_267:
[----:B------:R-:W-:Y:S01]  /*0620*/  IMAD.U32 R0, RZ, RZ, UR4 ;  /* 0x00000004ff007e24 */ /* 0x000fe2000f8e00ff */
        /* <DEDUP_REMOVED lines=8> */
[----:B-1----:R-:W2:Y:S01]  /*06b0*/  @!P1 LDG.E.U8 R15, desc[UR8][R10.64] ;  /* 0x000000080a0f9981 */ /* 0x002ea2000c1e1100 */
[----:B------:R-:W-:-:S05]  /*06c0*/  @!P1 IADD3 R12, P2, PT, R6, R9, RZ ;  /* 0x00000009060c9210 */ /* 0x000fca0007f5e0ff */
[----:B------:R-:W-:Y:S01]  /*06d0*/  @!P1 IMAD.X R13, R7, 0x1, R5, P2 ;  /* 0x00000001070d9824 */ /* 0x000fe200010e0605 */
[----:B------:R-:W-:Y:S02]  /*06e0*/  @!P1 IADD3 R9, P2, PT, R9, 0x2, RZ ;  /* 0x0000000209099810 */ /* 0x000fe40007f5e0ff */
[----:B------:R-:W-:-:S03]  /*06f0*/  @!P1 PLOP3.LUT P0, PT, PT, PT, PT, 0x8, 0x80 ;  /* 0x000000000080981c */ /* 0x000fc60003f0e170 */
[----:B------:R-:W-:Y:S01]  /*0700*/  @!P1 IMAD.X R5, RZ, RZ, R5, P2 ;  /* 0x000000ffff059224 */ /* 0x000fe200010e0605 */
[----:B------:R-:W-:Y:S01]  /*0710*/  ISETP.LT.U32.AND P2, PT, R9, UR7, PT ;  /* 0x0000000709007c0c */ /* 0x000fe2000bf41070 */
[----:B--2---:R0:W-:Y:S04]  /*0720*/  @!P1 STG.E.U8 desc[UR8][R12.64], R15 ;  /* 0x0000000f0c009986 */ /* 0x0041e8000c101108 */
[----:B------:R-:W2:Y:S01]  /*0730*/  @!P1 LDG.E.U8 R17, desc[UR8][R10.64+0x1] ;  /* 0x000001080a119981 */ /* 0x000ea2000c1e1100 */
[----:B------:R-:W-:-:S03]  /*0740*/  ISETP.LT.U32.OR.EX P0, PT, R5, UR4, P0, P2 ;  /* 0x0000000405007c0c */ /* 0x000fc60008701520 */
        /* <DEDUP_REMOVED lines=9> */
.L_x_266:
        /* <DEDUP_REMOVED lines=33> */
.L_x_270:
        /* <DEDUP_REMOVED lines=17> */
.L_x_269:
        /* <DEDUP_REMOVED lines=28> */
.L_x_271:
        /* <DEDUP_REMOVED lines=12> */
.L_x_504:


//--------------------- .text.MultiplyEachRowIntoSingleValue --------------------------
	.section	.text.MultiplyEachRowIntoSingleValue,"ax",@progbits
	.align	128
        .global         MultiplyEachRowIntoSingleValue
        .type           MultiplyEachRowIntoSingleValue,@function
        .size           MultiplyEachRowIntoSingleValue,(.L_x_505 - MultiplyEachRowIntoSingleValue)
        .other          MultiplyEachRowIntoSingleValue,@"STO_CUDA_ENTRY STV_DEFAULT"
MultiplyEachRowIntoSingleValue:
.text.MultiplyEachRowIntoSingleValue:
        /* <DEDUP_REMOVED lines=14> */
[----:B------:R-:W-:Y:S02]  /*00e0*/  UISETP.GE.U32.AND UP1, UPT, UR5, 0x10, UPT ;  /* 0x000000100500788c */ /* 0x000fe4000bf26070 */
[----:B------:R-:W-:Y:S01]  /*00f0*/  IMAD R7, R0, UR5, RZ ;  /* 0x0000000500077c24 */ /* 0x000fe2000f8e02ff */
[----:B------:R-:W-:Y:S01]  /*0100*/  ULOP3.LUT UR6, UR5, 0xf, URZ, 0xc0, !UPT ;  /* 0x0000000f05067892 */ /* 0x000fe2000f8ec0ff */
[----:B------:R-:W-:-:S03]  /*0110*/  MOV R14, RZ ;  /* 0x000000ff000e7202 */ /* 0x000fc60000000f00 */
[----:B------:R-:W-:Y:S01]  /*0120*/  UISETP.NE.AND UP0, UPT, UR6, URZ, UPT ;  /* 0x000000ff0600728c */ /* 0x000fe2000bf05270 */
[----:B------:R-:W1:Y:S01]  /*0130*/  LDC.64 R2, c[0x0][0x398] ;  /* 0x0000e600ff027b82 */ /* 0x000e620000000a00 */
[----:B0-----:R-:W-:-:S04]  /*0140*/  IMAD.WIDE R4, R7, 0x4, R4 ;  /* 0x0000000407047825 */ /* 0x001fc800078e0204 */
[----:B-1----:R-:W-:Y:S01]  /*0150*/  IMAD.WIDE R2, R7, 0x4, R2 ;  /* 0x0000000407027825 */ /* 0x002fe200078e0202 */
[----:B------:R-:W-:Y:S06]  /*0160*/  BRA.U !UP1, `(.L_x_273) ;  /* 0x0000000109e87547 */ /* 0x000fec000b800000 */
[----:B------:R-:W-:Y:S01]  /*0170*/  ULOP3.LUT UR4, UR5, 0x7ffffff0, URZ, 0xc0, !UPT ;  /* 0x7ffffff005047892 */ /* 0x000fe2000f8ec0ff */
[----:B------:R-:W-:-:S03]  /*0180*/  MOV R14, RZ ;  /* 0x000000ff000e7202 */ /* 0x000fc60000000f00 */
[----:B------:R-:W-:-:S12]  /*0190*/  UIADD3 UR4, UPT, UPT, -UR4, URZ, URZ ;  /* 0x000000ff04047290 */ /* 0x000fd8000fffe1ff */
.L_x_274:
        /* <DEDUP_REMOVED lines=19> */
[----:B--2---:R-:W-:-:S03]  /*02d0*/  FFMA R15, R15, R16, R14 ;  /* 0x000000100f0f7223 */ /* 0x004fc6000000000e */
[----:B------:R-:W2:Y:S04]  /*02e0*/  LDG.E.CONSTANT R16, desc[UR8][R4.64+0x24] ;  /* 0x0000240804107981 */ /* 0x000ea8000c1e9900 */
[----:B------:R-:W2:Y:S01]  /*02f0*/  LDG.E.CONSTANT R14, desc[UR8][R4.64+0x28] ;  /* 0x00002808040e7981 */ /* 0x000ea2000c1e9900 */
[----:B---3--:R-:W-:-:S03]  /*0300*/  FFMA R24, R24, R25, R15 ;  /* 0x0000001918187223 */ /* 0x008fc6000000000f */
[----:B------:R-:W3:Y:S01]  /*0310*/  LDG.E.CONSTANT R15, desc[UR8][R2.64+0x28] ;  /* 0x00002808020f7981 */ /* 0x000ee2000c1e9900 */
[----:B----4-:R-:W-:-:S03]  /*0320*/  FFMA R25, R19, R18, R24 ;  /* 0x0000001213197223 */ /* 0x010fc60000000018 */
[----:B------:R-:W4:Y:S04]  /*0330*/  LDG.E.CONSTANT R18, desc[UR8][R4.64+0x2c] ;  /* 0x00002c0804127981 */ /* 0x000f28000c1e9900 */
[----:B------:R-:W4:Y:S01]  /*0340*/  LDG.E.CONSTANT R19, desc[UR8][R2.64+0x2c] ;  /* 0x00002c0802137981 */ /* 0x000f22000c1e9900 */
[----:B-----5:R-:W-:-:S03]  /*0350*/  FFMA R25, R22, R23, R25 ;  /* 0x0000001716197223 */ /* 0x020fc60000000019 */
[----:B------:R-:W5:Y:S04]  /*0360*/  LDG.E.CONSTANT R22, desc[UR8][R4.64+0x30] ;  /* 0x0000300804167981 */ /* 0x000f68000c1e9900 */
[----:B------:R-:W5:Y:S01]  /*0370*/  LDG.E.CONSTANT R23, desc[UR8][R2.64+0x30] ;  /* 0x0000300802177981 */ /* 0x000f62000c1e9900 */
[----:B------:R-:W-:-:S03]  /*0380*/  FFMA R26, R20, R21, R25 ;  /* 0x00000015141a7223 */ /* 0x000fc60000000019 */
[----:B------:R-:W5:Y:S04]  /*0390*/  LDG.E.CONSTANT R24, desc[UR8][R4.64+0x34] ;  /* 0x0000340804187981 */ /* 0x000f68000c1e9900 */
[----:B------:R-:W5:Y:S04]  /*03a0*/  LDG.E.CONSTANT R21, desc[UR8][R2.64+0x34] ;  /* 0x0000340802157981 */ /* 0x000f68000c1e9900 */
[----:B------:R-:W5:Y:S01]  /*03b0*/  LDG.E.CONSTANT R25, desc[UR8][R4.64+0x38] ;  /* 0x0000380804197981 */ /* 0x000f62000c1e9900 */
[----:B------:R-:W-:-:S03]  /*03c0*/  FFMA R26, R13, R8, R26 ;  /* 0x000000080d1a7223 */ /* 0x000fc6000000001a */
[----:B------:R-:W5:Y:S04]  /*03d0*/  LDG.E.CONSTANT R20, desc[UR8][R2.64+0x38] ;  /* 0x0000380802147981 */ /* 0x000f68000c1e9900 */
[----:B------:R0:W5:Y:S04]  /*03e0*/  LDG.E.CONSTANT R8, desc[UR8][R4.64+0x3c] ;  /* 0x00003c0804087981 */ /* 0x000168000c1e9900 */
[----:B------:R1:W5:Y:S01]  /*03f0*/  LDG.E.CONSTANT R13, desc[UR8][R2.64+0x3c] ;  /* 0x00003c08020d7981 */ /* 0x000362000c1e9900 */
[----:B------:R-:W-:-:S04]  /*0400*/  FFMA R6, R7, R6, R26 ;  /* 0x0000000607067223 */ /* 0x000fc8000000001a */
[----:B------:R-:W-:-:S04]  /*0410*/  FFMA R6, R11, R12, R6 ;  /* 0x0000000c0b067223 */ /* 0x000fc80000000006 */
[----:B------:R-:W-:Y:S01]  /*0420*/  FFMA R9, R9, R10, R6 ;  /* 0x0000000a09097223 */ /* 0x000fe20000000006 */
[----:B------:R-:W-:-:S04]  /*0430*/  UIADD3 UR4, UPT, UPT, UR4, 0x10, URZ ;  /* 0x0000001004047890 */ /* 0x000fc8000fffe0ff */
[----:B------:R-:W-:Y:S01]  /*0440*/  UISETP.NE.AND UP1, UPT, UR4, URZ, UPT ;  /* 0x000000ff0400728c */ /* 0x000fe2000bf25270 */
[----:B0-----:R-:W-:Y:S02]  /*0450*/  IADD3 R4, P0, PT, R4, 0x40, RZ ;  /* 0x0000004004047810 */ /* 0x001fe40007f1e0ff */
[----:B-1----:R-:W-:Y:S02]  /*0460*/  IADD3 R2, P1, PT, R2, 0x40, RZ ;  /* 0x0000004002027810 */ /* 0x002fe40007f3e0ff */
[----:B------:R-:W-:Y:S02]  /*0470*/  IADD3.X R5, PT, PT, RZ, R5, RZ, P0, !PT ;  /* 0x00000005ff057210 */ /* 0x000fe400007fe4ff */
[----:B------:R-:W-:Y:S01]  /*0480*/  IADD3.X R3, PT, PT, RZ, R3, RZ, P1, !PT ;  /* 0x00000003ff037210 */ /* 0x000fe20000ffe4ff */
[----:B--2---:R-:W-:-:S04]  /*0490*/  FFMA R9, R16, R17, R9 ;  /* 0x0000001110097223 */ /* 0x004fc80000000009 */
[----:B---3--:R-:W-:-:S04]  /*04a0*/  FFMA R9, R14, R15, R9 ;  /* 0x0000000f0e097223 */ /* 0x008fc80000000009 */
[----:B----4-:R-:W-:-:S04]  /*04b0*/  FFMA R9, R18, R19, R9 ;  /* 0x0000001312097223 */ /* 0x010fc80000000009 */
[----:B-----5:R-:W-:-:S04]  /*04c0*/  FFMA R9, R22, R23, R9 ;  /* 0x0000001716097223 */ /* 0x020fc80000000009 */
[----:B------:R-:W-:-:S04]  /*04d0*/  FFMA R24, R24, R21, R9 ;  /* 0x0000001518187223 */ /* 0x000fc80000000009 */
[----:B------:R-:W-:-:S04]  /*04e0*/  FFMA R25, R25, R20, R24 ;  /* 0x0000001419197223 */ /* 0x000fc80000000018 */
[----:B------:R-:W-:Y:S01]  /*04f0*/  FFMA R14, R8, R13, R25 ;  /* 0x0000000d080e7223 */ /* 0x000fe20000000019 */
[----:B------:R-:W-:Y:S06]  /*0500*/  BRA.U UP1, `(.L_x_274) ;  /* 0xfffffffd01247547 */ /* 0x000fec000b83ffff */
.L_x_273:
[----:B------:R-:W-:Y:S05]  /*0510*/  BRA.U !UP0, `(.L_x_272) ;  /* 0x00000005081c7547 */ /* 0x000fea000b800000 */
[----:B------:R-:W-:Y:S02]  /*0520*/  UISETP.GE.U32.AND UP0, UPT, UR6, 0x8, UPT ;  /* 0x000000080600788c */ /* 0x000fe4000bf06070 */
[----:B------:R-:W-:-:S04]  /*0530*/  ULOP3.LUT UR7, UR5, 0x7, URZ, 0xc0, !UPT ;  /* 0x0000000705077892 */ /* 0x000fc8000f8ec0ff */
[----:B------:R-:W-:-:S03]  /*0540*/  UISETP.NE.AND UP1, UPT, UR7, URZ, UPT ;  /* 0x000000ff0700728c */ /* 0x000fc6000bf25270 */
[----:B------:R-:W-:Y:S08]  /*0550*/  BRA.U !UP0, `(.L_x_275) ;  /* 0x0000000108787547 */ /* 0x000ff0000b800000 */
        /* <DEDUP_REMOVED lines=14> */
[----:B------:R0:W5:Y:S04]  /*0640*/  LDG.E.CONSTANT R6, desc[UR8][R4.64+0x1c] ;  /* 0x00001c0804067981 */ /* 0x000168000c1e9900 */
[----:B------:R1:W5:Y:S01]  /*0650*/  LDG.E.CONSTANT R7, desc[UR8][R2.64+0x1c] ;  /* 0x00001c0802077981 */ /* 0x000362000c1e9900 */
[----:B--2---:R-:W-:Y:S01]  /*0660*/  FFMA R10, R11, R10, R14 ;  /* 0x0000000a0b0a7223 */ /* 0x004fe2000000000e */
[----:B------:R-:W-:-:S04]  /*0670*/  IADD3 R11, P0, PT, R4, 0x20, RZ ;  /* 0x00000020040b7810 */ /* 0x000fc80007f1e0ff */
[----:B0-----:R-:W-:Y:S02]  /*0680*/  IADD3.X R5, PT, PT, RZ, R5, RZ, P0, !PT ;  /* 0x00000005ff057210 */ /* 0x001fe400007fe4ff */
[----:B------:R-:W-:Y:S01]  /*0690*/  MOV R4, R11 ;  /* 0x0000000b00047202 */ /* 0x000fe20000000f00 */
[----:B---3--:R-:W-:-:S04]  /*06a0*/  FFMA R10, R13, R12, R10 ;  /* 0x0000000c0d0a7223 */ /* 0x008fc8000000000a */
[----:B----4-:R-:W-:-:S04]  /*06b0*/  FFMA R10, R15, R16, R10 ;  /* 0x000000100f0a7223 */ /* 0x010fc8000000000a */
[----:B-----5:R-:W-:-:S04]  /*06c0*/  FFMA R10, R17, R18, R10 ;  /* 0x00000012110a7223 */ /* 0x020fc8000000000a */
[----:B------:R-:W-:-:S04]  /*06d0*/  FFMA R10, R19, R20, R10 ;  /* 0x00000014130a7223 */ /* 0x000fc8000000000a */
[----:B------:R-:W-:Y:S01]  /*06e0*/  FFMA R21, R21, R22, R10 ;  /* 0x0000001615157223 */ /* 0x000fe2000000000a */
[----:B------:R-:W-:-:S04]  /*06f0*/  IADD3 R10, P1, PT, R2, 0x20, RZ ;  /* 0x00000020020a7810 */ /* 0x000fc80007f3e0ff */
[----:B-1----:R-:W-:Y:S02]  /*0700*/  IADD3.X R3, PT, PT, RZ, R3, RZ, P1, !PT ;  /* 0x00000003ff037210 */ /* 0x002fe40000ffe4ff */
[----:B------:R-:W-:Y:S01]  /*0710*/  MOV R2, R10 ;  /* 0x0000000a00027202 */ /* 0x000fe20000000f00 */
[----:B------:R-:W-:-:S04]  /*0720*/  FFMA R9, R8, R9, R21 ;  /* 0x0000000908097223 */ /* 0x000fc80000000015 */
[----:B------:R-:W-:-:S07]  /*0730*/  FFMA R14, R6, R7, R9 ;  /* 0x00000007060e7223 */ /* 0x000fce0000000009 */
.L_x_275:
        /* <DEDUP_REMOVED lines=11> */
[----:B------:R0:W5:Y:S04]  /*07f0*/  LDG.E.CONSTANT R13, desc[UR8][R4.64+0xc] ;  /* 0x00000c08040d7981 */ /* 0x000168000c1e9900 */
[----:B------:R1:W5:Y:S01]  /*0800*/  LDG.E.CONSTANT R12, desc[UR8][R2.64+0xc] ;  /* 0x00000c08020c7981 */ /* 0x000362000c1e9900 */
[----:B--2---:R-:W-:-:S04]  /*0810*/  FFMA R6, R7, R6, R14 ;  /* 0x0000000607067223 */ /* 0x004fc8000000000e */
[----:B---3--:R-:W-:Y:S01]  /*0820*/  FFMA R9, R9, R8, R6 ;  /* 0x0000000809097223 */ /* 0x008fe20000000006 */
[----:B------:R-:W-:Y:S02]  /*0830*/  IADD3 R8, P0, PT, R4, 0x10, RZ ;  /* 0x0000001004087810 */ /* 0x000fe40007f1e0ff */
[----:B------:R-:W-:Y:S02]  /*0840*/  IADD3 R6, P1, PT, R2, 0x10, RZ ;  /* 0x0000001002067810 */ /* 0x000fe40007f3e0ff */
[----:B0-----:R-:W-:Y:S02]  /*0850*/  MOV R4, R8 ;  /* 0x0000000800047202 */ /* 0x001fe40000000f00 */
[----:B------:R-:W-:Y:S01]  /*0860*/  IADD3.X R7, PT, PT, RZ, R3, RZ, P1, !PT ;  /* 0x00000003ff077210 */ /* 0x000fe20000ffe4ff */
[----:B----4-:R-:W-:Y:S01]  /*0870*/  FFMA R10, R10, R11, R9 ;  /* 0x0000000b0a0a7223 */ /* 0x010fe20000000009 */
[----:B------:R-:W-:Y:S02]  /*0880*/  IADD3.X R9, PT, PT, RZ, R5, RZ, P0, !PT ;  /* 0x00000005ff097210 */ /* 0x000fe400007fe4ff */
[----:B-1----:R-:W-:-:S02]  /*0890*/  MOV R2, R6 ;  /* 0x0000000600027202 */ /* 0x002fc40000000f00 */
[----:B------:R-:W-:Y:S02]  /*08a0*/  MOV R5, R9 ;  /* 0x0000000900057202 */ /* 0x000fe40000000f00 */
[----:B------:R-:W-:Y:S01]  /*08b0*/  MOV R3, R7 ;  /* 0x0000000700037202 */ /* 0x000fe20000000f00 */
[----:B-----5:R-:W-:-:S07]  /*08c0*/  FFMA R14, R13, R12, R10 ;  /* 0x0000000c0d0e7223 */ /* 0x020fce000000000a */
.L_x_276:
[----:B------:R-:W-:Y:S05]  /*08d0*/  BRA.U !UP1, `(.L_x_272) ;  /* 0x00000001092c7547 */ /* 0x000fea000b800000 */
[----:B------:R-:W-:-:S12]  /*08e0*/  UIADD3 UR4, UPT, UPT, -UR4, URZ, URZ ;  /* 0x000000ff04047290 */ /* 0x000fd8000fffe1ff */
.L_x_277:
[----:B------:R0:W2:Y:S04]  /*08f0*/  LDG.E.CONSTANT R7, desc[UR8][R4.64] ;  /* 0x0000000804077981 */ /* 0x0000a8000c1e9900 */
[----:B------:R1:W2:Y:S01]  /*0900*/  LDG.E.CONSTANT R6, desc[UR8][R2.64] ;  /* 0x0000000802067981 */ /* 0x0002a2000c1e9900 */
[----:B------:R-:W-:-:S04]  /*0910*/  UIADD3 UR4, UPT, UPT, UR4, 0x1, URZ ;  /* 0x0000000104047890 */ /* 0x000fc8000fffe0ff */
[----:B------:R-:W-:Y:S01]  /*0920*/  UISETP.NE.AND UP0, UPT, UR4, URZ, UPT ;  /* 0x000000ff0400728c */ /* 0x000fe2000bf05270 */
[----:B0-----:R-:W-:Y:S02]  /*0930*/  IADD3 R4, P0, PT, R4, 0x4, RZ ;  /* 0x0000000404047810 */ /* 0x001fe40007f1e0ff */
[----:B-1----:R-:W-:Y:S02]  /*0940*/  IADD3 R2, P1, PT, R2, 0x4, RZ ;  /* 0x0000000402027810 */ /* 0x002fe40007f3e0ff */
[----:B------:R-:W-:Y:S02]  /*0950*/  IADD3.X R5, PT, PT, RZ, R5, RZ, P0, !PT ;  /* 0x00000005ff057210 */ /* 0x000fe400007fe4ff */
[----:B------:R-:W-:Y:S01]  /*0960*/  IADD3.X R3, PT, PT, RZ, R3, RZ, P1, !PT ;  /* 0x00000003ff037210 */ /* 0x000fe20000ffe4ff */
[----:B--2---:R-:W-:Y:S01]  /*0970*/  FFMA R14, R7, R6, R14 ;  /* 0x00000006070e7223 */ /* 0x004fe2000000000e */
[----:B------:R-:W-:Y:S07]  /*0980*/  BRA.U UP0, `(.L_x_277) ;  /* 0xfffffffd00d87547 */ /* 0x000fee000b83ffff */
.L_x_272:
[----:B------:R-:W0:Y:S02]  /*0990*/  LDC.64 R2, c[0x0][0x388] ;  /* 0x0000e200ff027b82 */ /* 0x000e240000000a00 */
[----:B0-----:R-:W-:-:S05]  /*09a0*/  IMAD.WIDE R2, R0, 0x4, R2 ;  /* 0x0000000400027825 */ /* 0x001fca00078e0202 */
[----:B------:R-:W-:Y:S01]  /*09b0*/  STG.E desc[UR8][R2.64], R14 ;  /* 0x0000000e02007986 */ /* 0x000fe2000c101908 */
[----:B------:R-:W-:Y:S05]  /*09c0*/  EXIT ;  /* 0x000000000000794d */ /* 0x000fea0003800000 */
.L_x_278:
        /* <DEDUP_REMOVED lines=11> */
.L_x_505:


//--------------------- .text.LnGradient          --------------------------
	.section	.text.LnGradient,"ax",@progbits
	.align	128
        .global         LnGradient
        .type           LnGradient,@function
        .size           LnGradient,(.L_x_475 - LnGradient)
        .other          LnGradient,@"STO_CUDA_ENTRY STV_DEFAULT"
LnGradient:
.text.LnGradient:
        /* <DEDUP_REMOVED lines=10> */
[----:B------:R-:W2:Y:S01]  /*00a0*/  LDC.64 R6, c[0x0][0x388] ;  /* 0x0000e200ff067b82 */ /* 0x000ea20000000a00 */
[----:B0-----:R-:W-:-:S05]  /*00b0*/  IMAD.WIDE R4, R2, 0x4, R4 ;  /* 0x0000000402047825 */ /* 0x001fca00078e0204 */
[----:B-1----:R-:W3:Y:S01]  /*00c0*/  LDG.E.CONSTANT R3, desc[UR4][R4.64] ;  /* 0x0000000404037981 */ /* 0x002ee2000c1e9900 */
[----:B--2---:R-:W-:-:S05]  /*00d0*/  IMAD.WIDE R6, R2, 0x4, R6 ;  /* 0x0000000402067825 */ /* 0x004fca00078e0206 */
[----:B------:R-:W2:Y:S01]  /*00e0*/  LDG.E.CONSTANT R0, desc[UR4][R6.64] ;  /* 0x0000000406007981 */ /* 0x000ea2000c1e9900 */
[----:B------:R-:W-:Y:S01]  /*00f0*/  BSSY.RECONVERGENT B0, `(.L_x_279) ;  /* 0x000000c000007945 */ /* 0x000fe20003800200 */
[----:B---3--:R-:W0:Y:S08]  /*0100*/  MUFU.RCP R8, R3 ;  /* 0x0000000300087308 */ /* 0x008e300000001000 */
[----:B--2---:R-:W1:Y:S01]  /*0110*/  FCHK P0, R0, R3 ;  /* 0x0000000300007302 */ /* 0x004e620000000000 */
[----:B0-----:R-:W-:-:S04]  /*0120*/  FFMA R9, -R3, R8, 1 ;  /* 0x3f80000003097423 */ /* 0x001fc80000000108 */
[----:B------:R-:W-:-:S04]  /*0130*/  FFMA R9, R8, R9, R8 ;  /* 0x0000000908097223 */ /* 0x000fc80000000008 */
[----:B------:R-:W-:-:S04]  /*0140*/  FFMA R8, R0, R9, RZ ;  /* 0x0000000900087223 */ /* 0x000fc800000000ff */
[----:B------:R-:W-:-:S04]  /*0150*/  FFMA R10, -R3, R8, R0 ;  /* 0x00000008030a7223 */ /* 0x000fc80000000100 */
[----:B------:R-:W-:Y:S01]  /*0160*/  FFMA R9, R9, R10, R8 ;  /* 0x0000000a09097223 */ /* 0x000fe20000000008 */
[----:B-1----:R-:W-:Y:S06]  /*0170*/  @!P0 BRA `(.L_x_280) ;  /* 0x00000000000c8947 */ /* 0x002fec0003800000 */
[----:B------:R-:W-:-:S07]  /*0180*/  MOV R4, 0x1a0 ;  /* 0x000001a000047802 */ /* 0x000fce0000000f00 */
[----:B------:R-:W-:Y:S05]  /*0190*/  CALL.REL.NOINC `($__internal_7_$__cuda_sm3x_div_rn_noftz_f32_slowpath) ;  /* 0x0000000000187944 */ /* 0x000fea0003c00000 */
[----:B------:R-:W-:-:S07]  /*01a0*/  IMAD.MOV.U32 R9, RZ, RZ, R0 ;  /* 0x000000ffff097224 */ /* 0x000fce00078e0000 */
.L_x_280:
[----:B------:R-:W-:Y:S05]  /*01b0*/  BSYNC.RECONVERGENT B0 ;  /* 0x0000000000007941 */ /* 0x000fea0003800200 */
.L_x_279:
[----:B------:R-:W0:Y:S02]  /*01c0*/  LDC.64 R4, c[0x0][0x398] ;  /* 0x0000e600ff047b82 */ /* 0x000e240000000a00 */
[----:B0-----:R-:W-:-:S05]  /*01d0*/  IMAD.WIDE R2, R2, 0x4, R4 ;  /* 0x0000000402027825 */ /* 0x001fca00078e0204 */
[----:B------:R-:W-:Y:S01]  /*01e0*/  STG.E desc[UR4][R2.64], R9 ;  /* 0x0000000902007986 */ /* 0x000fe2000c101904 */
[----:B------:R-:W-:Y:S05]  /*01f0*/  EXIT ;  /* 0x000000000000794d */ /* 0x000fea0003800000 */
        .weak           $__internal_7_$__cuda_sm3x_div_rn_noftz_f32_slowpath
        .type           $__internal_7_$__cuda_sm3x_div_rn_noftz_f32_slowpath,@function
        .size           $__internal_7_$__cuda_sm3x_div_rn_noftz_f32_slowpath,(.L_x_475 - $__internal_7_$__cuda_sm3x_div_rn_noftz_f32_slowpath)
$__internal_7_$__cuda_sm3x_div_rn_noftz_f32_slowpath:
[--C-:B------:R-:W-:Y:S01]  /*0200*/  SHF.R.U32.HI R6, RZ, 0x17, R3.reuse ;  /* 0x00000017ff067819 */ /* 0x100fe20000011603 */
[----:B------:R-:W-:Y:S01]  /*0210*/  BSSY.RECONVERGENT B1, `(.L_x_281) ;  /* 0x0000064000017945 */ /* 0x000fe20003800200 */
[--C-:B------:R-:W-:Y:S01]  /*0220*/  SHF.R.U32.HI R5, RZ, 0x17, R0.reuse ;  /* 0x00000017ff057819 */ /* 0x100fe20000011600 */
[----:B------:R-:W-:Y:S01]  /*0230*/  IMAD.MOV.U32 R7, RZ, RZ, R0 ;  /* 0x000000ffff077224 */ /* 0x000fe200078e0000 */
[----:B------:R-:W-:Y:S01]  /*0240*/  LOP3.LUT R6, R6, 0xff, RZ, 0xc0, !PT ;  /* 0x000000ff06067812 */ /* 0x000fe200078ec0ff */
[----:B------:R-:W-:Y:S01]  /*0250*/  IMAD.MOV.U32 R8, RZ, RZ, R3 ;  /* 0x000000ffff087224 */ /* 0x000fe200078e0003 */
[----:B------:R-:W-:-:S03]  /*0260*/  LOP3.LUT R5, R5, 0xff, RZ, 0xc0, !PT ;  /* 0x000000ff05057812 */ /* 0x000fc600078ec0ff */
[----:B------:R-:W-:Y:S02]  /*0270*/  VIADD R11, R6, 0xffffffff ;  /* 0xffffffff060b7836 */ /* 0x000fe40000000000 */
[----:B------:R-:W-:-:S03]  /*0280*/  VIADD R10, R5, 0xffffffff ;  /* 0xffffffff050a7836 */ /* 0x000fc60000000000 */
        /* <DEDUP_REMOVED lines=22> */
[----:B------:R-:W-:Y:S02]  /*03f0*/  @P0 IMAD.MOV.U32 R9, RZ, RZ, RZ ;  /* 0x000000ffff090224 */ /* 0x000fe400078e00ff */
[----:B------:R-:W-:Y:S01]  /*0400*/  @!P0 FFMA R7, R0, 1.84467440737095516160e+19, RZ ;  /* 0x5f80000000078823 */ /* 0x000fe200000000ff */
[----:B------:R-:W-:Y:S02]  /*0410*/  @!P0 IMAD.MOV.U32 R9, RZ, RZ, -0x40 ;  /* 0xffffffc0ff098424 */ /* 0x000fe400078e00ff */
[----:B------:R-:W-:Y:S02]  /*0420*/  @!P1 FFMA R8, R3, 1.84467440737095516160e+19, RZ ;  /* 0x5f80000003089823 */ /* 0x000fe400000000ff */
[----:B------:R-:W-:-:S07]  /*0430*/  @!P1 VIADD R9, R9, 0x40 ;  /* 0x0000004009099836 */ /* 0x000fce0000000000 */
.L_x_282:
[----:B------:R-:W-:Y:S01]  /*0440*/  LEA R3, R6, 0xc0800000, 0x17 ;  /* 0xc080000006037811 */ /* 0x000fe200078eb8ff */
[----:B------:R-:W-:Y:S01]  /*0450*/  VIADD R5, R5, 0xffffff81 ;  /* 0xffffff8105057836 */ /* 0x000fe20000000000 */
[----:B------:R-:W-:Y:S03]  /*0460*/  BSSY.RECONVERGENT B2, `(.L_x_287) ;  /* 0x0000035000027945 */ /* 0x000fe60003800200 */
[----:B------:R-:W-:Y:S01]  /*0470*/  IMAD.IADD R3, R8, 0x1, -R3 ;  /* 0x0000000108037824 */ /* 0x000fe200078e0a03 */
[C---:B------:R-:W-:Y:S01]  /*0480*/  IADD3 R6, PT, PT, R5.reuse, 0x7f, -R6 ;  /* 0x0000007f05067810 */ /* 0x040fe20007ffe806 */
[----:B------:R-:W-:Y:S02]  /*0490*/  IMAD R0, R5, -0x800000, R7 ;  /* 0xff80000005007824 */ /* 0x000fe400078e0207 */
[----:B------:R-:W0:Y:S01]  /*04a0*/  MUFU.RCP R8, R3 ;  /* 0x0000000300087308 */ /* 0x000e220000001000 */
[----:B------:R-:W-:Y:S01]  /*04b0*/  FADD.FTZ R11, -R3, -RZ ;  /* 0x800000ff030b7221 */ /* 0x000fe20000010100 */
[----:B------:R-:W-:-:S03]  /*04c0*/  IMAD.IADD R6, R6, 0x1, R9 ;  /* 0x0000000106067824 */ /* 0x000fc600078e0209 */
        /* <DEDUP_REMOVED lines=9> */
[----:B------:R-:W-:-:S04]  /*0560*/  IMAD.IADD R9, R3, 0x1, R6 ;  /* 0x0000000103097824 */ /* 0x000fc800078e0206 */
        /* <DEDUP_REMOVED lines=16> */
[----:B------:R-:W-:Y:S02]  /*0670*/  VIADD R8, R9, 0x20 ;  /* 0x0000002009087836 */ /* 0x000fe40000000000 */
[----:B------:R-:W-:Y:S01]  /*0680*/  LOP3.LUT R5, R5, 0x800000, RZ, 0xfc, !PT ;  /* 0x0080000005057812 */ /* 0x000fe200078efcff */
[----:B------:R-:W-:Y:S01]  /*0690*/  IMAD.MOV R7, RZ, RZ, -R9 ;  /* 0x000000ffff077224 */ /* 0x000fe200078e0a09 */
[----:B------:R-:W-:-:S02]  /*06a0*/  FSETP.NEU.FTZ.AND P0, PT, R3, R6, PT ;  /* 0x000000060300720b */ /* 0x000fc40003f1d000 */
[----:B------:R-:W-:Y:S02]  /*06b0*/  SHF.L.U32 R8, R5, R8, RZ ;  /* 0x0000000805087219 */ /* 0x000fe400000006ff */
[----:B------:R-:W-:Y:S02]  /*06c0*/  SEL R6, R7, RZ, P2 ;  /* 0x000000ff07067207 */ /* 0x000fe40001000000 */
[----:B------:R-:W-:Y:S02]  /*06d0*/  ISETP.NE.AND P1, PT, R8, RZ, P1 ;  /* 0x000000ff0800720c */ /* 0x000fe40000f25270 */
[----:B------:R-:W-:Y:S02]  /*06e0*/  SHF.R.U32.HI R6, RZ, R6, R5 ;  /* 0x00000006ff067219 */ /* 0x000fe40000011605 */
[----:B------:R-:W-:Y:S02]  /*06f0*/  PLOP3.LUT P0, PT, P0, P1, PT, 0xf8, 0x8f ;  /* 0x00000000008f781c */ /* 0x000fe40000703f70 */
[----:B------:R-:W-:-:S02]  /*0700*/  SHF.R.U32.HI R8, RZ, 0x1, R6 ;  /* 0x00000001ff087819 */ /* 0x000fc40000011606 */
[----:B------:R-:W-:-:S04]  /*0710*/  SEL R3, RZ, 0x1, !P0 ;  /* 0x00000001ff037807 */ /* 0x000fc80004000000 */
[----:B------:R-:W-:-:S04]  /*0720*/  LOP3.LUT R3, R3, 0x1, R8, 0xf8, !PT ;  /* 0x0000000103037812 */ /* 0x000fc800078ef808 */
[----:B------:R-:W-:-:S05]  /*0730*/  LOP3.LUT R3, R3, R6, RZ, 0xc0, !PT ;  /* 0x0000000603037212 */ /* 0x000fca00078ec0ff */
[----:B------:R-:W-:-:S05]  /*0740*/  IMAD.IADD R3, R8, 0x1, R3 ;  /* 0x0000000108037824 */ /* 0x000fca00078e0203 */
[----:B------:R-:W-:Y:S01]  /*0750*/  LOP3.LUT R0, R3, R0, RZ, 0xfc, !PT ;  /* 0x0000000003007212 */ /* 0x000fe200078efcff */
[----:B------:R-:W-:Y:S06]  /*0760*/  BRA `(.L_x_290) ;  /* 0x0000000000107947 */ /* 0x000fec0003800000 */
.L_x_289:
[----:B------:R-:W-:-:S04]  /*0770*/  LOP3.LUT R0, R0, 0x80000000, RZ, 0xc0, !PT ;  /* 0x8000000000007812 */ /* 0x000fc800078ec0ff */
[----:B------:R-:W-:Y:S01]  /*0780*/  LOP3.LUT R0, R0, 0x7f800000, RZ, 0xfc, !PT ;  /* 0x7f80000000007812 */ /* 0x000fe200078efcff */
[----:B------:R-:W-:Y:S06]  /*0790*/  BRA `(.L_x_290) ;  /* 0x0000000000047947 */ /* 0x000fec0003800000 */
.L_x_288:
[----:B------:R-:W-:-:S07]  /*07a0*/  IMAD R0, R6, 0x800000, R0 ;  /* 0x0080000006007824 */ /* 0x000fce00078e0200 */
.L_x_290:
[----:B------:R-:W-:Y:S05]  /*07b0*/  BSYNC.RECONVERGENT B2 ;  /* 0x0000000000027941 */ /* 0x000fea0003800200 */
.L_x_287:
[----:B------:R-:W-:Y:S05]  /*07c0*/  BRA `(.L_x_291) ;  /* 0x0000000000207947 */ /* 0x000fea0003800000 */
.L_x_286:
[----:B------:R-:W-:-:S04]  /*07d0*/  LOP3.LUT R0, R8, 0x80000000, R7, 0x48, !PT ;  /* 0x8000000008007812 */ /* 0x000fc800078e4807 */
[----:B------:R-:W-:Y:S01]  /*07e0*/  LOP3.LUT R0, R0, 0x7f800000, RZ, 0xfc, !PT ;  /* 0x7f80000000007812 */ /* 0x000fe200078efcff */
[----:B------:R-:W-:Y:S06]  /*07f0*/  BRA `(.L_x_291) ;  /* 0x0000000000147947 */ /* 0x000fec0003800000 */
.L_x_285:
[----:B------:R-:W-:Y:S01]  /*0800*/  LOP3.LUT R0, R8, 0x80000000, R7, 0x48, !PT ;  /* 0x8000000008007812 */ /* 0x000fe200078e4807 */
[----:B------:R-:W-:Y:S06]  /*0810*/  BRA `(.L_x_291) ;  /* 0x00000000000c7947 */ /* 0x000fec0003800000 */
.L_x_284:
[----:B------:R-:W0:Y:S01]  /*0820*/  MUFU.RSQ R0, -QNAN ;  /* 0xffc0000000007908 */ /* 0x000e220000001400 */
[----:B------:R-:W-:Y:S05]  /*0830*/  BRA `(.L_x_291) ;  /* 0x0000000000047947 */ /* 0x000fea0003800000 */
.L_x_283:
[----:B------:R-:W-:-:S07]  /*0840*/  FADD.FTZ R0, R0, R3 ;  /* 0x0000000300007221 */ /* 0x000fce0000010000 */
.L_x_291:
[----:B------:R-:W-:Y:S05]  /*0850*/  BSYNC.RECONVERGENT B1 ;  /* 0x0000000000017941 */ /* 0x000fea0003800200 */
.L_x_281:
[----:B------:R-:W-:-:S04]  /*0860*/  IMAD.MOV.U32 R5, RZ, RZ, 0x0 ;  /* 0x00000000ff057424 */ /* 0x000fc800078e00ff */
[----:B0-----:R-:W-:Y:S05]  /*0870*/  RET.REL.NODEC R4 `(LnGradient) ;  /* 0xfffffff404e07950 */ /* 0x001fea0003c3ffff */
.L_x_292:
        /* <DEDUP_REMOVED lines=16> */
.L_x_475:


//--------------------- .text.ComputeLn           --------------------------
	.section	.text.ComputeLn,"ax",@progbits
	.align	128
        .global         ComputeLn
        .type           ComputeLn,@function
        .size           ComputeLn,(.L_x_507 - ComputeLn)
        .other          ComputeLn,@"STO_CUDA_ENTRY STV_DEFAULT"
ComputeLn:
.text.ComputeLn:
        /* <DEDUP_REMOVED lines=11> */
[----:B0-----:R-:W-:-:S06]  /*00b0*/  IMAD.WIDE R4, R7, 0x4, R4 ;  /* 0x0000000407047825 */ /* 0x001fcc00078e0204 */
[----:B-1----:R-:W3:Y:S01]  /*00c0*/  LDG.E.CONSTANT R4, desc[UR4][R4.64] ;  /* 0x0000000404047981 */ /* 0x002ee2000c1e9900 */
[----:B------:R-:W-:Y:S01]  /*00d0*/  BSSY.RECONVERGENT B0, `(.L_x_293) ;  /* 0x000001f000007945 */ /* 0x000fe20003800200 */
[----:B--2---:R-:W-:-:S04]  /*00e0*/  IMAD.WIDE R2, R7, 0x4, R2 ;  /* 0x0000000407027825 */ /* 0x004fc800078e0202 */
[----:B------:R-:W-:Y:S01]  /*00f0*/  HFMA2 R7, -RZ, RZ, -3.390625, 0 ;  /* 0xc2c80000ff077431 */ /* 0x000fe200000001ff */
[----:B---3--:R-:W-:-:S13]  /*0100*/  FSETP.GTU.AND P0, PT, R4, RZ, PT ;  /* 0x000000ff0400720b */ /* 0x008fda0003f0c000 */
[----:B------:R-:W-:Y:S05]  /*0110*/  @!P0 BRA `(.L_x_294) ;  /* 0x0000000000688947 */ /* 0x000fea0003800000 */
[----:B------:R-:W-:Y:S02]  /*0120*/  FSETP.GEU.AND P0, PT, R4, 1.175494350822287508e-38, PT ;  /* 0x008000000400780b */ /* 0x000fe40003f0e000 */
[----:B------:R-:W-:-:S11]  /*0130*/  MOV R7, 0x3e055027 ;  /* 0x3e05502700077802 */ /* 0x000fd60000000f00 */
[----:B------:R-:W-:-:S05]  /*0140*/  @!P0 FMUL R4, R4, 8388608 ;  /* 0x4b00000004048820 */ /* 0x000fca0000400000 */
[C---:B------:R-:W-:Y:S02]  /*0150*/  IADD3 R0, PT, PT, R4.reuse, -0x3f2aaaab, RZ ;  /* 0xc0d5555504007810 */ /* 0x040fe40007ffe0ff */
[----:B------:R-:W-:Y:S02]  /*0160*/  FSETP.NEU.AND P1, PT, R4, RZ, PT ;  /* 0x000000ff0400720b */ /* 0x000fe40003f2d000 */
        /* <DEDUP_REMOVED lines=19> */
[----:B------:R-:W-:-:S05]  /*02a0*/  @P0 FFMA R7, R4, R5, +INF ;  /* 0x7f80000004070423 */ /* 0x000fca0000000005 */
[----:B------:R-:W-:-:S07]  /*02b0*/  FSEL R7, R7, -INF , P1 ;  /* 0xff80000007077808 */ /* 0x000fce0000800000 */
.L_x_294:
[----:B------:R-:W-:Y:S05]  /*02c0*/  BSYNC.RECONVERGENT B0 ;  /* 0x0000000000007941 */ /* 0x000fea0003800200 */
.L_x_293:
[----:B------:R-:W-:Y:S01]  /*02d0*/  STG.E desc[UR4][R2.64], R7 ;  /* 0x0000000702007986 */ /* 0x000fe2000c101904 */
[----:B------:R-:W-:Y:S05]  /*02e0*/  EXIT ;  /* 0x000000000000794d */ /* 0x000fea0003800000 */
.L_x_295:
        /* <DEDUP_REMOVED lines=9> */
.L_x_507:


//--------------------- .text.SwishGradient       --------------------------
	.section	.text.SwishGradient,"ax",@progbits
	.align	128
        .global         SwishGradient
        .type           SwishGradient,@function
        .size           SwishGradient,(.L_x_476 - SwishGradient)
        .other          SwishGradient,@"STO_CUDA_ENTRY STV_DEFAULT"
SwishGradient:
.text.SwishGradient:
        /* <DEDUP_REMOVED lines=10> */
[----:B0-----:R-:W-:-:S05]  /*00a0*/  IMAD.WIDE R4, R2, 0x4, R4 ;  /* 0x0000000402047825 */ /* 0x001fca00078e0204 */
[----:B-1----:R-:W2:Y:S01]  /*00b0*/  LDG.E.CONSTANT R3, desc[UR4][R4.64] ;  /* 0x0000000404037981 */ /* 0x002ea2000c1e9900 */
[----:B------:R-:W-:Y:S01]  /*00c0*/  BSSY.RECONVERGENT B0, `(.L_x_296) ;  /* 0x0000015000007945 */ /* 0x000fe20003800200 */
[----:B------:R-:W-:Y:S01]  /*00d0*/  IMAD.MOV.U32 R0, RZ, RZ, 0x3f000000 ;  /* 0x3f000000ff007424 */ /* 0x000fe200078e00ff */
[----:B--2---:R-:W-:-:S13]  /*00e0*/  FSETP.GEU.AND P0, PT, |R3|, 9.9999997473787516356e-05, PT ;  /* 0x38d1b7170300780b */ /* 0x004fda0003f0e200 */
[----:B------:R-:W-:Y:S05]  /*00f0*/  @!P0 BRA `(.L_x_297) ;  /* 0x0000000000448947 */ /* 0x000fea0003800000 */
[----:B------:R-:W0:Y:S02]  /*0100*/  LDC.64 R4, c[0x0][0x388] ;  /* 0x0000e200ff047b82 */ /* 0x000e240000000a00 */
[----:B0-----:R-:W-:-:S05]  /*0110*/  IMAD.WIDE R4, R2, 0x4, R4 ;  /* 0x0000000402047825 */ /* 0x001fca00078e0204 */
[----:B------:R-:W2:Y:S01]  /*0120*/  LDG.E.CONSTANT R0, desc[UR4][R4.64] ;  /* 0x0000000404007981 */ /* 0x000ea2000c1e9900 */
[----:B------:R-:W0:Y:S01]  /*0130*/  MUFU.RCP R6, R3 ;  /* 0x0000000300067308 */ /* 0x000e220000001000 */
[----:B------:R-:W-:Y:S01]  /*0140*/  BSSY.RECONVERGENT B1, `(.L_x_298) ;  /* 0x000000b000017945 */ /* 0x000fe20003800200 */
[----:B0-----:R-:W-:-:S04]  /*0150*/  FFMA R7, -R3, R6, 1 ;  /* 0x3f80000003077423 */ /* 0x001fc80000000106 */
[----:B------:R-:W-:Y:S02]  /*0160*/  FFMA R7, R6, R7, R6 ;  /* 0x0000000706077223 */ /* 0x000fe40000000006 */
[----:B--2---:R-:W0:Y:S02]  /*0170*/  FCHK P0, R0, R3 ;  /* 0x0000000300007302 */ /* 0x004e240000000000 */
[----:B------:R-:W-:-:S04]  /*0180*/  FFMA R6, R0, R7, RZ ;  /* 0x0000000700067223 */ /* 0x000fc800000000ff */
[----:B------:R-:W-:-:S04]  /*0190*/  FFMA R8, -R3, R6, R0 ;  /* 0x0000000603087223 */ /* 0x000fc80000000100 */
[----:B------:R-:W-:Y:S01]  /*01a0*/  FFMA R6, R7, R8, R6 ;  /* 0x0000000807067223 */ /* 0x000fe20000000006 */
[----:B0-----:R-:W-:Y:S06]  /*01b0*/  @!P0 BRA `(.L_x_299) ;  /* 0x00000000000c8947 */ /* 0x001fec0003800000 */
[----:B------:R-:W-:-:S07]  /*01c0*/  MOV R4, 0x1e0 ;  /* 0x000001e000047802 */ /* 0x000fce0000000f00 */
[----:B------:R-:W-:Y:S05]  /*01d0*/  CALL.REL.NOINC `($__internal_8_$__cuda_sm3x_div_rn_noftz_f32_slowpath) ;  /* 0x00000000003c7944 */ /* 0x000fea0003c00000 */
[----:B------:R-:W-:-:S07]  /*01e0*/  IMAD.MOV.U32 R6, RZ, RZ, R0 ;  /* 0x000000ffff067224 */ /* 0x000fce00078e0000 */
.L_x_299:
[----:B------:R-:W-:Y:S05]  /*01f0*/  BSYNC.RECONVERGENT B1 ;  /* 0x0000000000017941 */ /* 0x000fea0003800200 */
.L_x_298:
[----:B------:R-:W-:-:S07]  /*0200*/  IMAD.MOV.U32 R0, RZ, RZ, R6 ;  /* 0x000000ffff007224 */ /* 0x000fce00078e0006 */
.L_x_297:
[----:B------:R-:W-:Y:S05]  /*0210*/  BSYNC.RECONVERGENT B0 ;  /* 0x0000000000007941 */ /* 0x000fea0003800200 */
.L_x_296:
[----:B------:R-:W0:Y:S08]  /*0220*/  LDC.64 R4, c[0x0][0x390] ;  /* 0x0000e400ff047b82 */ /* 0x000e300000000a00 */
[----:B------:R-:W1:Y:S01]  /*0230*/  LDC.64 R6, c[0x0][0x3a0] ;  /* 0x0000e800ff067b82 */ /* 0x000e620000000a00 */
[----:B0-----:R-:W-:-:S06]  /*0240*/  IMAD.WIDE R4, R2, 0x4, R4 ;  /* 0x0000000402047825 */ /* 0x001fcc00078e0204 */
[----:B------:R-:W2:Y:S01]  /*0250*/  LDG.E.CONSTANT R4, desc[UR4][R4.64] ;  /* 0x0000000404047981 */ /* 0x000ea2000c1e9900 */
[----:B------:R-:W-:Y:S01]  /*0260*/  FMUL R3, R3, R0 ;  /* 0x0000000003037220 */ /* 0x000fe20000400000 */
[----:B------:R-:W-:-:S04]  /*0270*/  FADD R8, -R0, 1 ;  /* 0x3f80000000087421 */ /* 0x000fc80000000100 */
[----:B------:R-:W-:Y:S01]  /*0280*/  FFMA R9, R3, R8, R0 ;  /* 0x0000000803097223 */ /* 0x000fe20000000000 */
[----:B-1----:R-:W-:-:S04]  /*0290*/  IMAD.WIDE R2, R2, 0x4, R6 ;  /* 0x0000000402027825 */ /* 0x002fc800078e0206 */
[----:B--2---:R-:W-:-:S05]  /*02a0*/  FMUL R9, R4, R9 ;  /* 0x0000000904097220 */ /* 0x004fca0000400000 */
[----:B------:R-:W-:Y:S01]  /*02b0*/  STG.E desc[UR4][R2.64], R9 ;  /* 0x0000000902007986 */ /* 0x000fe2000c101904 */
[----:B------:R-:W-:Y:S05]  /*02c0*/  EXIT ;  /* 0x000000000000794d */ /* 0x000fea0003800000 */
        .weak           $__internal_8_$__cuda_sm3x_div_rn_noftz_f32_slowpath
        .type           $__internal_8_$__cuda_sm3x_div_rn_noftz_f32_slowpath,@function
        .size           $__internal_8_$__cuda_sm3x_div_rn_noftz_f32_slowpath,(.L_x_476 - $__internal_8_$__cuda_sm3x_div_rn_noftz_f32_slowpath)
$__internal_8_$__cuda_sm3x_div_rn_noftz_f32_slowpath:
        /* <DEDUP_REMOVED lines=36> */
.L_x_301:
        /* <DEDUP_REMOVED lines=51> */
.L_x_308:
[----:B------:R-:W-:-:S04]  /*0840*/  LOP3.LUT R0, R0, 0x80000000, RZ, 0xc0, !PT ;  /* 0x8000000000007812 */ /* 0x000fc800078ec0ff */
[----:B------:R-:W-:Y:S01]  /*0850*/  LOP3.LUT R0, R0, 0x7f800000, RZ, 0xfc, !PT ;  /* 0x7f80000000007812 */ /* 0x000fe200078efcff */
[----:B------:R-:W-:Y:S06]  /*0860*/  BRA `(.L_x_309) ;  /* 0x0000000000047947 */ /* 0x000fec0003800000 */
.L_x_307:
[----:B------:R-:W-:-:S07]  /*0870*/  IMAD R0, R6, 0x800000, R0 ;  /* 0x0080000006007824 */ /* 0x000fce00078e0200 */
.L_x_309:
[----:B------:R-:W-:Y:S05]  /*0880*/  BSYNC.RECONVERGENT B3 ;  /* 0x0000000000037941 */ /* 0x000fea0003800200 */
.L_x_306:
[----:B------:R-:W-:Y:S05]  /*0890*/  BRA `(.L_x_310) ;  /* 0x0000000000207947 */ /* 0x000fea0003800000 */
.L_x_305:
[----:B------:R-:W-:-:S04]  /*08a0*/  LOP3.LUT R0, R8, 0x80000000, R7, 0x48, !PT ;  /* 0x8000000008007812 */ /* 0x000fc800078e4807 */
[----:B------:R-:W-:Y:S01]  /*08b0*/  LOP3.LUT R0, R0, 0x7f800000, RZ, 0xfc, !PT ;  /* 0x7f80000000007812 */ /* 0x000fe200078efcff */
[----:B------:R-:W-:Y:S06]  /*08c0*/  BRA `(.L_x_310) ;  /* 0x0000000000147947 */ /* 0x000fec0003800000 */
.L_x_304:
[----:B------:R-:W-:Y:S01]  /*08d0*/  LOP3.LUT R0, R8, 0x80000000, R7, 0x48, !PT ;  /* 0x8000000008007812 */ /* 0x000fe200078e4807 */
[----:B------:R-:W-:Y:S06]  /*08e0*/  BRA `(.L_x_310) ;  /* 0x00000000000c7947 */ /* 0x000fec0003800000 */
.L_x_303:
[----:B------:R-:W0:Y:S01]  /*08f0*/  MUFU.RSQ R0, -QNAN ;  /* 0xffc0000000007908 */ /* 0x000e220000001400 */
[----:B------:R-:W-:Y:S05]  /*0900*/  BRA `(.L_x_310) ;  /* 0x0000000000047947 */ /* 0x000fea0003800000 */
.L_x_302:
[----:B------:R-:W-:-:S07]  /*0910*/  FADD.FTZ R0, R0, R3 ;  /* 0x0000000300007221 */ /* 0x000fce0000010000 */
.L_x_310:
[----:B------:R-:W-:Y:S05]  /*0920*/  BSYNC.RECONVERGENT B2 ;  /* 0x0000000000027941 */ /* 0x000fea0003800200 */
.L_x_300:
[----:B------:R-:W-:-:S04]  /*0930*/  IMAD.MOV.U32 R5, RZ, RZ, 0x0 ;  /* 0x00000000ff057424 */ /* 0x000fc800078e00ff */
[----:B0-----:R-:W-:Y:S05]  /*0940*/  RET.REL.NODEC R4 `(SwishGradient) ;  /* 0xfffffff404ac7950 */ /* 0x001fea0003c3ffff */
.L_x_311:
        /* <DEDUP_REMOVED lines=11> */
.L_x_476:


//--------------------- .text.ComputeSoftmaxGradientWitHierarchy --------------------------
	.section	.text.ComputeSoftmaxGradientWitHierarchy,"ax",@progbits
	.align	128
        .global         ComputeSoftmaxGradientWitHierarchy
        .type           ComputeSoftmaxGradientWitHierarchy,@function
        .size           ComputeSoftmaxGradientWitHierarchy,(.L_x_509 - ComputeSoftmaxGradientWitHierarchy)
        .other          ComputeSoftmaxGradientWitHierarchy,@"STO_CUDA_ENTRY STV_DEFAULT"
ComputeSoftmaxGradientWitHierarchy:
.text.ComputeSoftmaxGradientWitHierarchy:
        /* <DEDUP_REMOVED lines=9> */
[----:B------:R-:W-:Y:S01]  /*0090*/  ISETP.GE.AND P2, PT, R0, RZ, PT ;  /* 0x000000ff0000720c */ /* 0x000fe20003f46270 */
[----:B------:R-:W1:Y:S01]  /*00a0*/  LDCU.64 UR4, c[0x0][0x358] ;  /* 0x00006b00ff0477ac */ /* 0x000e620008000a00 */
[----:B0-----:R-:W-:-:S04]  /*00b0*/  IABS R5, R8 ;  /* 0x0000000800057213 */ /* 0x001fc80000000000 */
[----:B------:R-:W0:Y:S08]  /*00c0*/  I2F.RP R4, R5 ;  /* 0x0000000500047306 */ /* 0x000e300000209400 */
[----:B0-----:R-:W0:Y:S02]  /*00d0*/  MUFU.RCP R4, R4 ;  /* 0x0000000400047308 */ /* 0x001e240000001000 */
[----:B0-----:R-:W-:-:S06]  /*00e0*/  IADD3 R2, PT, PT, R4, 0xffffffe, RZ ;  /* 0x0ffffffe04027810 */ /* 0x001fcc0007ffe0ff */
[----:B------:R0:W2:Y:S02]  /*00f0*/  F2I.FTZ.U32.TRUNC.NTZ R3, R2 ;  /* 0x0000000200037305 */ /* 0x0000a4000021f000 */
[----:B0-----:R-:W-:Y:S01]  /*0100*/  HFMA2 R2, -RZ, RZ, 0, 0 ;  /* 0x00000000ff027431 */ /* 0x001fe200000001ff */
[----:B--2---:R-:W-:-:S05]  /*0110*/  IADD3 R6, PT, PT, RZ, -R3, RZ ;  /* 0x80000003ff067210 */ /* 0x004fca0007ffe0ff */
[----:B------:R-:W-:Y:S01]  /*0120*/  IMAD R7, R6, R5, RZ ;  /* 0x0000000506077224 */ /* 0x000fe200078e02ff */
[----:B------:R-:W-:-:S03]  /*0130*/  IABS R6, R0 ;  /* 0x0000000000067213 */ /* 0x000fc60000000000 */
[----:B------:R-:W-:-:S06]  /*0140*/  IMAD.HI.U32 R3, R3, R7, R2 ;  /* 0x0000000703037227 */ /* 0x000fcc00078e0002 */
[----:B------:R-:W-:-:S05]  /*0150*/  IMAD.HI.U32 R3, R3, R6, RZ ;  /* 0x0000000603037227 */ /* 0x000fca00078e00ff */
[----:B------:R-:W-:-:S05]  /*0160*/  IADD3 R3, PT, PT, -R3, RZ, RZ ;  /* 0x000000ff03037210 */ /* 0x000fca0007ffe1ff */
[C---:B------:R-:W-:Y:S02]  /*0170*/  IMAD R4, R5.reuse, R3, R6 ;  /* 0x0000000305047224 */ /* 0x040fe400078e0206 */
[----:B------:R-:W0:Y:S03]  /*0180*/  LDC.64 R2, c[0x0][0x388] ;  /* 0x0000e200ff027b82 */ /* 0x000e260000000a00 */
[----:B------:R-:W-:-:S13]  /*0190*/  ISETP.GT.U32.AND P0, PT, R5, R4, PT ;  /* 0x000000040500720c */ /* 0x000fda0003f04070 */
[----:B------:R-:W-:Y:S02]  /*01a0*/  @!P0 IADD3 R4, PT, PT, R4, -R5, RZ ;  /* 0x8000000504048210 */ /* 0x000fe40007ffe0ff */
[----:B------:R-:W-:Y:S02]  /*01b0*/  ISETP.NE.AND P0, PT, R8, RZ, PT ;  /* 0x000000ff0800720c */ /* 0x000fe40003f05270 */
[----:B------:R-:W-:-:S13]  /*01c0*/  ISETP.GT.U32.AND P1, PT, R5, R4, PT ;  /* 0x000000040500720c */ /* 0x000fda0003f24070 */
[----:B------:R-:W-:-:S04]  /*01d0*/  @!P1 IADD3 R4, PT, PT, R4, -R5, RZ ;  /* 0x8000000504049210 */ /* 0x000fc80007ffe0ff */
[----:B------:R-:W-:Y:S02]  /*01e0*/  @!P2 IADD3 R4, PT, PT, -R4, RZ, RZ ;  /* 0x000000ff0404a210 */ /* 0x000fe40007ffe1ff */
[----:B------:R-:W-:-:S05]  /*01f0*/  @!P0 LOP3.LUT R4, RZ, R8, RZ, 0x33, !PT ;  /* 0x00000008ff048212 */ /* 0x000fca00078e33ff */
[----:B0-----:R-:W-:-:S05]  /*0200*/  IMAD.WIDE R2, R4, 0x4, R2 ;  /* 0x0000000404027825 */ /* 0x001fca00078e0202 */
[----:B-1----:R-:W2:Y:S02]  /*0210*/  LDG.E R5, desc[UR4][R2.64] ;  /* 0x0000000402057981 */ /* 0x002ea4000c1e1900 */
[----:B--2---:R-:W-:-:S13]  /*0220*/  FSETP.GEU.AND P0, PT, |R5|, 5, PT ;  /* 0x40a000000500780b */ /* 0x004fda0003f0e200 */
[----:B------:R-:W-:Y:S05]  /*0230*/  @P0 BRA `(.L_x_312) ;  /* 0x0000000000480947 */ /* 0x000fea0003800000 */
[----:B------:R-:W0:Y:S08]  /*0240*/  LDC.64 R2, c[0x0][0x398] ;  /* 0x0000e600ff027b82 */ /* 0x000e300000000a00 */
[----:B------:R-:W1:Y:S08]  /*0250*/  LDC.64 R4, c[0x0][0x390] ;  /* 0x0000e400ff047b82 */ /* 0x000e700000000a00 */
[----:B------:R-:W2:Y:S01]  /*0260*/  LDC.64 R8, c[0x0][0x3a0] ;  /* 0x0000e800ff087b82 */ /* 0x000ea20000000a00 */
[----:B0-----:R-:W-:-:S06]  /*0270*/  IMAD.WIDE R2, R0, 0x4, R2 ;  /* 0x0000000400027825 */ /* 0x001fcc00078e0202 */
[----:B------:R-:W3:Y:S01]  /*0280*/  LDG.E R2, desc[UR4][R2.64] ;  /* 0x0000000402027981 */ /* 0x000ee2000c1e1900 */
[----:B-1----:R-:W-:-:S06]  /*0290*/  IMAD.WIDE R4, R0, 0x4, R4 ;  /* 0x0000000400047825 */ /* 0x002fcc00078e0204 */
[----:B------:R-:W4:Y:S01]  /*02a0*/  LDG.E R5, desc[UR4][R4.64] ;  /* 0x0000000404057981 */ /* 0x000f22000c1e1900 */
[----:B------:R-:W-:Y:S01]  /*02b0*/  UMOV UR6, 0xa0b5ed8d ;  /* 0xa0b5ed8d00067882 */ /* 0x000fe20000000000 */
[----:B------:R-:W-:Y:S01]  /*02c0*/  UMOV UR7, 0x3eb0c6f7 ;  /* 0x3eb0c6f700077882 */ /* 0x000fe20000000000 */
[----:B---3--:R-:W-:-:S04]  /*02d0*/  FADD R10, R2, -1 ;  /* 0xbf800000020a7421 */ /* 0x008fc80000000000 */
[----:B------:R-:W0:Y:S02]  /*02e0*/  F2F.F64.F32 R6, |R10| ;  /* 0x4000000a00067310 */ /* 0x000e240000201800 */
[----:B0-----:R-:W-:Y:S01]  /*02f0*/  DSETP.GEU.AND P0, PT, R6, UR6, PT ;  /* 0x0000000606007e2a */ /* 0x001fe2000bf0e000 */
[----:B----4-:R-:W-:-:S04]  /*0300*/  FADD R6, -R5, 1 ;  /* 0x3f80000005067421 */ /* 0x010fc80000000100 */
[----:B------:R-:W-:Y:S01]  /*0310*/  FMUL R11, R5, R6 ;  /* 0x00000006050b7220 */ /* 0x000fe20000400000 */
[----:B--2---:R-:W-:-:S08]  /*0320*/  IMAD.WIDE R6, R0, 0x4, R8 ;  /* 0x0000000400067825 */ /* 0x004fd000078e0208 */
[----:B------:R-:W-:-:S05]  /*0330*/  @P0 FMUL R11, R2, -R5 ;  /* 0x80000005020b0220 */ /* 0x000fca0000400000 */
[----:B------:R-:W-:Y:S01]  /*0340*/  STG.E desc[UR4][R6.64], R11 ;  /* 0x0000000b06007986 */ /* 0x000fe2000c101904 */
[----:B------:R-:W-:Y:S05]  /*0350*/  EXIT ;  /* 0x000000000000794d */ /* 0x000fea0003800000 */
.L_x_312:
[----:B------:R-:W0:Y:S02]  /*0360*/  LDC.64 R2, c[0x0][0x3a0] ;  /* 0x0000e800ff027b82 */ /* 0x000e240000000a00 */
[----:B0-----:R-:W-:-:S05]  /*0370*/  IMAD.WIDE R2, R0, 0x4, R2 ;  /* 0x0000000400027825 */ /* 0x001fca00078e0202 */
[----:B------:R-:W-:Y:S01]  /*0380*/  STG.E desc[UR4][R2.64], R5 ;  /* 0x0000000502007986 */ /* 0x000fe2000c101904 */
[----:B------:R-:W-:Y:S05]  /*0390*/  EXIT ;  /* 0x000000000000794d */ /* 0x000fea0003800000 */
.L_x_313:
        /* <DEDUP_REMOVED lines=14> */
.L_x_509:


//--------------------- .text.ComputeSoftmaxWithHierarchy --------------------------
	.section	.text.ComputeSoftmaxWithHierarchy,"ax",@progbits
	.align	128
        .global         ComputeSoftmaxWithHierarchy
        .type           ComputeSoftmaxWithHierarchy,@function
        .size           ComputeSoftmaxWithHierarchy,(.L_x_478 - ComputeSoftmaxWithHierarchy)
        .other          ComputeSoftmaxWithHierarchy,@"STO_CUDA_ENTRY STV_DEFAULT"
ComputeSoftmaxWithHierarchy:
.text.ComputeSoftmaxWithHierarchy:
[----:B------:R-:W0:Y:S01]  /*0000*/  LDC R1, c[0x0][0x37c] ;  /* 0x0000df00ff017b82 */ /* 0x000e220000000800 */
[----:B------:R-:W1:Y:S01]  /*0010*/  S2R R3, SR_TID.X ;  /* 0x0000000000037919 */ /* 0x000e620000002100 */
[----:B------:R-:W2:Y:S06]  /*0020*/  LDCU UR5, c[0x0][0x2fc] ;  /* 0x00005f80ff0577ac */ /* 0x000eac0008000800 */
[----:B------:R-:W1:Y:S01]  /*0030*/  S2UR UR6, SR_CTAID.X ;  /* 0x00000000000679c3 */ /* 0x000e620000002500 */
[----:B0-----:R-:W-:Y:S01]  /*0040*/  VIADD R1, R1, 0xfffffff8 ;  /* 0xfffffff801017836 */ /* 0x001fe20000000000 */
[----:B------:R-:W0:Y:S01]  /*0050*/  LDCU UR7, c[0x0][0x380] ;  /* 0x00007000ff0777ac */ /* 0x000e220008000800 */
[----:B------:R-:W3:Y:S05]  /*0060*/  LDCU UR4, c[0x0][0x2f8] ;  /* 0x00005f00ff0477ac */ /* 0x000eea0008000800 */
[----:B------:R-:W1:Y:S01]  /*0070*/  LDC R0, c[0x0][0x360] ;  /* 0x0000d800ff007b82 */ /* 0x000e620000000800 */
[----:B---3--:R-:W-:-:S05]  /*0080*/  IADD3 R10, P1, PT, R1, UR4, RZ ;  /* 0x00000004010a7c10 */ /* 0x008fca000ff3e0ff */
[----:B--2---:R-:W-:Y:S02]  /*0090*/  IMAD.X R11, RZ, RZ, UR5, P1 ;  /* 0x00000005ff0b7e24 */ /* 0x004fe400088e06ff */
[----:B-1----:R-:W-:-:S05]  /*00a0*/  IMAD R0, R0, UR6, R3 ;  /* 0x0000000600007c24 */ /* 0x002fca000f8e0203 */
[----:B0-----:R-:W-:-:S13]  /*00b0*/  ISETP.GE.AND P0, PT, R0, UR7, PT ;  /* 0x0000000700007c0c */ /* 0x001fda000bf06270 */
[----:B------:R-:W-:Y:S05]  /*00c0*/  @P0 EXIT ;  /* 0x000000000000094d */ /* 0x000fea0003800000 */
[----:B------:R-:W0:Y:S01]  /*00d0*/  LDC.64 R6, c[0x0][0x390] ;  /* 0x0000e400ff067b82 */ /* 0x000e220000000a00 */
[----:B------:R-:W1:Y:S01]  /*00e0*/  LDCU UR4, c[0x0][0x384] ;  /* 0x00007080ff0477ac */ /* 0x000e620008000800 */
[----:B------:R2:W-:Y:S01]  /*00f0*/  STL [R1], RZ ;  /* 0x000000ff01007387 */ /* 0x0005e20000100800 */
[----:B------:R-:W-:Y:S01]  /*0100*/  MOV R20, 0x1a0 ;  /* 0x000001a000147802 */ /* 0x000fe20000000f00 */
[----:B------:R-:W-:Y:S01]  /*0110*/  IMAD.MOV.U32 R21, RZ, RZ, 0x0 ;  /* 0x00000000ff157424 */ /* 0x000fe200078e00ff */
[----:B------:R-:W3:Y:S01]  /*0120*/  LDCU.64 UR6, c[0x0][0x388] ;  /* 0x00007100ff0677ac */ /* 0x000ee20008000a00 */
[----:B------:R-:W4:Y:S01]  /*0130*/  LDCU UR5, c[0x0][0x384] ;  /* 0x00007080ff0577ac */ /* 0x000f220008000800 */
[----:B-1----:R-:W-:Y:S02]  /*0140*/  IMAD R0, R0, UR4, RZ ;  /* 0x0000000400007c24 */ /* 0x002fe4000f8e02ff */
[----:B---3--:R-:W-:Y:S01]  /*0150*/  IMAD.U32 R4, RZ, RZ, UR6 ;  /* 0x00000006ff047e24 */ /* 0x008fe2000f8e00ff */
[----:B------:R-:W-:Y:S01]  /*0160*/  MOV R5, UR7 ;  /* 0x0000000700057c02 */ /* 0x000fe20008000f00 */
[----:B0-----:R-:W-:-:S04]  /*0170*/  IMAD.WIDE R6, R0, 0x4, R6 ;  /* 0x0000000400067825 */ /* 0x001fc800078e0206 */
[----:B--2-4-:R-:W-:-:S07]  /*0180*/  IMAD.U32 R8, RZ, RZ, UR5 ;  /* 0x00000005ff087e24 */ /* 0x014fce000f8e00ff */
[----:B------:R-:W-:Y:S05]  /*0190*/  CALL.REL.NOINC `($ComputeSoftmaxWithHierarchy$SoftmaxWithHierarchy) ;  /* 0x0000000000047944 */ /* 0x000fea0003c00000 */
[----:B------:R-:W-:Y:S05]  /*01a0*/  EXIT ;  /* 0x000000000000794d */ /* 0x000fea0003800000 */
        .type           $ComputeSoftmaxWithHierarchy$SoftmaxWithHierarchy,@function
        .size           $ComputeSoftmaxWithHierarchy$SoftmaxWithHierarchy,($__internal_9_$__cuda_sm3x_div_rn_noftz_f32_slowpath - $ComputeSoftmaxWithHierarchy$SoftmaxWithHierarchy)
$ComputeSoftmaxWithHierarchy$SoftmaxWithHierarchy:
[----:B------:R-:W-:-:S05]  /*01b0*/  VIADD R1, R1, 0xffffff68 ;  /* 0xffffff6801017836 */ /* 0x000fca0000000000 */
[----:B------:R-:W-:Y:S04]  /*01c0*/  STL [R1+0x90], R53 ;  /* 0x0000903501007387 */ /* 0x000fe80000100800 */
        /* <DEDUP_REMOVED lines=15> */
[----:B------:R0:W-:Y:S04]  /*02c0*/  STL [R1+0x34], R18 ;  /* 0x0000341201007387 */ /* 0x0001e80000100800 */
[----:B------:R1:W-:Y:S04]  /*02d0*/  STL [R1+0x30], R17 ;  /* 0x0000301101007387 */ /* 0x0003e80000100800 */
[----:B------:R2:W-:Y:S01]  /*02e0*/  STL [R1+0x2c], R16 ;  /* 0x00002c1001007387 */ /* 0x0005e20000100800 */
[----:B0-----:R-:W0:Y:S05]  /*02f0*/  BMOV.32.CLEAR R18, B9 ;  /* 0x0000000009127355 */ /* 0x001e2a0000100000 */
[----:B------:R3:W-:Y:S01]  /*0300*/  STL [R1+0x28], R2 ;  /* 0x0000280201007387 */ /* 0x0007e20000100800 */
[----:B-1----:R-:W1:Y:S05]  /*0310*/  BMOV.32.CLEAR R17, B8 ;  /* 0x0000000008117355 */ /* 0x002e6a0000100000 */
[----:B--2---:R-:W2:Y:S05]  /*0320*/  BMOV.32.CLEAR R16, B7 ;  /* 0x0000000007107355 */ /* 0x004eaa0000100000 */
[----:B---3--:R-:W3:Y:S05]  /*0330*/  BMOV.32.CLEAR R2, B6 ;  /* 0x0000000006027355 */ /* 0x008eea0000100000 */
[----:B------:R-:W-:Y:S01]  /*0340*/  BSSY.RECONVERGENT B9, `(.L_x_314) ;  /* 0x00002af000097945 */ /* 0x000fe20003800200 */
[----:B------:R4:W-:Y:S04]  /*0350*/  STL [R1+0x80], R45 ;  /* 0x0000802d01007387 */ /* 0x0009e80000100800 */
[----:B------:R5:W-:Y:S04]  /*0360*/  STL [R1+0x7c], R44 ;  /* 0x00007c2c01007387 */ /* 0x000be80000100800 */
[----:B------:R0:W-:Y:S01]  /*0370*/  STL [R1+0x78], R39 ;  /* 0x0000782701007387 */ /* 0x0001e20000100800 */
[----:B----4-:R-:W-:-:S03]  /*0380*/  IMAD.MOV.U32 R45, RZ, RZ, R5 ;  /* 0x000000ffff2d7224 */ /* 0x010fc600078e0005 */
[----:B------:R4:W-:Y:S01]  /*0390*/  STL [R1+0x74], R38 ;  /* 0x0000742601007387 */ /* 0x0009e20000100800 */
[----:B-----5:R-:W-:-:S03]  /*03a0*/  IMAD.MOV.U32 R44, RZ, RZ, R4 ;  /* 0x000000ffff2c7224 */ /* 0x020fc600078e0004 */
[----:B------:R5:W-:Y:S01]  /*03b0*/  STL [R1+0x50], R25 ;  /* 0x0000501901007387 */ /* 0x000be20000100800 */
[----:B0-----:R-:W-:-:S03]  /*03c0*/  IMAD.MOV.U32 R39, RZ, RZ, R7 ;  /* 0x000000ffff277224 */ /* 0x001fc600078e0007 */
[----:B------:R0:W-:Y:S01]  /*03d0*/  STL [R1+0x4c], R24 ;  /* 0x00004c1801007387 */ /* 0x0001e20000100800 */
[----:B----4-:R-:W-:-:S03]  /*03e0*/  MOV R38, R6 ;  /* 0x0000000600267202 */ /* 0x010fc60000000f00 */
[----:B------:R4:W-:Y:S01]  /*03f0*/  STL [R1+0x48], R23 ;  /* 0x0000481701007387 */ /* 0x0009e20000100800 */
[----:B-----5:R-:W-:Y:S02]  /*0400*/  IMAD.MOV.U32 R25, RZ, RZ, R8 ;  /* 0x000000ffff197224 */ /* 0x020fe400078e0008 */
[----:B0-----:R-:W-:Y:S01]  /*0410*/  IMAD.MOV.U32 R24, RZ, RZ, R10 ;  /* 0x000000ffff187224 */ /* 0x001fe200078e000a */
[----:B----4-:R-:W-:Y:S01]  /*0420*/  MOV R23, R11 ;  /* 0x0000000b00177202 */ /* 0x010fe20000000f00 */
[----:B------:R-:W0:Y:S02]  /*0430*/  LDCU UR4, c[0x0][0x2f8] ;  /* 0x00005f00ff0477ac */ /* 0x000e240008000800 */
[----:B0-----:R-:W-:-:S05]  /*0440*/  VIADD R22, R24, -UR4 ;  /* 0x8000000418167c36 */ /* 0x001fca0008000000 */
[----:B------:R-:W4:Y:S01]  /*0450*/  LDL R7, [R22] ;  /* 0x0000000016077983 */ /* 0x000f220000100800 */
[----:B------:R-:W0:Y:S02]  /*0460*/  LDC.64 R46, c[0x0][0x358] ;  /* 0x0000d600ff2e7b82 */ /* 0x000e240000000a00 */
[----:B0-----:R-:W-:Y:S02]  /*0470*/  R2UR UR6, R46 ;  /* 0x000000002e0672ca */ /* 0x001fe400000e0000 */
[----:B------:R-:W-:Y:S01]  /*0480*/  R2UR UR7, R47 ;  /* 0x000000002f0772ca */ /* 0x000fe200000e0000 */
[----:B----4-:R-:W-:-:S12]  /*0490*/  IMAD.WIDE R4, R7, 0x4, R44 ;  /* 0x0000000407047825 */ /* 0x010fd800078e022c */
[----:B------:R-:W4:Y:S01]  /*04a0*/  LDG.E R5, desc[UR6][R4.64] ;  /* 0x0000000604057981 */ /* 0x000f22000c1e1900 */
[----:B------:R-:W0:Y:S01]  /*04b0*/  LDCU UR5, c[0x0][0x2fc] ;  /* 0x00005f80ff0577ac */ /* 0x000e220008000800 */
[----:B------:R-:W-:Y:S01]  /*04c0*/  IADD3 R26, P1, PT, R1, UR4, RZ ;  /* 0x00000004011a7c10 */ /* 0x000fe2000ff3e0ff */
[----:B------:R-:W-:Y:S04]  /*04d0*/  BSSY.RECONVERGENT B6, `(.L_x_315) ;  /* 0x0000016000067945 */ /* 0x000fe80003800200 */
[----:B0-----:R-:W-:Y:S02]  /*04e0*/  IMAD.X R27, RZ, RZ, UR5, P1 ;  /* 0x00000005ff1b7e24 */ /* 0x001fe400088e06ff */
[----:B----4-:R-:W-:-:S06]  /*04f0*/  FADD R0, |R5|, 0.5 ;  /* 0x3f00000005007421 */ /* 0x010fcc0000000200 */
[----:B------:R-:W0:Y:S02]  /*0500*/  F2I.TRUNC.NTZ R0, R0 ;  /* 0x0000000000007305 */ /* 0x000e24000020f100 */
[----:B0-----:R-:W-:-:S05]  /*0510*/  IMAD.HI R3, R0, 0x66666667, RZ ;  /* 0x6666666700037827 */ /* 0x001fca00078e02ff */
[----:B------:R-:W-:-:S04]  /*0520*/  SHF.R.U32.HI R6, RZ, 0x1f, R3 ;  /* 0x0000001fff067819 */ /* 0x000fc80000011603 */
[----:B------:R-:W-:Y:S02]  /*0530*/  LEA.HI.SX32 R6, R3, R6, 0x1e ;  /* 0x0000000603067211 */ /* 0x000fe400078ff2ff */
[C---:B------:R-:W-:Y:S02]  /*0540*/  IADD3 R3, PT, PT, R7.reuse, 0x1, RZ ;  /* 0x0000000107037810 */ /* 0x040fe40007ffe0ff */
[----:B------:R-:W-:Y:S01]  /*0550*/  I2FP.F32.S32 R19, R6 ;  /* 0x0000000600137245 */ /* 0x000fe20000201400 */
[----:B------:R-:W-:Y:S02]  /*0560*/  IMAD.WIDE R6, R7, 0x4, R38 ;  /* 0x0000000407067825 */ /* 0x000fe400078e0226 */
[----:B------:R0:W-:Y:S03]  /*0570*/  STL [R22], R3 ;  /* 0x0000000316007387 */ /* 0x0001e60000100800 */
[----:B------:R-:W4:Y:S01]  /*0580*/  F2I.TRUNC.NTZ R19, R19 ;  /* 0x0000001300137305 */ /* 0x000f22000020f100 */
[----:B------:R0:W-:Y:S01]  /*0590*/  STG.E desc[UR6][R6.64], R5 ;  /* 0x0000000506007986 */ /* 0x0001e2000c101906 */
[----:B----4-:R-:W-:-:S13]  /*05a0*/  ISETP.GE.AND P0, PT, R19, 0xb, PT ;  /* 0x0000000b1300780c */ /* 0x010fda0003f06270 */
[----:B0123--:R-:W-:Y:S05]  /*05b0*/  @!P0 BRA `(.L_x_316) ;  /* 0x00000000001c8947 */ /* 0x00ffea0003800000 */
[----:B------:R-:W-:Y:S01]  /*05c0*/  MOV R0, 0x0 ;  /* 0x0000000000007802 */ /* 0x000fe20000000f00 */
[----:B------:R-:W-:-:S03]  /*05d0*/  IMAD.WIDE.U32 R4, R19, 0x4, RZ ;  /* 0x0000000413047825 */ /* 0x000fc600078e00ff */
[----:B------:R0:W1:Y:S04]  /*05e0*/  LDC.64 R6, c[0x4][R0] ;  /* 0x0100000000067b82 */ /* 0x0000680000000a00 */
[----:B------:R-:W-:-:S07]  /*05f0*/  LEPC R20, `(.L_x_317) ;  /* 0x000000001014794e */ /* 0x000fce0000000000 */
[----:B01----:R-:W-:Y:S05]  /*0600*/  CALL.ABS.NOINC R6 ;  /* 0x0000000006007343 */ /* 0x003fea0003c00000 */
.L_x_317:
[----:B------:R-:W-:Y:S02]  /*0610*/  IMAD.MOV.U32 R26, RZ, RZ, R4 ;  /* 0x000000ffff1a7224 */ /* 0x000fe400078e0004 */
[----:B------:R-:W-:-:S07]  /*0620*/  IMAD.MOV.U32 R27, RZ, RZ, R5 ;  /* 0x000000ffff1b7224 */ /* 0x000fce00078e0005 */
.L_x_316:
[----:B------:R-:W-:Y:S05]  /*0630*/  BSYNC.RECONVERGENT B6 ;  /* 0x0000000000067941 */ /* 0x000fea0003800200 */
.L_x_315:
[----:B------:R-:W-:Y:S01]  /*0640*/  ISETP.GE.AND P1, PT, R19, 0x1, PT ;  /* 0x000000011300780c */ /* 0x000fe20003f26270 */
[----:B------:R-:W-:Y:S01]  /*0650*/  BSSY.RECONVERGENT B8, `(.L_x_318) ;  /* 0x000015e000087945 */ /* 0x000fe20003800200 */
[----:B------:R-:W-:Y:S01]  /*0660*/  HFMA2 R36, -RZ, RZ, -25.71875, 3664 ;  /* 0xce6e6b28ff247431 */ /* 0x000fe200000001ff */
[----:B------:R-:W-:-:S10]  /*0670*/  PLOP3.LUT P0, PT, PT, PT, PT, 0x80, 0x8 ;  /* 0x000000000008781c */ /* 0x000fd40003f0f070 */
[----:B------:R-:W-:Y:S05]  /*0680*/  @!P1 BRA `(.L_x_319) ;  /* 0x0000001400689947 */ /* 0x000fea0003800000 */
[----:B------:R-:W-:Y:S01]  /*0690*/  ISETP.GE.U32.AND P0, PT, R19, 0x4, PT ;  /* 0x000000041300780c */ /* 0x000fe20003f06070 */
[----:B------:R-:W-:Y:S01]  /*06a0*/  BSSY.RECONVERGENT B7, `(.L_x_320) ;  /* 0x000010a000077945 */ /* 0x000fe20003800200 */
[----:B------:R-:W-:Y:S01]  /*06b0*/  IMAD.MOV.U32 R36, RZ, RZ, -0x319194d8 ;  /* 0xce6e6b28ff247424 */ /* 0x000fe200078e00ff */
[----:B------:R-:W-:Y:S01]  /*06c0*/  PRMT R31, RZ, 0x7610, R31 ;  /* 0x00007610ff1f7816 */ /* 0x000fe2000000001f */
[----:B------:R-:W-:-:S09]  /*06d0*/  IMAD.MOV.U32 R29, RZ, RZ, RZ ;  /* 0x000000ffff1d7224 */ /* 0x000fd200078e00ff */
[----:B------:R-:W-:Y:S05]  /*06e0*/  @!P0 BRA `(.L_x_321) ;  /* 0x0000001000148947 */ /* 0x000fea0003800000 */
[----:B------:R-:W-:Y:S01]  /*06f0*/  LOP3.LUT R29, R19, 0x7ffffffc, RZ, 0xc0, !PT ;  /* 0x7ffffffc131d7812 */ /* 0x000fe200078ec0ff */
[----:B------:R-:W-:Y:S01]  /*0700*/  IMAD.MOV.U32 R36, RZ, RZ, -0x319194d8 ;  /* 0xce6e6b28ff247424 */ /* 0x000fe200078e00ff */
[----:B------:R-:W-:Y:S02]  /*0710*/  IADD3 R52, P0, PT, R26, 0x8, RZ ;  /* 0x000000081a347810 */ /* 0x000fe40007f1e0ff */
[----:B------:R-:W-:Y:S01]  /*0720*/  PRMT R31, RZ, 0x7610, R31 ;  /* 0x00007610ff1f7816 */ /* 0x000fe2000000001f */
[----:B------:R-:W-:Y:S01]  /*0730*/  IMAD.MOV R28, RZ, RZ, -R29 ;  /* 0x000000ffff1c7224 */ /* 0x000fe200078e0a1d */
[----:B------:R-:W-:-:S09]  /*0740*/  IADD3.X R53, PT, PT, RZ, R27, RZ, P0, !PT ;  /* 0x0000001bff357210 */ /* 0x000fd200007fe4ff */
.L_x_334:
[----:B------:R-:W2:Y:S01]  /*0750*/  LDL R3, [R22] ;  /* 0x0000000016037983 */ /* 0x000ea20000100800 */
[----:B------:R-:W-:Y:S01]  /*0760*/  R2UR UR4, R46 ;  /* 0x000000002e0472ca */ /* 0x000fe200000e0000 */
[----:B------:R-:W-:Y:S01]  /*0770*/  IMAD.MOV.U32 R6, RZ, RZ, R44 ;  /* 0x000000ffff067224 */ /* 0x000fe200078e002c */
[----:B------:R-:W-:Y:S01]  /*0780*/  R2UR UR5, R47 ;  /* 0x000000002f0572ca */ /* 0x000fe200000e0000 */
[----:B------:R-:W-:Y:S02]  /*0790*/  IMAD.MOV.U32 R7, RZ, RZ, R45 ;  /* 0x000000ffff077224 */ /* 0x000fe400078e002d */
[----:B--2---:R-:W-:-:S10]  /*07a0*/  IMAD.WIDE R4, R3, 0x4, R6 ;  /* 0x0000000403047825 */ /* 0x004fd400078e0206 */
[----:B------:R-:W2:Y:S01]  /*07b0*/  LDG.E R4, desc[UR4][R4.64] ;  /* 0x0000000404047981 */ /* 0x000ea2000c1e1900 */
[----:B------:R-:W-:Y:S01]  /*07c0*/  IADD3 R28, PT, PT, R28, 0x4, RZ ;  /* 0x000000041c1c7810 */ /* 0x000fe20007ffe0ff */
[----:B------:R-:W-:Y:S03]  /*07d0*/  BSSY.RECONVERGENT B6, `(.L_x_322) ;  /* 0x0000038000067945 */ /* 0x000fe60003800200 */
[----:B------:R-:W-:-:S04]  /*07e0*/  ISETP.NE.AND P1, PT, R28, RZ, PT ;  /* 0x000000ff1c00720c */ /* 0x000fc80003f25270 */
[----:B------:R-:W-:Y:S02]  /*07f0*/  P2R R30, PR, RZ, 0x2 ;  /* 0x00000002ff1e7803 */ /* 0x000fe40000000000 */
[----:B--2---:R-:W-:-:S13]  /*0800*/  FSETP.GEU.AND P0, PT, |R4|, 5, PT ;  /* 0x40a000000400780b */ /* 0x004fda0003f0e200 */
[----:B------:R-:W-:Y:S05]  /*0810*/  @P0 BRA `(.L_x_323) ;  /* 0x0000000000a40947 */ /* 0x000fea0003800000 */
[C---:B------:R-:W-:Y:S01]  /*0820*/  R2UR UR4, R46.reuse ;  /* 0x000000002e0472ca */ /* 0x040fe200000e0000 */
[----:B------:R-:W-:Y:S01]  /*0830*/  IMAD.MOV.U32 R4, RZ, RZ, R38 ;  /* 0x000000ffff047224 */ /* 0x000fe200078e0026 */
[C---:B------:R-:W-:Y:S01]  /*0840*/  R2UR UR5, R47.reuse ;  /* 0x000000002f0572ca */ /* 0x040fe200000e0000 */
[----:B------:R-:W-:Y:S01]  /*0850*/  IMAD.MOV.U32 R5, RZ, RZ, R39 ;  /* 0x000000ffff057224 */ /* 0x000fe200078e0027 */
[----:B------:R-:W-:Y:S02]  /*0860*/  R2UR UR6, R46 ;  /* 0x000000002e0672ca */ /* 0x000fe400000e0000 */
[----:B------:R-:W-:Y:S01]  /*0870*/  R2UR UR7, R47 ;  /* 0x000000002f0772ca */ /* 0x000fe200000e0000 */
[----:B------:R-:W-:-:S08]  /*0880*/  IMAD.WIDE R4, R3, 0x4, R4 ;  /* 0x0000000403047825 */ /* 0x000fd000078e0204 */
[----:B------:R-:W2:Y:S04]  /*0890*/  LDG.E R5, desc[UR4][R4.64] ;  /* 0x0000000404057981 */ /* 0x000ea8000c1e1900 */
[----:B------:R0:W-:Y:S04]  /*08a0*/  ST.E desc[UR6][R52.64+-0x8], R3 ;  /* 0xfffff80334007985 */ /* 0x0001e8000c101906 */
[----:B------:R-:W3:Y:S01]  /*08b0*/  LDL R9, [R22] ;  /* 0x0000000016097983 */ /* 0x000ee20000100800 */
[----:B------:R-:W-:Y:S02]  /*08c0*/  MOV R31, 0x1 ;  /* 0x00000001001f7802 */ /* 0x000fe40000000f00 */
[----:B--2---:R-:W-:Y:S01]  /*08d0*/  FMNMX R36, R36, R5, !PT ;  /* 0x0000000524247209 */ /* 0x004fe20007800000 */
[----:B---3--:R-:W-:-:S05]  /*08e0*/  VIADD R0, R9, 0x1 ;  /* 0x0000000109007836 */ /* 0x008fca0000000000 */
[----:B------:R0:W-:Y:S01]  /*08f0*/  STL [R22], R0 ;  /* 0x0000000016007387 */ /* 0x0001e20000100800 */
[----:B------:R-:W-:-:S13]  /*0900*/  ISETP.GE.AND P0, PT, R0, R25, PT ;  /* 0x000000190000720c */ /* 0x000fda0003f06270 */
[----:B0-----:R-:W-:Y:S05]  /*0910*/  @P0 BRA `(.L_x_324) ;  /* 0x00000000008c0947 */ /* 0x001fea0003800000 */
[----:B------:R-:W-:Y:S01]  /*0920*/  R2UR UR4, R46 ;  /* 0x000000002e0472ca */ /* 0x000fe200000e0000 */
[----:B------:R-:W-:Y:S01]  /*0930*/  IMAD.WIDE R4, R9, 0x4, R6 ;  /* 0x0000000409047825 */ /* 0x000fe200078e0206 */
[----:B------:R-:W-:-:S13]  /*0940*/  R2UR UR5, R47 ;  /* 0x000000002f0572ca */ /* 0x000fda00000e0000 */
[----:B------:R-:W2:Y:S02]  /*0950*/  LDG.E R4, desc[UR4][R4.64+0x4] ;  /* 0x0000040404047981 */ /* 0x000ea4000c1e1900 */
[----:B--2---:R-:W-:-:S13]  /*0960*/  FSETP.GT.AND P0, PT, R4, 5, PT ;  /* 0x40a000000400780b */ /* 0x004fda0003f04000 */
[----:B------:R-:W-:Y:S05]  /*0970*/  @!P0 BRA `(.L_x_324) ;  /* 0x0000000000748947 */ /* 0x000fea0003800000 */
[----:B------:R-:W-:-:S06]  /*0980*/  FADD R0, R4, 0.10000000149011611938 ;  /* 0x3dcccccd04007421 */ /* 0x000fcc0000000000 */
[----:B------:R-:W0:Y:S02]  /*0990*/  F2I.TRUNC.NTZ R0, R0 ;  /* 0x0000000000007305 */ /* 0x000e24000020f100 */
[----:B0-----:R-:W-:-:S05]  /*09a0*/  IMAD.HI R3, R0, 0x66666667, RZ ;  /* 0x6666666700037827 */ /* 0x001fca00078e02ff */
[----:B------:R-:W-:-:S04]  /*09b0*/  SHF.R.U32.HI R4, RZ, 0x1f, R3 ;  /* 0x0000001fff047819 */ /* 0x000fc80000011603 */
[----:B------:R-:W-:-:S05]  /*09c0*/  LEA.HI.SX32 R3, R3, R4, 0x1e ;  /* 0x0000000403037211 */ /* 0x000fca00078ff2ff */
[----:B------:R-:W-:-:S05]  /*09d0*/  IMAD R3, R3, -0xa, R0 ;  /* 0xfffffff603037824 */ /* 0x000fca00078e0200 */
[----:B------:R-:W-:-:S13]  /*09e0*/  ISETP.NE.AND P0, PT, R3, 0x1, PT ;  /* 0x000000010300780c */ /* 0x000fda0003f05270 */
[----:B------:R-:W-:Y:S05]  /*09f0*/  @P0 BRA `(.L_x_324) ;  /* 0x0000000000540947 */ /* 0x000fea0003800000 */
[----:B------:R-:W-:Y:S02]  /*0a00*/  HFMA2 R21, -RZ, RZ, 0, 0 ;  /* 0x00000000ff157431 */ /* 0x000fe400000001ff */
[----:B------:R-:W-:Y:S01]  /*0a10*/  IMAD.MOV.U32 R4, RZ, RZ, R44 ;  /* 0x000000ffff047224 */ /* 0x000fe200078e002c */
[----:B------:R-:W-:Y:S01]  /*0a20*/  MOV R7, R39 ;  /* 0x0000002700077202 */ /* 0x000fe20000000f00 */
[----:B------:R-:W-:Y:S01]  /*0a30*/  IMAD.MOV.U32 R5, RZ, RZ, R45 ;  /* 0x000000ffff057224 */ /* 0x000fe200078e002d */
[----:B------:R-:W-:Y:S01]  /*0a40*/  MOV R20, 0xaa0 ;  /* 0x00000aa000147802 */ /* 0x000fe20000000f00 */
[----:B------:R-:W-:Y:S02]  /*0a50*/  IMAD.MOV.U32 R6, RZ, RZ, R38 ;  /* 0x000000ffff067224 */ /* 0x000fe400078e0026 */
[----:B------:R-:W-:Y:S02]  /*0a60*/  IMAD.MOV.U32 R8, RZ, RZ, R25 ;  /* 0x000000ffff087224 */ /* 0x000fe400078e0019 */
[----:B------:R-:W-:-:S02]  /*0a70*/  IMAD.MOV.U32 R10, RZ, RZ, R24 ;  /* 0x000000ffff0a7224 */ /* 0x000fc400078e0018 */
[----:B------:R-:W-:-:S07]  /*0a80*/  IMAD.MOV.U32 R11, RZ, RZ, R23 ;  /* 0x000000ffff0b7224 */ /* 0x000fce00078e0017 */
[----:B------:R-:W-:Y:S05]  /*0a90*/  CALL.REL.NOINC `($ComputeSoftmaxWithHierarchy$SoftmaxWithHierarchy) ;  /* 0xfffffff400c47944 */ /* 0x000fea0003c3ffff */
[----:B------:R-:W-:Y:S05]  /*0aa0*/  BRA `(.L_x_324) ;  /* 0x0000000000287947 */ /* 0x000fea0003800000 */
.L_x_323:
        /* <DEDUP_REMOVED lines=10> */
.L_x_324:
[----:B------:R-:W-:Y:S05]  /*0b50*/  BSYNC.RECONVERGENT B6 ;  /* 0x0000000000067941 */ /* 0x000fea0003800200 */
.L_x_322:
[----:B------:R-:W2:Y:S01]  /*0b60*/  LDL R3, [R22] ;  /* 0x0000000016037983 */ /* 0x000ea20000100800 */
[----:B------:R-:W-:Y:S01]  /*0b70*/  R2UR UR4, R46 ;  /* 0x000000002e0472ca */ /* 0x000fe200000e0000 */
[----:B------:R-:W-:Y:S01]  /*0b80*/  IMAD.MOV.U32 R6, RZ, RZ, R44 ;  /* 0x000000ffff067224 */ /* 0x000fe200078e002c */
[----:B------:R-:W-:Y:S01]  /*0b90*/  R2UR UR5, R47 ;  /* 0x000000002f0572ca */ /* 0x000fe200000e0000 */
[----:B------:R-:W-:Y:S02]  /*0ba0*/  IMAD.MOV.U32 R7, RZ, RZ, R45 ;  /* 0x000000ffff077224 */ /* 0x000fe400078e002d */
[----:B--2---:R-:W-:-:S10]  /*0bb0*/  IMAD.WIDE R4, R3, 0x4, R6 ;  /* 0x0000000403047825 */ /* 0x004fd400078e0206 */
[----:B------:R-:W2:Y:S01]  /*0bc0*/  LDG.E R4, desc[UR4][R4.64] ;  /* 0x0000000404047981 */ /* 0x000ea2000c1e1900 */
[----:B------:R-:W-:Y:S01]  /*0bd0*/  BSSY.RECONVERGENT B6, `(.L_x_325) ;  /* 0x0000036000067945 */ /* 0x000fe20003800200 */
[----:B--2---:R-:W-:-:S13]  /*0be0*/  FSETP.GEU.AND P0, PT, |R4|, 5, PT ;  /* 0x40a000000400780b */ /* 0x004fda0003f0e200 */
[----:B------:R-:W-:Y:S05]  /*0bf0*/  @!P0 BRA `(.L_x_326) ;  /* 0x00000000002c8947 */ /* 0x000fea0003800000 */
[----:B------:R-:W-:Y:S01]  /*0c00*/  IMAD.MOV.U32 R4, RZ, RZ, R44 ;  /* 0x000000ffff047224 */ /* 0x000fe200078e002c */
[----:B------:R-:W-:Y:S01]  /*0c10*/  MOV R5, R45 ;  /* 0x0000002d00057202 */ /* 0x000fe20000000f00 */
[----:B------:R-:W-:Y:S01]  /*0c20*/  IMAD.MOV.U32 R6, RZ, RZ, R38 ;  /* 0x000000ffff067224 */ /* 0x000fe200078e0026 */
[----:B------:R-:W-:Y:S01]  /*0c30*/  MOV R10, R24 ;  /* 0x00000018000a7202 */ /* 0x000fe20000000f00 */
[----:B------:R-:W-:Y:S01]  /*0c40*/  IMAD.MOV.U32 R7, RZ, RZ, R39 ;  /* 0x000000ffff077224 */ /* 0x000fe200078e0027 */
[----:B------:R-:W-:Y:S01]  /*0c50*/  MOV R20, 0xca0 ;  /* 0x00000ca000147802 */ /* 0x000fe20000000f00 */
[----:B------:R-:W-:Y:S02]  /*0c60*/  IMAD.MOV.U32 R8, RZ, RZ, R25 ;  /* 0x000000ffff087224 */ /* 0x000fe400078e0019 */
[----:B------:R-:W-:Y:S02]  /*0c70*/  IMAD.MOV.U32 R11, RZ, RZ, R23 ;  /* 0x000000ffff0b7224 */ /* 0x000fe400078e0017 */
[----:B------:R-:W-:-:S07]  /*0c80*/  IMAD.MOV.U32 R21, RZ, RZ, 0x0 ;  /* 0x00000000ff157424 */ /* 0x000fce00078e00ff */
[----:B------:R-:W-:Y:S05]  /*0c90*/  CALL.REL.NOINC `($ComputeSoftmaxWithHierarchy$SoftmaxWithHierarchy) ;  /* 0xfffffff400447944 */ /* 0x000fea0003c3ffff */
[----:B------:R-:W-:Y:S05]  /*0ca0*/  BRA `(.L_x_327) ;  /* 0x0000000000a07947 */ /* 0x000fea0003800000 */
.L_x_326:
[C---:B------:R-:W-:Y:S01]  /*0cb0*/  R2UR UR4, R46.reuse ;  /* 0x000000002e0472ca */ /* 0x040fe200000e0000 */
[----:B------:R-:W-:Y:S01]  /*0cc0*/  IMAD.MOV.U32 R4, RZ, RZ, R38 ;  /* 0x000000ffff047224 */ /* 0x000fe200078e0026 */
[C---:B------:R-:W-:Y:S02]  /*0cd0*/  R2UR UR5, R47.reuse ;  /* 0x000000002f0572ca */ /* 0x040fe400000e0000 */
[----:B------:R-:W-:Y:S02]  /*0ce0*/  R2UR UR6, R46 ;  /* 0x000000002e0672ca */ /* 0x000fe400000e0000 */
[----:B------:R-:W-:Y:S02]  /*0cf0*/  R2UR UR7, R47 ;  /* 0x000000002f0772ca */ /* 0x000fe400000e0000 */
[----:B------:R-:W-:-:S03]  /*0d00*/  MOV R5, R39 ;  /* 0x0000002700057202 */ /* 0x000fc60000000f00 */
[----:B------:R-:W-:-:S06]  /*0d10*/  IMAD.WIDE R4, R3, 0x4, R4 ;  /* 0x0000000403047825 */ /* 0x000fcc00078e0204 */
[----:B------:R-:W2:Y:S04]  /*0d20*/  LDG.E R5, desc[UR4][R4.64] ;  /* 0x0000000404057981 */ /* 0x000ea8000c1e1900 */
[----:B------:R0:W-:Y:S04]  /*0d30*/  ST.E desc[UR6][R52.64+-0x4], R3 ;  /* 0xfffffc0334007985 */ /* 0x0001e8000c101906 */
[----:B------:R-:W3:Y:S01]  /*0d40*/  LDL R9, [R22] ;  /* 0x0000000016097983 */ /* 0x000ee20000100800 */
[----:B------:R-:W-:Y:S01]  /*0d50*/  IMAD.MOV.U32 R31, RZ, RZ, 0x1 ;  /* 0x00000001ff1f7424 */ /* 0x000fe200078e00ff */
        /* <DEDUP_REMOVED lines=29> */
.L_x_327:
[----:B------:R-:W-:Y:S05]  /*0f30*/  BSYNC.RECONVERGENT B6 ;  /* 0x0000000000067941 */ /* 0x000fea0003800200 */
.L_x_325:
[----:B------:R-:W2:Y:S01]  /*0f40*/  LDL R3, [R22] ;  /* 0x0000000016037983 */ /* 0x000ea20000100800 */
[----:B------:R-:W-:Y:S01]  /*0f50*/  R2UR UR4, R46 ;  /* 0x000000002e0472ca */ /* 0x000fe200000e0000 */
[----:B------:R-:W-:Y:S01]  /*0f60*/  IMAD.MOV.U32 R6, RZ, RZ, R44 ;  /* 0x000000ffff067224 */ /* 0x000fe200078e002c */
[----:B------:R-:W-:Y:S02]  /*0f70*/  R2UR UR5, R47 ;  /* 0x000000002f0572ca */ /* 0x000fe400000e0000 */
[----:B------:R-:W-:-:S03]  /*0f80*/  MOV R7, R45 ;  /* 0x0000002d00077202 */ /* 0x000fc60000000f00 */
[----:B--2---:R-:W-:-:S08]  /*0f90*/  IMAD.WIDE R4, R3, 0x4, R6 ;  /* 0x0000000403047825 */ /* 0x004fd000078e0206 */
[----:B------:R-:W2:Y:S01]  /*0fa0*/  LDG.E R4, desc[UR4][R4.64] ;  /* 0x0000000404047981 */ /* 0x000ea2000c1e1900 */
[----:B------:R-:W-:Y:S01]  /*0fb0*/  BSSY.RECONVERGENT B6, `(.L_x_328) ;  /* 0x0000036000067945 */ /* 0x000fe20003800200 */
[----:B--2---:R-:W-:-:S13]  /*0fc0*/  FSETP.GEU.AND P0, PT, |R4|, 5, PT ;  /* 0x40a000000400780b */ /* 0x004fda0003f0e200 */
[----:B------:R-:W-:Y:S05]  /*0fd0*/  @!P0 BRA `(.L_x_329) ;  /* 0x00000000002c8947 */ /* 0x000fea0003800000 */
        /* <DEDUP_REMOVED lines=11> */
.L_x_329:
        /* <DEDUP_REMOVED lines=40> */
.L_x_330:
[----:B------:R-:W-:Y:S05]  /*1310*/  BSYNC.RECONVERGENT B6 ;  /* 0x0000000000067941 */ /* 0x000fea0003800200 */
.L_x_328:
[----:B------:R-:W2:Y:S01]  /*1320*/  LDL R3, [R22] ;  /* 0x0000000016037983 */ /* 0x000ea20000100800 */
[----:B------:R-:W-:Y:S01]  /*1330*/  R2UR UR4, R46 ;  /* 0x000000002e0472ca */ /* 0x000fe200000e0000 */
[----:B------:R-:W-:Y:S01]  /*1340*/  IMAD.MOV.U32 R7, RZ, RZ, R45 ;  /* 0x000000ffff077224 */ /* 0x000fe200078e002d */
[----:B------:R-:W-:Y:S02]  /*1350*/  R2UR UR5, R47 ;  /* 0x000000002f0572ca */ /* 0x000fe400000e0000 */
[----:B------:R-:W-:-:S05]  /*1360*/  MOV R6, R44 ;  /* 0x0000002c00067202 */ /* 0x000fca0000000f00 */
[----:B--2---:R-:W-:-:S06]  /*1370*/  IMAD.WIDE R4, R3, 0x4, R6 ;  /* 0x0000000403047825 */ /* 0x004fcc00078e0206 */
        /* <DEDUP_REMOVED lines=8> */
[----:B------:R-:W-:Y:S01]  /*1400*/  MOV R8, R25 ;  /* 0x0000001900087202 */ /* 0x000fe20000000f00 */
[----:B------:R-:W-:Y:S01]  /*1410*/  IMAD.MOV.U32 R7, RZ, RZ, R39 ;  /* 0x000000ffff077224 */ /* 0x000fe200078e0027 */
[----:B------:R-:W-:Y:S01]  /*1420*/  MOV R20, 0x1460 ;  /* 0x0000146000147802 */ /* 0x000fe20000000f00 */
[----:B------:R-:W-:Y:S02]  /*1430*/  IMAD.MOV.U32 R10, RZ, RZ, R24 ;  /* 0x000000ffff0a7224 */ /* 0x000fe400078e0018 */
[----:B------:R-:W-:-:S07]  /*1440*/  IMAD.MOV.U32 R11, RZ, RZ, R23 ;  /* 0x000000ffff0b7224 */ /* 0x000fce00078e0017 */
[----:B------:R-:W-:Y:S05]  /*1450*/  CALL.REL.NOINC `($ComputeSoftmaxWithHierarchy$SoftmaxWithHierarchy) ;  /* 0xffffffec00547944 */ /* 0x000fea0003c3ffff */
[----:B------:R-:W-:Y:S05]  /*1460*/  BRA `(.L_x_333) ;  /* 0x0000000000a07947 */ /* 0x000fea0003800000 */
.L_x_332:
        /* <DEDUP_REMOVED lines=10> */
[----:B------:R-:W-:Y:S01]  /*1510*/  IMAD.MOV.U32 R31, RZ, RZ, 0x1 ;  /* 0x00000001ff1f7424 */ /* 0x000fe200078e00ff */
[----:B--2---:R-:W-:-:S02]  /*1520*/  FMNMX R36, R36, R5, !PT ;  /* 0x0000000524247209 */ /* 0x004fc40007800000 */
[----:B---3--:R-:W-:-:S04]  /*1530*/  IADD3 R0, PT, PT, R9, 0x1, RZ ;  /* 0x0000000109007810 */ /* 0x008fc80007ffe0ff */
[----:B------:R-:W-:Y:S01]  /*1540*/  ISETP.GE.AND P0, PT, R0, R25, PT ;  /* 0x000000190000720c */ /* 0x000fe20003f06270 */
[----:B------:R0:W-:-:S12]  /*1550*/  STL [R22], R0 ;  /* 0x0000000016007387 */ /* 0x0001d80000100800 */
        /* <DEDUP_REMOVED lines=25> */
.L_x_333:
[----:B------:R-:W-:Y:S05]  /*16f0*/  BSYNC.RECONVERGENT B6 ;  /* 0x0000000000067941 */ /* 0x000fea0003800200 */
.L_x_331:
[----:B------:R-:W-:Y:S02]  /*1700*/  ISETP.NE.AND P6, PT, R30, RZ, PT ;  /* 0x000000ff1e00720c */ /* 0x000fe40003fc5270 */
[----:B------:R-:W-:-:S05]  /*1710*/  IADD3 R52, P0, PT, R52, 0x10, RZ ;  /* 0x0000001034347810 */ /* 0x000fca0007f1e0ff */
[----:B------:R-:W-:-:S06]  /*1720*/  IMAD.X R53, RZ, RZ, R53, P0 ;  /* 0x000000ffff357224 */ /* 0x000fcc00000e0635 */
[----:B------:R-:W-:Y:S05]  /*1730*/  @P6 BRA `(.L_x_334) ;  /* 0xfffffff000046947 */ /* 0x000fea000383ffff */
.L_x_321:
[----:B------:R-:W-:Y:S05]  /*1740*/  BSYNC.RECONVERGENT B7 ;  /* 0x0000000000077941 */ /* 0x000fea0003800200 */
.L_x_320:
[----:B------:R-:W-:Y:S01]  /*1750*/  LOP3.LUT R30, R19, 0x3, RZ, 0xc0, !PT ;  /* 0x00000003131e7812 */ /* 0x000fe200078ec0ff */
[----:B------:R-:W-:Y:S03]  /*1760*/  BSSY.RECONVERGENT B7, `(.L_x_335) ;  /* 0x000004a000077945 */ /* 0x000fe60003800200 */
[----:B------:R-:W-:-:S13]  /*1770*/  ISETP.NE.AND P0, PT, R30, RZ, PT ;  /* 0x000000ff1e00720c */ /* 0x000fda0003f05270 */
[----:B------:R-:W-:Y:S05]  /*1780*/  @!P0 BRA `(.L_x_336) ;  /* 0x00000004001c8947 */ /* 0x000fea0003800000 */
[----:B------:R-:W-:-:S04]  /*1790*/  IMAD.WIDE.U32 R28, R29, 0x4, R26 ;  /* 0x000000041d1c7825 */ /* 0x000fc800078e001a */
[----:B------:R-:W-:-:S07]  /*17a0*/  IMAD.MOV R30, RZ, RZ, -R30 ;  /* 0x000000ffff1e7224 */ /* 0x000fce00078e0a1e */
.L_x_340:
[----:B------:R-:W2:Y:S01]  /*17b0*/  LDL R3, [R22] ;  /* 0x0000000016037983 */ /* 0x000ea20000100800 */
[----:B------:R-:W-:Y:S01]  /*17c0*/  R2UR UR4, R46 ;  /* 0x000000002e0472ca */ /* 0x000fe200000e0000 */
[----:B------:R-:W-:Y:S01]  /*17d0*/  IMAD.MOV.U32 R7, RZ, RZ, R45 ;  /* 0x000000ffff077224 */ /* 0x000fe200078e002d */
[----:B------:R-:W-:Y:S02]  /*17e0*/  R2UR UR5, R47 ;  /* 0x000000002f0572ca */ /* 0x000fe400000e0000 */
[----:B------:R-:W-:-:S05]  /*17f0*/  MOV R6, R44 ;  /* 0x0000002c00067202 */ /* 0x000fca0000000f00 */
[----:B--2---:R-:W-:-:S06]  /*1800*/  IMAD.WIDE R4, R3, 0x4, R6 ;  /* 0x0000000403047825 */ /* 0x004fcc00078e0206 */
[----:B------:R-:W2:Y:S01]  /*1810*/  LDG.E R4, desc[UR4][R4.64] ;  /* 0x0000000404047981 */ /* 0x000ea2000c1e1900 */
[----:B------:R-:W-:Y:S01]  /*1820*/  VIADD R30, R30, 0x1 ;  /* 0x000000011e1e7836 */ /* 0x000fe20000000000 */
[----:B------:R-:W-:Y:S04]  /*1830*/  BSSY.RECONVERGENT B6, `(.L_x_337) ;  /* 0x0000038000067945 */ /* 0x000fe80003800200 */
[----:B------:R-:W-:-:S04]  /*1840*/  ISETP.NE.AND P1, PT, R30, RZ, PT ;  /* 0x000000ff1e00720c */ /* 0x000fc80003f25270 */
[----:B------:R-:W-:Y:S02]  /*1850*/  P2R R37, PR, RZ, 0x2 ;  /* 0x00000002ff257803 */ /* 0x000fe40000000000 */
[----:B--2---:R-:W-:-:S13]  /*1860*/  FSETP.GEU.AND P0, PT, |R4|, 5, PT ;  /* 0x40a000000400780b */ /* 0x004fda0003f0e200 */
[----:B------:R-:W-:Y:S05]  /*1870*/  @!P0 BRA `(.L_x_338) ;  /* 0x00000000002c8947 */ /* 0x000fea0003800000 */
[----:B------:R-:W-:Y:S01]  /*1880*/  MOV R4, R44 ;  /* 0x0000002c00047202 */ /* 0x000fe20000000f00 */
[----:B------:R-:W-:Y:S01]  /*1890*/  IMAD.MOV.U32 R5, RZ, RZ, R45 ;  /* 0x000000ffff057224 */ /* 0x000fe200078e002d */
[----:B------:R-:W-:Y:S01]  /*18a0*/  MOV R7, R39 ;  /* 0x0000002700077202 */ /* 0x000fe20000000f00 */
[----:B------:R-:W-:Y:S01]  /*18b0*/  IMAD.MOV.U32 R6, RZ, RZ, R38 ;  /* 0x000000ffff067224 */ /* 0x000fe200078e0026 */
[----:B------:R-:W-:Y:S01]  /*18c0*/  MOV R11, R23 ;  /* 0x00000017000b7202 */ /* 0x000fe20000000f00 */
[----:B------:R-:W-:Y:S01]  /*18d0*/  IMAD.MOV.U32 R8, RZ, RZ, R25 ;  /* 0x000000ffff087224 */ /* 0x000fe200078e0019 */
[----:B------:R-:W-:Y:S01]  /*18e0*/  MOV R20, 0x1920 ;  /* 0x0000192000147802 */ /* 0x000fe20000000f00 */
[----:B------:R-:W-:Y:S02]  /*18f0*/  IMAD.MOV.U32 R10, RZ, RZ, R24 ;  /* 0x000000ffff0a7224 */ /* 0x000fe400078e0018 */
[----:B------:R-:W-:-:S07]  /*1900*/  IMAD.MOV.U32 R21, RZ, RZ, 0x0 ;  /* 0x00000000ff157424 */ /* 0x000fce00078e00ff */
[----:B------:R-:W-:Y:S05]  /*1910*/  CALL.REL.NOINC `($ComputeSoftmaxWithHierarchy$SoftmaxWithHierarchy) ;  /* 0xffffffe800247944 */ /* 0x000fea0003c3ffff */
[----:B------:R-:W-:Y:S05]  /*1920*/  BRA `(.L_x_339) ;  /* 0x0000000000a07947 */ /* 0x000fea0003800000 */
.L_x_338:
        /* <DEDUP_REMOVED lines=40> */
.L_x_339:
[----:B------:R-:W-:Y:S05]  /*1bb0*/  BSYNC.RECONVERGENT B6 ;  /* 0x0000000000067941 */ /* 0x000fea0003800200 */
.L_x_337:
[----:B------:R-:W-:Y:S02]  /*1bc0*/  ISETP.NE.AND P6, PT, R37, RZ, PT ;  /* 0x000000ff2500720c */ /* 0x000fe40003fc5270 */
[----:B------:R-:W-:-:S05]  /*1bd0*/  IADD3 R28, P0, PT, R28, 0x4, RZ ;  /* 0x000000041c1c7810 */ /* 0x000fca0007f1e0ff */
[----:B------:R-:W-:-:S06]  /*1be0*/  IMAD.X R29, RZ, RZ, R29, P0 ;  /* 0x000000ffff1d7224 */ /* 0x000fcc00000e061d */
[----:B------:R-:W-:Y:S05]  /*1bf0*/  @P6 BRA `(.L_x_340) ;  /* 0xfffffff800ec6947 */ /* 0x000fea000383ffff */
.L_x_336:
[----:B------:R-:W-:Y:S05]  /*1c00*/  BSYNC.RECONVERGENT B7 ;  /* 0x0000000000077941 */ /* 0x000fea0003800200 */
.L_x_335:
[----:B------:R-:W-:-:S04]  /*1c10*/  LOP3.LUT P0, RZ, R31, 0xff, RZ, 0xc0, !PT ;  /* 0x000000ff1fff7812 */ /* 0x000fc8000780c0ff */
[----:B------:R-:W-:-:S13]  /*1c20*/  PLOP3.LUT P0, PT, P0, PT, PT, 0x8, 0x80 ;  /* 0x000000000080781c */ /* 0x000fda000070e170 */
.L_x_319:
[----:B------:R-:W-:Y:S05]  /*1c30*/  BSYNC.RECONVERGENT B8 ;  /* 0x0000000000087941 */ /* 0x000fea0003800200 */
.L_x_318:
[----:B------:R-:W-:Y:S04]  /*1c40*/  BSSY.RECONVERGENT B8, `(.L_x_341) ;  /* 0x0000116000087945 */ /* 0x000fe80003800200 */
[----:B------:R-:W-:Y:S05]  /*1c50*/  @P0 BRA `(.L_x_342) ;  /* 0x0000001000500947 */ /* 0x000fea0003800000 */
[----:B------:R-:W-:Y:S01]  /*1c60*/  ISETP.GE.AND P0, PT, R19, 0x1, PT ;  /* 0x000000011300780c */ /* 0x000fe20003f06270 */
[----:B------:R-:W-:Y:S01]  /*1c70*/  BSSY.RECONVERGENT B0, `(.L_x_343) ;  /* 0x0000073000007945 */ /* 0x000fe20003800200 */
[----:B------:R-:W-:-:S11]  /*1c80*/  HFMA2 R22, -RZ, RZ, 0, 0 ;  /* 0x00000000ff167431 */ /* 0x000fd600000001ff */
[----:B------:R-:W-:Y:S05]  /*1c90*/  @!P0 BRA `(.L_x_344) ;  /* 0x0000000400c08947 */ /* 0x000fea0003800000 */
[C---:B------:R-:W-:Y:S01]  /*1ca0*/  ISETP.GE.U32.AND P1, PT, R19.reuse, 0x4, PT ;  /* 0x000000041300780c */ /* 0x040fe20003f26070 */
[----:B------:R-:W-:Y:S01]  /*1cb0*/  BSSY.RECONVERGENT B1, `(.L_x_345) ;  /* 0x0000050000017945 */ /* 0x000fe20003800200 */
[----:B------:R-:W-:Y:S01]  /*1cc0*/  LOP3.LUT R0, R19, 0x3, RZ, 0xc0, !PT ;  /* 0x0000000313007812 */ /* 0x000fe200078ec0ff */
[----:B------:R-:W-:Y:S02]  /*1cd0*/  IMAD.MOV.U32 R22, RZ, RZ, RZ ;  /* 0x000000ffff167224 */ /* 0x000fe400078e00ff */
[----:B------:R-:W-:Y:S01]  /*1ce0*/  IMAD.MOV.U32 R3, RZ, RZ, RZ ;  /* 0x000000ffff037224 */ /* 0x000fe200078e00ff */
[----:B------:R-:W-:-:S07]  /*1cf0*/  ISETP.NE.AND P0, PT, R0, RZ, PT ;  /* 0x000000ff0000720c */ /* 0x000fce0003f05270 */
[----:B------:R-:W-:Y:S06]  /*1d00*/  @!P1 BRA `(.L_x_346) ;  /* 0x0000000400289947 */ /* 0x000fec0003800000 */
[----:B------:R-:W-:Y:S02]  /*1d10*/  IADD3 R4, P1, PT, R26, 0x8, RZ ;  /* 0x000000081a047810 */ /* 0x000fe40007f3e0ff */
[----:B------:R-:W-:Y:S02]  /*1d20*/  LOP3.LUT R3, R19, 0x7ffffffc, RZ, 0xc0, !PT ;  /* 0x7ffffffc13037812 */ /* 0x000fe400078ec0ff */
[----:B------:R-:W-:Y:S01]  /*1d30*/  MOV R22, RZ ;  /* 0x000000ff00167202 */ /* 0x000fe20000000f00 */
[----:B------:R-:W-:Y:S02]  /*1d40*/  IMAD.X R5, RZ, RZ, R27, P1 ;  /* 0x000000ffff057224 */ /* 0x000fe400008e061b */
[----:B------:R-:W-:-:S07]  /*1d50*/  IMAD.MOV R8, RZ, RZ, -R3 ;  /* 0x000000ffff087224 */ /* 0x000fce00078e0a03 */
.L_x_347:
[----:B------:R-:W-:Y:S02]  /*1d60*/  R2UR UR4, R46 ;  /* 0x000000002e0472ca */ /* 0x000fe400000e0000 */
[----:B------:R-:W-:-:S13]  /*1d70*/  R2UR UR5, R47 ;  /* 0x000000002f0572ca */ /* 0x000fda00000e0000 */
[----:B0-----:R-:W2:Y:S01]  /*1d80*/  LD.E R11, desc[UR4][R4.64+-0x8] ;  /* 0xfffff804040b7980 */ /* 0x001ea2000c101900 */
[----:B------:R-:W-:Y:S01]  /*1d90*/  MOV R6, R38 ;  /* 0x0000002600067202 */ /* 0x000fe20000000f00 */
[----:B------:R-:W-:-:S04]  /*1da0*/  IMAD.MOV.U32 R7, RZ, RZ, R39 ;  /* 0x000000ffff077224 */ /* 0x000fc800078e0027 */
[----:B--2---:R-:W-:-:S05]  /*1db0*/  IMAD.WIDE R10, R11, 0x4, R6 ;  /* 0x000000040b0a7825 */ /* 0x004fca00078e0206 */
[----:B------:R-:W2:Y:S01]  /*1dc0*/  LDG.E R9, desc[UR4][R10.64] ;  /* 0x000000040a097981 */ /* 0x000ea2000c1e1900 */
[----:B------:R-:W-:Y:S02]  /*1dd0*/  HFMA2 R25, -RZ, RZ, 3.7421875, 0 ;  /* 0x437c0000ff197431 */ /* 0x000fe400000001ff */
[----:B------:R-:W-:Y:S01]  /*1de0*/  IMAD.MOV.U32 R28, RZ, RZ, 0x3bbb989d ;  /* 0x3bbb989dff1c7424 */ /* 0x000fe200078e00ff */
[----:B------:R-:W-:Y:S02]  /*1df0*/  R2UR UR6, R46 ;  /* 0x000000002e0672ca */ /* 0x000fe400000e0000 */
[----:B------:R-:W-:Y:S01]  /*1e00*/  R2UR UR7, R47 ;  /* 0x000000002f0772ca */ /* 0x000fe200000e0000 */
[----:B--2---:R-:W-:-:S04]  /*1e10*/  FADD R9, R9, -R36 ;  /* 0x8000002409097221 */ /* 0x004fc80000000000 */
[----:B------:R-:W-:-:S04]  /*1e20*/  FFMA.SAT R12, R9, R28, 0.5 ;  /* 0x3f000000090c7423 */ /* 0x000fc8000000201c */
[----:B------:R-:W-:-:S04]  /*1e30*/  FFMA.RM R12, R12, R25, 12582913 ;  /* 0x4b4000010c0c7423 */ /* 0x000fc80000004019 */
[C---:B------:R-:W-:Y:S01]  /*1e40*/  FADD R14, R12.reuse, -12583039 ;  /* 0xcb40007f0c0e7421 */ /* 0x040fe20000000000 */
[----:B------:R-:W-:-:S03]  /*1e50*/  IMAD.SHL.U32 R12, R12, 0x800000, RZ ;  /* 0x008000000c0c7824 */ /* 0x000fc600078e00ff */
[----:B------:R-:W-:-:S04]  /*1e60*/  FFMA R14, R9, 1.4426950216293334961, -R14 ;  /* 0x3fb8aa3b090e7823 */ /* 0x000fc8000000080e */
[----:B------:R-:W-:-:S04]  /*1e70*/  FFMA R14, R9, 1.925963033500011079e-08, R14 ;  /* 0x32a57060090e7823 */ /* 0x000fc8000000000e */
[----:B------:R-:W0:Y:S02]  /*1e80*/  MUFU.EX2 R9, R14 ;  /* 0x0000000e00097308 */ /* 0x000e240000000800 */
[----:B0-----:R-:W-:-:S05]  /*1e90*/  FMUL R9, R12, R9 ;  /* 0x000000090c097220 */ /* 0x001fca0000400000 */
[----:B------:R0:W-:Y:S04]  /*1ea0*/  STG.E desc[UR4][R10.64], R9 ;  /* 0x000000090a007986 */ /* 0x0001e8000c101904 */
[----:B------:R-:W2:Y:S02]  /*1eb0*/  LD.E R13, desc[UR6][R4.64+-0x4] ;  /* 0xfffffc06040d7980 */ /* 0x000ea4000c101900 */
[----:B--2---:R-:W-:-:S05]  /*1ec0*/  IMAD.WIDE R12, R13, 0x4, R6 ;  /* 0x000000040d0c7825 */ /* 0x004fca00078e0206 */
[----:B------:R-:W2:Y:S02]  /*1ed0*/  LDG.E R15, desc[UR4][R12.64] ;  /* 0x000000040c0f7981 */ /* 0x000ea4000c1e1900 */
[----:B--2---:R-:W-:-:S04]  /*1ee0*/  FADD R15, R15, -R36 ;  /* 0x800000240f0f7221 */ /* 0x004fc80000000000 */
[----:B------:R-:W-:-:S04]  /*1ef0*/  FFMA.SAT R14, R15, R28, 0.5 ;  /* 0x3f0000000f0e7423 */ /* 0x000fc8000000201c */
[----:B------:R-:W-:-:S04]  /*1f00*/  FFMA.RM R14, R14, R25, 12582913 ;  /* 0x4b4000010e0e7423 */ /* 0x000fc80000004019 */
[C---:B------:R-:W-:Y:S01]  /*1f10*/  FADD R24, R14.reuse, -12583039 ;  /* 0xcb40007f0e187421 */ /* 0x040fe20000000000 */
[----:B------:R-:W-:-:S03]  /*1f20*/  IMAD.SHL.U32 R14, R14, 0x800000, RZ ;  /* 0x008000000e0e7824 */ /* 0x000fc600078e00ff */
[----:B------:R-:W-:-:S04]  /*1f30*/  FFMA R24, R15, 1.4426950216293334961, -R24 ;  /* 0x3fb8aa3b0f187823 */ /* 0x000fc80000000818 */
[----:B------:R-:W-:-:S04]  /*1f40*/  FFMA R24, R15, 1.925963033500011079e-08, R24 ;  /* 0x32a570600f187823 */ /* 0x000fc80000000018 */
[----:B0-----:R-:W0:Y:S02]  /*1f50*/  MUFU.EX2 R11, R24 ;  /* 0x00000018000b7308 */ /* 0x001e240000000800 */
        /* <DEDUP_REMOVED lines=9> */
[----:B------:R-:W-:-:S03]  /*1ff0*/  SHF.L.U32 R23, R23, 0x17, RZ ;  /* 0x0000001717177819 */ /* 0x000fc600000006ff */
[----:B------:R-:W-:-:S04]  /*2000*/  FFMA R24, R15, 1.4426950216293334961, -R24 ;  /* 0x3fb8aa3b0f187823 */ /* 0x000fc80000000818 */
[----:B------:R-:W-:-:S06]  /*2010*/  FFMA R24, R15, 1.925963033500011079e-08, R24 ;  /* 0x32a570600f187823 */ /* 0x000fcc0000000018 */
[----:B------:R-:W1:Y:S02]  /*2020*/  MUFU.EX2 R24, R24 ;  /* 0x0000001800187308 */ /* 0x000e640000000800 */
[----:B-1----:R-:W-:-:S05]  /*2030*/  FMUL R23, R23, R24 ;  /* 0x0000001817177220 */ /* 0x002fca0000400000 */
[----:B------:R1:W-:Y:S04]  /*2040*/  STG.E desc[UR4][R10.64], R23 ;  /* 0x000000170a007986 */ /* 0x0003e8000c101904 */
[----:B0-----:R-:W2:Y:S02]  /*2050*/  LD.E R13, desc[UR6][R4.64+0x4] ;  /* 0x00000406040d7980 */ /* 0x001ea4000c101900 */
[----:B--2---:R-:W-:-:S05]  /*2060*/  IMAD.WIDE R6, R13, 0x4, R6 ;  /* 0x000000040d067825 */ /* 0x004fca00078e0206 */
[----:B------:R-:W2:Y:S01]  /*2070*/  LDG.E R13, desc[UR4][R6.64] ;  /* 0x00000004060d7981 */ /* 0x000ea2000c1e1900 */
[----:B------:R-:W-:Y:S02]  /*2080*/  VIADD R8, R8, 0x4 ;  /* 0x0000000408087836 */ /* 0x000fe40000000000 */
[----:B------:R-:W-:Y:S01]  /*2090*/  FADD R9, R9, R22 ;  /* 0x0000001609097221 */ /* 0x000fe20000000000 */
[----:B------:R-:W-:Y:S02]  /*20a0*/  IADD3 R4, P2, PT, R4, 0x10, RZ ;  /* 0x0000001004047810 */ /* 0x000fe40007f5e0ff */
[----:B------:R-:W-:Y:S01]  /*20b0*/  ISETP.NE.AND P1, PT, R8, RZ, PT ;  /* 0x000000ff0800720c */ /* 0x000fe20003f25270 */
[----:B------:R-:W-:Y:S01]  /*20c0*/  FADD R9, R9, R14 ;  /* 0x0000000e09097221 */ /* 0x000fe20000000000 */
[----:B------:R-:W-:-:S03]  /*20d0*/  IADD3.X R5, PT, PT, RZ, R5, RZ, P2, !PT ;  /* 0x00000005ff057210 */ /* 0x000fc600017fe4ff */
[----:B------:R-:W-:Y:S01]  /*20e0*/  FADD R9, R9, R23 ;  /* 0x0000001709097221 */ /* 0x000fe20000000000 */
[----:B--2---:R-:W-:-:S04]  /*20f0*/  FADD R13, R13, -R36 ;  /* 0x800000240d0d7221 */ /* 0x004fc80000000000 */
[----:B------:R-:W-:-:S04]  /*2100*/  FFMA.SAT R12, R13, R28, 0.5 ;  /* 0x3f0000000d0c7423 */ /* 0x000fc8000000201c */
[----:B------:R-:W-:-:S04]  /*2110*/  FFMA.RM R12, R12, R25, 12582913 ;  /* 0x4b4000010c0c7423 */ /* 0x000fc80000004019 */
[C---:B------:R-:W-:Y:S01]  /*2120*/  FADD R24, R12.reuse, -12583039 ;  /* 0xcb40007f0c187421 */ /* 0x040fe20000000000 */
[----:B------:R-:W-:-:S03]  /*2130*/  IMAD.SHL.U32 R12, R12, 0x800000, RZ ;  /* 0x008000000c0c7824 */ /* 0x000fc600078e00ff */
[----:B------:R-:W-:-:S04]  /*2140*/  FFMA R24, R13, 1.4426950216293334961, -R24 ;  /* 0x3fb8aa3b0d187823 */ /* 0x000fc80000000818 */
[----:B------:R-:W-:-:S04]  /*2150*/  FFMA R24, R13, 1.925963033500011079e-08, R24 ;  /* 0x32a570600d187823 */ /* 0x000fc80000000018 */
[----:B-1----:R-:W0:Y:S02]  /*2160*/  MUFU.EX2 R11, R24 ;  /* 0x00000018000b7308 */ /* 0x002e240000000800 */
[----:B0-----:R-:W-:-:S04]  /*2170*/  FMUL R11, R12, R11 ;  /* 0x0000000b0c0b7220 */ /* 0x001fc80000400000 */
[----:B------:R-:W-:Y:S01]  /*2180*/  FADD R22, R9, R11 ;  /* 0x0000000b09167221 */ /* 0x000fe20000000000 */
[----:B------:R0:W-:Y:S01]  /*2190*/  STG.E desc[UR4][R6.64], R11 ;  /* 0x0000000b06007986 */ /* 0x0001e2000c101904 */
[----:B------:R-:W-:Y:S05]  /*21a0*/  @P1 BRA `(.L_x_347) ;  /* 0xfffffff800ec1947 */ /* 0x000fea000383ffff */
.L_x_346:
[----:B------:R-:W-:Y:S05]  /*21b0*/  BSYNC.RECONVERGENT B1 ;  /* 0x0000000000017941 */ /* 0x000fea0003800200 */
.L_x_345:
[----:B------:R-:W-:Y:S05]  /*21c0*/  @!P0 BRA `(.L_x_344) ;  /* 0x0000000000748947 */ /* 0x000fea0003800000 */
[----:B------:R-:W-:-:S04]  /*21d0*/  IMAD.WIDE.U32 R4, R3, 0x4, R26 ;  /* 0x0000000403047825 */ /* 0x000fc800078e001a */
[----:B------:R-:W-:Y:S01]  /*21e0*/  IMAD.MOV R0, RZ, RZ, -R0 ;  /* 0x000000ffff007224 */ /* 0x000fe200078e0a00 */
[----:B0-----:R-:W-:Y:S01]  /*21f0*/  MOV R7, R5 ;  /* 0x0000000500077202 */ /* 0x001fe20000000f00 */
[----:B------:R-:W-:-:S07]  /*2200*/  IMAD.MOV.U32 R6, RZ, RZ, R4 ;  /* 0x000000ffff067224 */ /* 0x000fce00078e0004 */
.L_x_348:
[----:B------:R-:W-:Y:S02]  /*2210*/  R2UR UR4, R46 ;  /* 0x000000002e0472ca */ /* 0x000fe400000e0000 */
[----:B------:R-:W-:-:S13]  /*2220*/  R2UR UR5, R47 ;  /* 0x000000002f0572ca */ /* 0x000fda00000e0000 */
[----:B-1----:R-:W2:Y:S01]  /*2230*/  LD.E R3, desc[UR4][R6.64] ;  /* 0x0000000406037980 */ /* 0x002ea2000c101900 */
[----:B------:R-:W-:Y:S02]  /*2240*/  IMAD.MOV.U32 R4, RZ, RZ, R38 ;  /* 0x000000ffff047224 */ /* 0x000fe400078e0026 */
[----:B------:R-:W-:Y:S02]  /*2250*/  IMAD.MOV.U32 R5, RZ, RZ, R39 ;  /* 0x000000ffff057224 */ /* 0x000fe400078e0027 */
[----:B--2---:R-:W-:-:S05]  /*2260*/  IMAD.WIDE R4, R3, 0x4, R4 ;  /* 0x0000000403047825 */ /* 0x004fca00078e0204 */
[----:B------:R-:W2:Y:S01]  /*2270*/  LDG.E R3, desc[UR4][R4.64] ;  /* 0x0000000404037981 */ /* 0x000ea2000c1e1900 */
[----:B------:R-:W-:Y:S02]  /*2280*/  HFMA2 R8, -RZ, RZ, 0.96630859375, -0.0022525787353515625 ;  /* 0x3bbb989dff087431 */ /* 0x000fe400000001ff */
[----:B------:R-:W-:Y:S01]  /*2290*/  IMAD.MOV.U32 R9, RZ, RZ, 0x437c0000 ;  /* 0x437c0000ff097424 */ /* 0x000fe200078e00ff */
[----:B------:R-:W-:Y:S02]  /*22a0*/  IADD3 R0, PT, PT, R0, 0x1, RZ ;  /* 0x0000000100007810 */ /* 0x000fe40007ffe0ff */
[----:B------:R-:W-:Y:S02]  /*22b0*/  IADD3 R6, P1, PT, R6, 0x4, RZ ;  /* 0x0000000406067810 */ /* 0x000fe40007f3e0ff */
[----:B------:R-:W-:-:S03]  /*22c0*/  ISETP.NE.AND P0, PT, R0, RZ, PT ;  /* 0x000000ff0000720c */ /* 0x000fc60003f05270 */
[----:B------:R-:W-:Y:S02]  /*22d0*/  IMAD.X R7, RZ, RZ, R7, P1 ;  /* 0x000000ffff077224 */ /* 0x000fe400008e0607 */
        /* <DEDUP_REMOVED lines=8> */
[----:B0-----:R-:W-:-:S04]  /*2360*/  FMUL R3, R8, R3 ;  /* 0x0000000308037220 */ /* 0x001fc80000400000 */
[----:B------:R-:W-:Y:S01]  /*2370*/  FADD R22, R3, R22 ;  /* 0x0000001603167221 */ /* 0x000fe20000000000 */
[----:B------:R1:W-:Y:S01]  /*2380*/  STG.E desc[UR4][R4.64], R3 ;  /* 0x0000000304007986 */ /* 0x0003e2000c101904 */
[----:B------:R-:W-:Y:S05]  /*2390*/  @P0 BRA `(.L_x_348) ;  /* 0xfffffffc009c0947 */ /* 0x000fea000383ffff */
.L_x_344:
[----:B------:R-:W-:Y:S05]  /*23a0*/  BSYNC.RECONVERGENT B0 ;  /* 0x0000000000007941 */ /* 0x000fea0003800200 */
.L_x_343:
[----:B------:R-:W-:-:S13]  /*23b0*/  ISETP.GE.AND P0, PT, R19, 0x1, PT ;  /* 0x000000011300780c */ /* 0x000fda0003f06270 */
[----:B------:R-:W-:Y:S05]  /*23c0*/  @!P0 BRA `(.L_x_342) ;  /* 0x0000000800748947 */ /* 0x000fea0003800000 */
[C---:B------:R-:W-:Y:S01]  /*23d0*/  ISETP.GE.U32.AND P0, PT, R19.reuse, 0x4, PT ;  /* 0x000000041300780c */ /* 0x040fe20003f06070 */
[----:B------:R-:W-:Y:S01]  /*23e0*/  BSSY.RECONVERGENT B7, `(.L_x_349) ;  /* 0x0000073000077945 */ /* 0x000fe20003800200 */
[----:B------:R-:W-:Y:S01]  /*23f0*/  LOP3.LUT R25, R19, 0x3, RZ, 0xc0, !PT ;  /* 0x0000000313197812 */ /* 0x000fe200078ec0ff */
[----:B------:R-:W-:-:S10]  /*2400*/  IMAD.MOV.U32 R24, RZ, RZ, RZ ;  /* 0x000000ffff187224 */ /* 0x000fd400078e00ff */
[----:B------:R-:W-:Y:S05]  /*2410*/  @!P0 BRA `(.L_x_350) ;  /* 0x0000000400bc8947 */ /* 0x000fea0003800000 */
[----:B------:R-:W-:Y:S02]  /*2420*/  LOP3.LUT R24, R19, 0x7ffffffc, RZ, 0xc0, !PT ;  /* 0x7ffffffc13187812 */ /* 0x000fe400078ec0ff */
[----:B------:R-:W-:-:S03]  /*2430*/  IADD3 R36, P0, PT, R26, 0x8, RZ ;  /* 0x000000081a247810 */ /* 0x000fc60007f1e0ff */
[----:B------:R-:W-:Y:S01]  /*2440*/  IMAD.MOV R23, RZ, RZ, -R24 ;  /* 0x000000ffff177224 */ /* 0x000fe200078e0a18 */
[----:B------:R-:W-:-:S09]  /*2450*/  IADD3.X R37, PT, PT, RZ, R27, RZ, P0, !PT ;  /* 0x0000001bff257210 */ /* 0x000fd200007fe4ff */
.L_x_359:
[----:B------:R-:W-:Y:S02]  /*2460*/  R2UR UR4, R46 ;  /* 0x000000002e0472ca */ /* 0x000fe400000e0000 */
[----:B------:R-:W-:-:S13]  /*2470*/  R2UR UR5, R47 ;  /* 0x000000002f0572ca */ /* 0x000fda00000e0000 */
[----:B-12---:R-:W2:Y:S01]  /*2480*/  LD.E R3, desc[UR4][R36.64+-0x8] ;  /* 0xfffff80424037980 */ /* 0x006ea2000c101900 */
[----:B------:R-:W-:Y:S01]  /*2490*/  MOV R45, R39 ;  /* 0x00000027002d7202 */ /* 0x000fe20000000f00 */
[----:B------:R-:W-:Y:S01]  /*24a0*/  IMAD.MOV.U32 R44, RZ, RZ, R38 ;  /* 0x000000ffff2c7224 */ /* 0x000fe200078e0026 */
[----:B------:R-:W1:Y:S03]  /*24b0*/  MUFU.RCP R5, R22 ;  /* 0x0000001600057308 */ /* 0x000e660000001000 */
[----:B--2---:R-:W-:-:S05]  /*24c0*/  IMAD.WIDE R44, R3, 0x4, R44 ;  /* 0x00000004032c7825 */ /* 0x004fca00078e022c */
[----:B------:R-:W2:Y:S01]  /*24d0*/  LDG.E R3, desc[UR4][R44.64] ;  /* 0x000000042c037981 */ /* 0x000ea2000c1e1900 */
[----:B-1----:R-:W-:Y:S01]  /*24e0*/  FFMA R0, R5, -R22, 1 ;  /* 0x3f80000005007423 */ /* 0x002fe20000000816 */
[----:B------:R-:W-:Y:S01]  /*24f0*/  VIADD R23, R23, 0x4 ;  /* 0x0000000417177836 */ /* 0x000fe20000000000 */
[----:B------:R-:W-:Y:S02]  /*2500*/  BSSY.RECONVERGENT B6, `(.L_x_351) ;  /* 0x000000e000067945 */ /* 0x000fe40003800200 */
[----:B------:R-:W-:Y:S02]  /*2510*/  FFMA R0, R5, R0, R5 ;  /* 0x0000000005007223 */ /* 0x000fe40000000005 */
[----:B------:R-:W-:-:S04]  /*2520*/  ISETP.NE.AND P1, PT, R23, RZ, PT ;  /* 0x000000ff1700720c */ /* 0x000fc80003f25270 */
[----:B------:R-:W-:Y:S01]  /*2530*/  P2R R28, PR, RZ, 0x2 ;  /* 0x00000002ff1c7803 */ /* 0x000fe20000000000 */
[----:B--2---:R-:W1:Y:S01]  /*2540*/  FCHK P0, R3, R22 ;  /* 0x0000001603007302 */ /* 0x004e620000000000 */
[----:B------:R-:W-:-:S04]  /*2550*/  FFMA R5, R3, R0, RZ ;  /* 0x0000000003057223 */ /* 0x000fc800000000ff */
[----:B------:R-:W-:-:S04]  /*2560*/  FFMA R4, R5, -R22, R3 ;  /* 0x8000001605047223 */ /* 0x000fc80000000003 */
[----:B------:R-:W-:Y:S01]  /*2570*/  FFMA R4, R0, R4, R5 ;  /* 0x0000000400047223 */ /* 0x000fe20000000005 */
[----:B-1----:R-:W-:Y:S06]  /*2580*/  @!P0 BRA `(.L_x_352) ;  /* 0x0000000000148947 */ /* 0x002fec0003800000 */
[----:B------:R-:W-:Y:S01]  /*2590*/  IMAD.MOV.U32 R4, RZ, RZ, R3 ;  /* 0x000000ffff047224 */ /* 0x000fe200078e0003 */
[----:B------:R-:W-:Y:S01]  /*25a0*/  MOV R5, R22 ;  /* 0x0000001600057202 */ /* 0x000fe20000000f00 */
[----:B------:R-:W-:Y:S01]  /*25b0*/  IMAD.MOV.U32 R21, RZ, RZ, 0x0 ;  /* 0x00000000ff157424 */ /* 0x000fe200078e00ff */
[----:B------:R-:W-:-:S07]  /*25c0*/  MOV R20, 0x25e0 ;  /* 0x000025e000147802 */ /* 0x000fce0000000f00 */
[----:B0-----:R-:W-:Y:S05]  /*25d0*/  CALL.REL.NOINC `($__internal_9_$__cuda_sm3x_div_rn_noftz_f32_slowpath) ;  /* 0x00000008009c7944 */ /* 0x001fea0003c00000 */
.L_x_352:
[----:B------:R-:W-:Y:S05]  /*25e0*/  BSYNC.RECONVERGENT B6 ;  /* 0x0000000000067941 */ /* 0x000fea0003800200 */
.L_x_351:
[C---:B------:R-:W-:Y:S02]  /*25f0*/  R2UR UR4, R46.reuse ;  /* 0x000000002e0472ca */ /* 0x040fe400000e0000 */
[C---:B------:R-:W-:Y:S02]  /*2600*/  R2UR UR5, R47.reuse ;  /* 0x000000002f0572ca */ /* 0x040fe400000e0000 */
[----:B------:R-:W-:Y:S02]  /*2610*/  R2UR UR6, R46 ;  /* 0x000000002e0672ca */ /* 0x000fe400000e0000 */
[----:B------:R-:W-:-:S09]  /*2620*/  R2UR UR7, R47 ;  /* 0x000000002f0772ca */ /* 0x000fd200000e0000 */
[----:B------:R1:W-:Y:S04]  /*2630*/  STG.E desc[UR4][R44.64], R4 ;  /* 0x000000042c007986 */ /* 0x0003e8000c101904 */
[----:B------:R-:W2:Y:S01]  /*2640*/  LD.E R3, desc[UR6][R36.64+-0x4] ;  /* 0xfffffc0624037980 */ /* 0x000ea2000c101900 */
[----:B------:R-:W-:Y:S01]  /*2650*/  MOV R31, R39 ;  /* 0x00000027001f7202 */ /* 0x000fe20000000f00 */
[----:B------:R-:W-:Y:S01]  /*2660*/  IMAD.MOV.U32 R30, RZ, RZ, R38 ;  /* 0x000000ffff1e7224 */ /* 0x000fe200078e0026 */
[----:B------:R-:W3:Y:S03]  /*2670*/  MUFU.RCP R5, R22 ;  /* 0x0000001600057308 */ /* 0x000ee60000001000 */
[----:B--2---:R-:W-:-:S05]  /*2680*/  IMAD.WIDE R30, R3, 0x4, R30 ;  /* 0x00000004031e7825 */ /* 0x004fca00078e021e */
[----:B------:R-:W2:Y:S01]  /*2690*/  LDG.E R3, desc[UR4][R30.64] ;  /* 0x000000041e037981 */ /* 0x000ea2000c1e1900 */
[C---:B---3--:R-:W-:Y:S01]  /*26a0*/  FFMA R0, R5.reuse, -R22, 1 ;  /* 0x3f80000005007423 */ /* 0x048fe20000000816 */
[----:B------:R-:W-:Y:S03]  /*26b0*/  BSSY.RECONVERGENT B6, `(.L_x_353) ;  /* 0x000000c000067945 */ /* 0x000fe60003800200 */
[----:B------:R-:W-:Y:S01]  /*26c0*/  FFMA R0, R5, R0, R5 ;  /* 0x0000000005007223 */ /* 0x000fe20000000005 */
[----:B--2---:R-:W2:Y:S03]  /*26d0*/  FCHK P0, R3, R22 ;  /* 0x0000001603007302 */ /* 0x004ea60000000000 */
[----:B0-----:R-:W-:-:S04]  /*26e0*/  FFMA R6, R0, R3, RZ ;  /* 0x0000000300067223 */ /* 0x001fc800000000ff */
[----:B------:R-:W-:-:S04]  /*26f0*/  FFMA R5, R6, -R22, R3 ;  /* 0x8000001606057223 */ /* 0x000fc80000000003 */
[----:B-1----:R-:W-:Y:S01]  /*2700*/  FFMA R4, R0, R5, R6 ;  /* 0x0000000500047223 */ /* 0x002fe20000000006 */
[----:B--2---:R-:W-:Y:S06]  /*2710*/  @!P0 BRA `(.L_x_354) ;  /* 0x0000000000148947 */ /* 0x004fec0003800000 */
[----:B------:R-:W-:Y:S02]  /*2720*/  HFMA2 R21, -RZ, RZ, 0, 0 ;  /* 0x00000000ff157431 */ /* 0x000fe400000001ff */
[----:B------:R-:W-:Y:S01]  /*2730*/  IMAD.MOV.U32 R4, RZ, RZ, R3 ;  /* 0x000000ffff047224 */ /* 0x000fe200078e0003 */
[----:B------:R-:W-:Y:S01]  /*2740*/  MOV R20, 0x2770 ;  /* 0x0000277000147802 */ /* 0x000fe20000000f00 */
[----:B------:R-:W-:-:S07]  /*2750*/  IMAD.MOV.U32 R5, RZ, RZ, R22 ;  /* 0x000000ffff057224 */ /* 0x000fce00078e0016 */
[----:B------:R-:W-:Y:S05]  /*2760*/  CALL.REL.NOINC `($__internal_9_$__cuda_sm3x_div_rn_noftz_f32_slowpath) ;  /* 0x0000000800387944 */ /* 0x000fea0003c00000 */
.L_x_354:
[----:B------:R-:W-:Y:S05]  /*2770*/  BSYNC.RECONVERGENT B6 ;  /* 0x0000000000067941 */ /* 0x000fea0003800200 */
.L_x_353:
[C---:B------:R-:W-:Y:S02]  /*2780*/  R2UR UR4, R46.reuse ;  /* 0x000000002e0472ca */ /* 0x040fe400000e0000 */
[C---:B------:R-:W-:Y:S02]  /*2790*/  R2UR UR5, R47.reuse ;  /* 0x000000002f0572ca */ /* 0x040fe400000e0000 */
[----:B------:R-:W-:Y:S02]  /*27a0*/  R2UR UR6, R46 ;  /* 0x000000002e0672ca */ /* 0x000fe400000e0000 */
[----:B------:R-:W-:-:S09]  /*27b0*/  R2UR UR7, R47 ;  /* 0x000000002f0772ca */ /* 0x000fd200000e0000 */
[----:B------:R0:W-:Y:S04]  /*27c0*/  STG.E desc[UR4][R30.64], R4 ;  /* 0x000000041e007986 */ /* 0x0001e8000c101904 */
[----:B------:R-:W2:Y:S01]  /*27d0*/  LD.E R3, desc[UR6][R36.64] ;  /* 0x0000000624037980 */ /* 0x000ea2000c101900 */
[----:B------:R-:W-:Y:S02]  /*27e0*/  IMAD.MOV.U32 R44, RZ, RZ, R38 ;  /* 0x000000ffff2c7224 */ /* 0x000fe400078e0026 */
[----:B------:R-:W-:Y:S01]  /*27f0*/  IMAD.MOV.U32 R45, RZ, RZ, R39 ;  /* 0x000000ffff2d7224 */ /* 0x000fe200078e0027 */
[----:B------:R-:W1:Y:S01]  /*2800*/  MUFU.RCP R5, R22 ;  /* 0x0000001600057308 */ /* 0x000e620000001000 */
[----:B--2---:R-:W-:-:S05]  /*2810*/  IMAD.WIDE R44, R3, 0x4, R44 ;  /* 0x00000004032c7825 */ /* 0x004fca00078e022c */
[----:B------:R-:W2:Y:S01]  /*2820*/  LDG.E R3, desc[UR4][R44.64] ;  /* 0x000000042c037981 */ /* 0x000ea2000c1e1900 */
[C---:B-1----:R-:W-:Y:S01]  /*2830*/  FFMA R0, R5.reuse, -R22, 1 ;  /* 0x3f80000005007423 */ /* 0x042fe20000000816 */
[----:B------:R-:W-:Y:S03]  /*2840*/  BSSY.RECONVERGENT B6, `(.L_x_355) ;  /* 0x000000c000067945 */ /* 0x000fe60003800200 */
[----:B------:R-:W-:Y:S01]  /*2850*/  FFMA R0, R5, R0, R5 ;  /* 0x0000000005007223 */ /* 0x000fe20000000005 */
[----:B--2---:R-:W1:Y:S03]  /*2860*/  FCHK P0, R3, R22 ;  /* 0x0000001603007302 */ /* 0x004e660000000000 */
[----:B------:R-:W-:-:S04]  /*2870*/  FFMA R6, R0, R3, RZ ;  /* 0x0000000300067223 */ /* 0x000fc800000000ff */
[----:B------:R-:W-:-:S04]  /*2880*/  FFMA R5, R6, -R22, R3 ;  /* 0x8000001606057223 */ /* 0x000fc80000000003 */
[----:B0-----:R-:W-:Y:S01]  /*2890*/  FFMA R4, R0, R5, R6 ;  /* 0x0000000500047223 */ /* 0x001fe20000000006 */
[----:B-1----:R-:W-:Y:S06]  /*28a0*/  @!P0 BRA `(.L_x_356) ;  /* 0x0000000000148947 */ /* 0x002fec0003800000 */
[----:B------:R-:W-:Y:S01]  /*28b0*/  MOV R4, R3 ;  /* 0x0000000300047202 */ /* 0x000fe20000000f00 */
[----:B------:R-:W-:Y:S01]  /*28c0*/  IMAD.MOV.U32 R5, RZ, RZ, R22 ;  /* 0x000000ffff057224 */ /* 0x000fe200078e0016 */
[----:B------:R-:W-:Y:S01]  /*28d0*/  MOV R20, 0x2900 ;  /* 0x0000290000147802 */ /* 0x000fe20000000f00 */
[----:B------:R-:W-:-:S07]  /*28e0*/  IMAD.MOV.U32 R21, RZ, RZ, 0x0 ;  /* 0x00000000ff157424 */ /* 0x000fce00078e00ff */
[----:B------:R-:W-:Y:S05]  /*28f0*/  CALL.REL.NOINC `($__internal_9_$__cuda_sm3x_div_rn_noftz_f32_slowpath) ;  /* 0x0000000400d47944 */ /* 0x000fea0003c00000 */
.L_x_356:
[----:B------:R-:W-:Y:S05]  /*2900*/  BSYNC.RECONVERGENT B6 ;  /* 0x0000000000067941 */ /* 0x000fea0003800200 */
.L_x_355:
        /* <DEDUP_REMOVED lines=8> */
[----:B------:R-:W1:Y:S03]  /*2990*/  MUFU.RCP R5, R22 ;  /* 0x0000001600057308 */ /* 0x000e660000001000 */
        /* <DEDUP_REMOVED lines=10> */
[----:B------:R-:W-:Y:S01]  /*2a40*/  IMAD.MOV.U32 R4, RZ, RZ, R3 ;  /* 0x000000ffff047224 */ /* 0x000fe200078e0003 */
[----:B------:R-:W-:Y:S01]  /*2a50*/  MOV R5, R22 ;  /* 0x0000001600057202 */ /* 0x000fe20000000f00 */
[----:B------:R-:W-:Y:S01]  /*2a60*/  IMAD.MOV.U32 R21, RZ, RZ, 0x0 ;  /* 0x00000000ff157424 */ /* 0x000fe200078e00ff */
[----:B------:R-:W-:-:S07]  /*2a70*/  MOV R20, 0x2a90 ;  /* 0x00002a9000147802 */ /* 0x000fce0000000f00 */
[----:B------:R-:W-:Y:S05]  /*2a80*/  CALL.REL.NOINC `($__internal_9_$__cuda_sm3x_div_rn_noftz_f32_slowpath) ;  /* 0x0000000400707944 */ /* 0x000fea0003c00000 */
.L_x_358:
[----:B------:R-:W-:Y:S05]  /*2a90*/  BSYNC.RECONVERGENT B6 ;  /* 0x0000000000067941 */ /* 0x000fea0003800200 */
.L_x_357:
[----:B------:R-:W-:Y:S02]  /*2aa0*/  R2UR UR4, R46 ;  /* 0x000000002e0472ca */ /* 0x000fe400000e0000 */
[----:B------:R-:W-:Y:S02]  /*2ab0*/  R2UR UR5, R47 ;  /* 0x000000002f0572ca */ /* 0x000fe400000e0000 */
[----:B------:R-:W-:Y:S02]  /*2ac0*/  ISETP.NE.AND P1, PT, R28, RZ, PT ;  /* 0x000000ff1c00720c */ /* 0x000fe40003f25270 */
[----:B------:R-:W-:-:S05]  /*2ad0*/  IADD3 R36, P0, PT, R36, 0x10, RZ ;  /* 0x0000001024247810 */ /* 0x000fca0007f1e0ff */
[----:B------:R-:W-:-:S04]  /*2ae0*/  IMAD.X R37, RZ, RZ, R37, P0 ;  /* 0x000000ffff257224 */ /* 0x000fc800000e0625 */
[----:B------:R2:W-:Y:S02]  /*2af0*/  STG.E desc[UR4][R30.64], R4 ;  /* 0x000000041e007986 */ /* 0x0005e4000c101904 */
[----:B------:R-:W-:Y:S05]  /*2b00*/  @P1 BRA `(.L_x_359) ;  /* 0xfffffff800541947 */ /* 0x000fea000383ffff */
.L_x_350:
[----:B------:R-:W-:Y:S05]  /*2b10*/  BSYNC.RECONVERGENT B7 ;  /* 0x0000000000077941 */ /* 0x000fea0003800200 */
.L_x_349:
[----:B------:R-:W-:-:S13]  /*2b20*/  ISETP.NE.AND P0, PT, R25, RZ, PT ;  /* 0x000000ff1900720c */ /* 0x000fda0003f05270 */
[----:B------:R-:W-:Y:S05]  /*2b30*/  @!P0 BRA `(.L_x_342) ;  /* 0x0000000000988947 */ /* 0x000fea0003800000 */
[----:B-12---:R-:W-:Y:S01]  /*2b40*/  IMAD.WIDE.U32 R4, R24, 0x4, R26 ;  /* 0x0000000418047825 */ /* 0x006fe200078e001a */
[----:B------:R-:W-:-:S03]  /*2b50*/  IADD3 R25, PT, PT, -R25, RZ, RZ ;  /* 0x000000ff19197210 */ /* 0x000fc60007ffe1ff */
[----:B------:R-:W-:Y:S02]  /*2b60*/  IMAD.MOV.U32 R24, RZ, RZ, R4 ;  /* 0x000000ffff187224 */ /* 0x000fe400078e0004 */
[----:B------:R-:W-:-:S07]  /*2b70*/  IMAD.MOV.U32 R23, RZ, RZ, R5 ;  /* 0x000000ffff177224 */ /* 0x000fce00078e0005 */
.L_x_362:
[----:B------:R-:W-:Y:S01]  /*2b80*/  R2UR UR4, R46 ;  /* 0x000000002e0472ca */ /* 0x000fe200000e0000 */
[----:B0-----:R-:W-:Y:S01]  /*2b90*/  IMAD.MOV.U32 R7, RZ, RZ, R23 ;  /* 0x000000ffff077224 */ /* 0x001fe200078e0017 */
[----:B------:R-:W-:Y:S02]  /*2ba0*/  R2UR UR5, R47 ;  /* 0x000000002f0572ca */ /* 0x000fe400000e0000 */
[----:B------:R-:W-:-:S11]  /*2bb0*/  MOV R6, R24 ;  /* 0x0000001800067202 */ /* 0x000fd60000000f00 */
[----:B------:R-:W2:Y:S01]  /*2bc0*/  LD.E R3, desc[UR4][R6.64] ;  /* 0x0000000406037980 */ /* 0x000ea2000c101900 */
[----:B---3--:R-:W-:Y:S01]  /*2bd0*/  MOV R31, R39 ;  /* 0x00000027001f7202 */ /* 0x008fe20000000f00 */
[----:B------:R-:W-:Y:S01]  /*2be0*/  IMAD.MOV.U32 R30, RZ, RZ, R38 ;  /* 0x000000ffff1e7224 */ /* 0x000fe200078e0026 */
[----:B------:R-:W0:Y:S03]  /*2bf0*/  MUFU.RCP R5, R22 ;  /* 0x0000001600057308 */ /* 0x000e260000001000 */
[----:B--2---:R-:W-:-:S05]  /*2c00*/  IMAD.WIDE R30, R3, 0x4, R30 ;  /* 0x00000004031e7825 */ /* 0x004fca00078e021e */
[----:B------:R-:W2:Y:S01]  /*2c10*/  LDG.E R3, desc[UR4][R30.64] ;  /* 0x000000041e037981 */ /* 0x000ea2000c1e1900 */
[----:B0-----:R-:W-:Y:S01]  /*2c20*/  FFMA R4, R5, -R22, 1 ;  /* 0x3f80000005047423 */ /* 0x001fe20000000816 */
[----:B------:R-:W-:Y:S01]  /*2c30*/  VIADD R25, R25, 0x1 ;  /* 0x0000000119197836 */ /* 0x000fe20000000000 */
[----:B------:R-:W-:Y:S02]  /*2c40*/  BSSY.RECONVERGENT B6, `(.L_x_360) ;  /* 0x000000e000067945 */ /* 0x000fe40003800200 */
[----:B------:R-:W-:Y:S02]  /*2c50*/  FFMA R4, R5, R4, R5 ;  /* 0x0000000405047223 */ /* 0x000fe40000000005 */
[----:B------:R-:W-:-:S04]  /*2c60*/  ISETP.NE.AND P1, PT, R25, RZ, PT ;  /* 0x000000ff1900720c */ /* 0x000fc80003f25270 */
[----:B------:R-:W-:Y:S01]  /*2c70*/  P2R R28, PR, RZ, 0x2 ;  /* 0x00000002ff1c7803 */ /* 0x000fe20000000000 */
[----:B--2---:R-:W0:Y:S01]  /*2c80*/  FCHK P0, R3, R22 ;  /* 0x0000001603007302 */ /* 0x004e220000000000 */
[----:B------:R-:W-:-:S04]  /*2c90*/  FFMA R0, R4, R3, RZ ;  /* 0x0000000304007223 */ /* 0x000fc800000000ff */
[----:B------:R-:W-:-:S04]  /*2ca0*/  FFMA R5, R0, -R22, R3 ;  /* 0x8000001600057223 */ /* 0x000fc80000000003 */
[----:B------:R-:W-:Y:S01]  /*2cb0*/  FFMA R4, R4, R5, R0 ;  /* 0x0000000504047223 */ /* 0x000fe20000000000 */
[----:B0-----:R-:W-:Y:S06]  /*2cc0*/  @!P0 BRA `(.L_x_361) ;  /* 0x0000000000148947 */ /* 0x001fec0003800000 */
[----:B------:R-:W-:Y:S01]  /*2cd0*/  IMAD.MOV.U32 R4, RZ, RZ, R3 ;  /* 0x000000ffff047224 */ /* 0x000fe200078e0003 */
[----:B------:R-:W-:Y:S01]  /*2ce0*/  MOV R5, R22 ;  /* 0x0000001600057202 */ /* 0x000fe20000000f00 */
[----:B------:R-:W-:Y:S01]  /*2cf0*/  IMAD.MOV.U32 R21, RZ, RZ, 0x0 ;  /* 0x00000000ff157424 */ /* 0x000fe200078e00ff */
[----:B------:R-:W-:-:S07]  /*2d00*/  MOV R20, 0x2d20 ;  /* 0x00002d2000147802 */ /* 0x000fce0000000f00 */
[----:B------:R-:W-:Y:S05]  /*2d10*/  CALL.REL.NOINC `($__internal_9_$__cuda_sm3x_div_rn_noftz_f32_slowpath) ;  /* 0x0000000000cc7944 */ /* 0x000fea0003c00000 */
.L_x_361:
[----:B------:R-:W-:Y:S05]  /*2d20*/  BSYNC.RECONVERGENT B6 ;  /* 0x0000000000067941 */ /* 0x000fea0003800200 */
.L_x_360:
[----:B------:R-:W-:Y:S02]  /*2d30*/  R2UR UR4, R46 ;  /* 0x000000002e0472ca */ /* 0x000fe400000e0000 */
[----:B------:R-:W-:Y:S02]  /*2d40*/  R2UR UR5, R47 ;  /* 0x000000002f0572ca */ /* 0x000fe400000e0000 */
[----:B------:R-:W-:Y:S02]  /*2d50*/  ISETP.NE.AND P1, PT, R28, RZ, PT ;  /* 0x000000ff1c00720c */ /* 0x000fe40003f25270 */
[----:B------:R-:W-:-:S05]  /*2d60*/  IADD3 R24, P0, PT, R24, 0x4, RZ ;  /* 0x0000000418187810 */ /* 0x000fca0007f1e0ff */
[----:B------:R-:W-:-:S04]  /*2d70*/  IMAD.X R23, RZ, RZ, R23, P0 ;  /* 0x000000ffff177224 */ /* 0x000fc800000e0617 */
[----:B------:R3:W-:Y:S02]  /*2d80*/  STG.E desc[UR4][R30.64], R4 ;  /* 0x000000041e007986 */ /* 0x0007e4000c101904 */
[----:B------:R-:W-:Y:S05]  /*2d90*/  @P1 BRA `(.L_x_362) ;  /* 0xfffffffc00781947 */ /* 0x000fea000383ffff */
.L_x_342:
[----:B------:R-:W-:Y:S05]  /*2da0*/  BSYNC.RECONVERGENT B8 ;  /* 0x0000000000087941 */ /* 0x000fea0003800200 */
.L_x_341:
[----:B------:R-:W-:-:S13]  /*2db0*/  ISETP.GE.AND P0, PT, R19, 0xb, PT ;  /* 0x0000000b1300780c */ /* 0x000fda0003f06270 */
[----:B------:R-:W-:Y:S05]  /*2dc0*/  @!P0 BRA `(.L_x_363) ;  /* 0x0000000000188947 */ /* 0x000fea0003800000 */
[----:B------:R-:W-:Y:S01]  /*2dd0*/  MOV R0, 0x8 ;  /* 0x0000000800007802 */ /* 0x000fe20000000f00 */
[----:B-1----:R-:W-:Y:S01]  /*2de0*/  IMAD.MOV.U32 R5, RZ, RZ, R27 ;  /* 0x000000ffff057224 */ /* 0x002fe200078e001b */
[----:B--23--:R-:W-:Y:S02]  /*2df0*/  MOV R4, R26 ;  /* 0x0000001a00047202 */ /* 0x00cfe40000000f00 */
[----:B0-----:R0:W1:Y:S05]  /*2e00*/  LDC.64 R6, c[0x4][R0] ;  /* 0x0100000000067b82 */ /* 0x00106a0000000a00 */
[----:B------:R-:W-:-:S07]  /*2e10*/  LEPC R20, `(.L_x_363) ;  /* 0x000000001014794e */ /* 0x000fce0000000000 */
[----:B01----:R-:W-:Y:S05]  /*2e20*/  CALL.ABS.NOINC R6 ;  /* 0x0000000006007343 */ /* 0x003fea0003c00000 */
.L_x_363:
[----:B------:R-:W-:Y:S05]  /*2e30*/  BSYNC.RECONVERGENT B9 ;  /* 0x0000000000097941 */ /* 0x000fea0003800200 */
.L_x_314:
[----:B------:R-:W0:Y:S01]  /*2e40*/  LDL R20, [R1+0x3c] ;  /* 0x00003c0001147983 */ /* 0x000e220000100800 */
[----:B------:R4:W-:Y:S05]  /*2e50*/  BMOV.32 B6, R2 ;  /* 0x0000000206007356 */ /* 0x0009ea0000000000 */
[----:B------:R-:W0:Y:S01]  /*2e60*/  LDL R21, [R1+0x40] ;  /* 0x0000400001157983 */ /* 0x000e220000100800 */
[----:B------:R5:W-:Y:S05]  /*2e70*/  BMOV.32 B7, R16 ;  /* 0x0000001007007356 */ /* 0x000bea0000000000 */
[----:B------:R1:W-:Y:S05]  /*2e80*/  BMOV.32 B8, R17 ;  /* 0x0000001108007356 */ /* 0x0003ea0000000000 */
[----:B------:R2:W-:Y:S05]  /*2e90*/  BMOV.32 B9, R18 ;  /* 0x0000001209007356 */ /* 0x0005ea0000000000 */
[----:B----4-:R-:W0:Y:S04]  /*2ea0*/  LDL R2, [R1+0x28] ;  /* 0x0000280001027983 */ /* 0x010e280000100800 */
[----:B-----5:R-:W0:Y:S04]  /*2eb0*/  LDL R16, [R1+0x2c] ;  /* 0x00002c0001107983 */ /* 0x020e280000100800 */
[----:B-1----:R-:W0:Y:S04]  /*2ec0*/  LDL R17, [R1+0x30] ;  /* 0x0000300001117983 */ /* 0x002e280000100800 */
[----:B--2---:R-:W0:Y:S04]  /*2ed0*/  LDL R18, [R1+0x34] ;  /* 0x0000340001127983 */ /* 0x004e280000100800 */
[----:B------:R-:W0:Y:S04]  /*2ee0*/  LDL R19, [R1+0x38] ;  /* 0x0000380001137983 */ /* 0x000e280000100800 */
        /* <DEDUP_REMOVED lines=8> */
[----:B---3--:R-:W0:Y:S04]  /*2f70*/  LDL R30, [R1+0x64] ;  /* 0x00006400011e7983 */ /* 0x008e280000100800 */
        /* <DEDUP_REMOVED lines=10> */
[----:B------:R1:W0:Y:S02]  /*3020*/  LDL R53, [R1+0x90] ;  /* 0x0000900001357983 */ /* 0x0002240000100800 */
[----:B-1----:R-:W-:Y:S01]  /*3030*/  VIADD R1, R1, 0x98 ;  /* 0x0000009801017836 */ /* 0x002fe20000000000 */
[----:B0-----:R-:W-:Y:S06]  /*3040*/  RET.REL.NODEC R20 `(ComputeSoftmaxWithHierarchy) ;  /* 0xffffffcc14ec7950 */ /* 0x001fec0003c3ffff */
        .weak           $__internal_9_$__cuda_sm3x_div_rn_noftz_f32_slowpath
        .type           $__internal_9_$__cuda_sm3x_div_rn_noftz_f32_slowpath,@function
        .size           $__internal_9_$__cuda_sm3x_div_rn_noftz_f32_slowpath,(.L_x_478 - $__internal_9_$__cuda_sm3x_div_rn_noftz_f32_slowpath)
$__internal_9_$__cuda_sm3x_div_rn_noftz_f32_slowpath:
[----:B------:R-:W-:-:S05]  /*3050*/  IADD3 R1, PT, PT, R1, -0x8, RZ ;  /* 0xfffffff801017810 */ /* 0x000fca0007ffe0ff */
[----:B------:R0:W-:Y:S02]  /*3060*/  STL [R1], R2 ;  /* 0x0000000201007387 */ /* 0x0001e40000100800 */
[----:B0-----:R-:W-:Y:S01]  /*3070*/  SHF.R.U32.HI R2, RZ, 0x17, R5 ;  /* 0x00000017ff027819 */ /* 0x001fe20000011605 */
[----:B------:R-:W-:Y:S01]  /*3080*/  BSSY.RECONVERGENT B0, `(.L_x_364) ;  /* 0x0000062000007945 */ /* 0x000fe20003800200 */
[----:B------:R-:W-:Y:S02]  /*3090*/  SHF.R.U32.HI R0, RZ, 0x17, R4 ;  /* 0x00000017ff007819 */ /* 0x000fe40000011604 */
[----:B------:R-:W-:Y:S02]  /*30a0*/  LOP3.LUT R8, R2, 0xff, RZ, 0xc0, !PT ;  /* 0x000000ff02087812 */ /* 0x000fe400078ec0ff */
[----:B------:R-:W-:-:S03]  /*30b0*/  LOP3.LUT R3, R0, 0xff, RZ, 0xc0, !PT ;  /* 0x000000ff00037812 */ /* 0x000fc600078ec0ff */
[----:B------:R-:W-:Y:S02]  /*30c0*/  VIADD R6, R8, 0xffffffff ;  /* 0xffffffff08067836 */ /* 0x000fe40000000000 */
[----:B------:R-:W-:-:S03]  /*30d0*/  VIADD R0, R3, 0xffffffff ;  /* 0xffffffff03007836 */ /* 0x000fc60000000000 */
        /* <DEDUP_REMOVED lines=25> */
[----:B------:R-:W-:-:S03]  /*3270*/  @!P1 FFMA R5, R5, 1.84467440737095516160e+19, RZ ;  /* 0x5f80000005059823 */ /* 0x000fc600000000ff */
[----:B------:R-:W-:-:S07]  /*3280*/  @!P1 IADD3 R2, PT, PT, R2, 0x40, RZ ;  /* 0x0000004002029810 */ /* 0x000fce0007ffe0ff */
.L_x_365:
[----:B------:R-:W-:Y:S01]  /*3290*/  LEA R0, R8, 0xc0800000, 0x17 ;  /* 0xc080000008007811 */ /* 0x000fe200078eb8ff */
[----:B------:R-:W-:Y:S01]  /*32a0*/  VIADD R3, R3, 0xffffff81 ;  /* 0xffffff8103037836 */ /* 0x000fe20000000000 */
[----:B------:R-:W-:Y:S03]  /*32b0*/  BSSY.RECONVERGENT B1, `(.L_x_370) ;  /* 0x0000035000017945 */ /* 0x000fe60003800200 */
[----:B------:R-:W-:Y:S02]  /*32c0*/  IMAD.IADD R5, R5, 0x1, -R0 ;  /* 0x0000000105057824 */ /* 0x000fe400078e0a00 */
[C---:B------:R-:W-:Y:S01]  /*32d0*/  IMAD R0, R3.reuse, -0x800000, R4 ;  /* 0xff80000003007824 */ /* 0x040fe200078e0204 */
[----:B------:R-:W-:Y:S01]  /*32e0*/  IADD3 R3, PT, PT, R3, 0x7f, -R8 ;  /* 0x0000007f03037810 */ /* 0x000fe20007ffe808 */
[----:B------:R-:W0:Y:S01]  /*32f0*/  MUFU.RCP R6, R5 ;  /* 0x0000000500067308 */ /* 0x000e220000001000 */
[----:B------:R-:W-:-:S02]  /*3300*/  FADD.FTZ R7, -R5, -RZ ;  /* 0x800000ff05077221 */ /* 0x000fc40000010100 */
[----:B------:R-:W-:Y:S02]  /*3310*/  IADD3 R3, PT, PT, R3, R2, RZ ;  /* 0x0000000203037210 */ /* 0x000fe40007ffe0ff */
        /* <DEDUP_REMOVED lines=38> */
[----:B------:R-:W-:-:S05]  /*3580*/  LOP3.LUT R0, R0, R3, RZ, 0xc0, !PT ;  /* 0x0000000300007212 */ /* 0x000fca00078ec0ff */
[----:B------:R-:W-:-:S05]  /*3590*/  IMAD.IADD R5, R5, 0x1, R0 ;  /* 0x0000000105057824 */ /* 0x000fca00078e0200 */
[----:B------:R-:W-:Y:S01]  /*35a0*/  LOP3.LUT R4, R5, R4, RZ, 0xfc, !PT ;  /* 0x0000000405047212 */ /* 0x000fe200078efcff */
[----:B------:R-:W-:Y:S06]  /*35b0*/  BRA `(.L_x_373) ;  /* 0x0000000000107947 */ /* 0x000fec0003800000 */
.L_x_372:
[----:B------:R-:W-:-:S04]  /*35c0*/  LOP3.LUT R4, R4, 0x80000000, RZ, 0xc0, !PT ;  /* 0x8000000004047812 */ /* 0x000fc800078ec0ff */
[----:B------:R-:W-:Y:S01]  /*35d0*/  LOP3.LUT R4, R4, 0x7f800000, RZ, 0xfc, !PT ;  /* 0x7f80000004047812 */ /* 0x000fe200078efcff */
[----:B------:R-:W-:Y:S06]  /*35e0*/  BRA `(.L_x_373) ;  /* 0x0000000000047947 */ /* 0x000fec0003800000 */
.L_x_371:
[----:B------:R-:W-:-:S07]  /*35f0*/  LEA R4, R3, R4, 0x17 ;  /* 0x0000000403047211 */ /* 0x000fce00078eb8ff */
.L_x_373:
[----:B------:R-:W-:Y:S05]  /*3600*/  BSYNC.RECONVERGENT B1 ;  /* 0x0000000000017941 */ /* 0x000fea0003800200 */
.L_x_370:
[----:B------:R-:W-:Y:S05]  /*3610*/  BRA `(.L_x_374) ;  /* 0x0000000000207947 */ /* 0x000fea0003800000 */
.L_x_369:
[----:B------:R-:W-:-:S04]  /*3620*/  LOP3.LUT R4, R5, 0x80000000, R4, 0x48, !PT ;  /* 0x8000000005047812 */ /* 0x000fc800078e4804 */
[----:B------:R-:W-:Y:S01]  /*3630*/  LOP3.LUT R4, R4, 0x7f800000, RZ, 0xfc, !PT ;  /* 0x7f80000004047812 */ /* 0x000fe200078efcff */
[----:B------:R-:W-:Y:S06]  /*3640*/  BRA `(.L_x_374) ;  /* 0x0000000000147947 */ /* 0x000fec0003800000 */
.L_x_368:
[----:B------:R-:W-:Y:S01]  /*3650*/  LOP3.LUT R4, R5, 0x80000000, R4, 0x48, !PT ;  /* 0x8000000005047812 */ /* 0x000fe200078e4804 */
[----:B------:R-:W-:Y:S06]  /*3660*/  BRA `(.L_x_374) ;  /* 0x00000000000c7947 */ /* 0x000fec0003800000 */
.L_x_367:
[----:B------:R-:W0:Y:S01]  /*3670*/  MUFU.RSQ R4, -QNAN ;  /* 0xffc0000000047908 */ /* 0x000e220000001400 */
[----:B------:R-:W-:Y:S05]  /*3680*/  BRA `(.L_x_374) ;  /* 0x0000000000047947 */ /* 0x000fea0003800000 */
.L_x_366:
[----:B------:R-:W-:-:S07]  /*3690*/  FADD.FTZ R4, R4, R5 ;  /* 0x0000000504047221 */ /* 0x000fce0000010000 */
.L_x_374:
[----:B------:R-:W-:Y:S05]  /*36a0*/  BSYNC.RECONVERGENT B0 ;  /* 0x0000000000007941 */ /* 0x000fea0003800200 */
.L_x_364:
[----:B------:R1:W0:Y:S02]  /*36b0*/  LDL R2, [R1] ;  /* 0x0000000001027983 */ /* 0x0002240000100800 */
[----:B-1----:R-:W-:Y:S01]  /*36c0*/  VIADD R1, R1, 0x8 ;  /* 0x0000000801017836 */ /* 0x002fe20000000000 */
[----:B0-----:R-:W-:Y:S06]  /*36d0*/  RET.REL.NODEC R20 `(ComputeSoftmaxWithHierarchy) ;  /* 0xffffffc814487950 */ /* 0x001fec0003c3ffff */
.L_x_375:
        /* <DEDUP_REMOVED lines=10> */
.L_x_478:


//--------------------- .text.ComputeSingleAccuracyForCategoricalCrossentropyWithHierarchy --------------------------
	.section	.text.ComputeSingleAccuracyForCategoricalCrossentropyWithHierarchy,"ax",@progbits
	.align	128
        .global         ComputeSingleAccuracyForCategoricalCrossentropyWithHierarchy
        .type           ComputeSingleAccuracyForCategoricalCrossentropyWithHierarchy,@function
        .size           ComputeSingleAccuracyForCategoricalCrossentropyWithHierarchy,(.L_x_479 - ComputeSingleAccuracyForCategoricalCrossentropyWithHierarchy)
        .other          ComputeSingleAccuracyForCategoricalCrossentropyWithHierarchy,@"STO_CUDA_ENTRY STV_DEFAULT"
ComputeSingleAccuracyForCategoricalCrossentropyWithHierarchy:
.text.ComputeSingleAccuracyForCategoricalCrossentropyWithHierarchy:
        /* <DEDUP_REMOVED lines=16> */
[----:B------:R-:W-:Y:S01]  /*0100*/  IMAD.MOV.U32 R9, RZ, RZ, 0x989680 ;  /* 0x00989680ff097424 */ /* 0x000fe200078e00ff */
[----:B------:R-:W-:Y:S01]  /*0110*/  MOV R20, 0x1b0 ;  /* 0x000001b000147802 */ /* 0x000fe20000000f00 */
[----:B------:R-:W3:Y:S01]  /*0120*/  LDCU UR5, c[0x0][0x384] ;  /* 0x00007080ff0577ac */ /* 0x000ee20008000800 */
[----:B------:R-:W-:Y:S02]  /*0130*/  IMAD.MOV.U32 R21, RZ, RZ, 0x0 ;  /* 0x00000000ff157424 */ /* 0x000fe400078e00ff */
[----:B------:R-:W4:Y:S01]  /*0140*/  LDC.64 R6, c[0x0][0x398] ;  /* 0x0000e600ff067b82 */ /* 0x000f220000000a00 */
[----:B------:R-:W0:Y:S01]  /*0150*/  LDCU.64 UR36, c[0x0][0x358] ;  /* 0x00006b00ff2477ac */ /* 0x000e220008000a00 */
[----:B-1----:R-:W-:-:S02]  /*0160*/  IMAD R0, R2, UR4, RZ ;  /* 0x0000000402007c24 */ /* 0x002fc4000f8e02ff */
[----:B---3--:R-:W-:Y:S02]  /*0170*/  IMAD.U32 R8, RZ, RZ, UR5 ;  /* 0x00000005ff087e24 */ /* 0x008fe4000f8e00ff */
[----:B0-----:R-:W-:-:S04]  /*0180*/  IMAD.WIDE R4, R0, 0x4, R4 ;  /* 0x0000000400047825 */ /* 0x001fc800078e0204 */
[----:B--2-4-:R-:W-:-:S07]  /*0190*/  IMAD.WIDE R6, R0, 0x4, R6 ;  /* 0x0000000400067825 */ /* 0x014fce00078e0206 */
[----:B------:R-:W-:Y:S05]  /*01a0*/  CALL.REL.NOINC `($ComputeSingleAccuracyForCategoricalCrossentropyWithHierarchy$IsAccuratePredictionForCategoricalCrossentropyWithHierarchy) ;  /* 0x00000000001c7944 */ /* 0x000fea0003c00000 */
[----:B------:R-:W0:Y:S01]  /*01b0*/  LDC.64 R6, c[0x0][0x388] ;  /* 0x0000e200ff067b82 */ /* 0x000e220000000a00 */
[----:B------:R-:W-:-:S04]  /*01c0*/  PRMT R4, R4, 0x9910, RZ ;  /* 0x0000991004047816 */ /* 0x000fc800000000ff */
[----:B------:R-:W-:-:S04]  /*01d0*/  ISETP.NE.AND P0, PT, R4, RZ, PT ;  /* 0x000000ff0400720c */ /* 0x000fc80003f05270 */
[----:B------:R-:W-:Y:S01]  /*01e0*/  FSEL R5, RZ, 1, !P0 ;  /* 0x3f800000ff057808 */ /* 0x000fe20004000000 */
[----:B0-----:R-:W-:-:S05]  /*01f0*/  IMAD.WIDE R2, R2, 0x4, R6 ;  /* 0x0000000402027825 */ /* 0x001fca00078e0206 */
[----:B------:R-:W-:Y:S01]  /*0200*/  STG.E desc[UR36][R2.64], R5 ;  /* 0x0000000502007986 */ /* 0x000fe2000c101924 */
[----:B------:R-:W-:Y:S05]  /*0210*/  EXIT ;  /* 0x000000000000794d */ /* 0x000fea0003800000 */
        .type           $ComputeSingleAccuracyForCategoricalCrossentropyWithHierarchy$IsAccuratePredictionForCategoricalCrossentropyWithHierarchy,@function
        .size           $ComputeSingleAccuracyForCategoricalCrossentropyWithHierarchy$IsAccuratePredictionForCategoricalCrossentropyWithHierarchy,(.L_x_479 - $ComputeSingleAccuracyForCategoricalCrossentropyWithHierarchy$IsAccuratePredictionForCategoricalCrossentropyWithHierarchy)
$ComputeSingleAccuracyForCategoricalCrossentropyWithHierarchy$IsAccuratePredictionForCategoricalCrossentropyWithHierarchy:
[----:B------:R-:W-:-:S05]  /*0220*/  IADD3 R1, PT, PT, R1, -0x60, RZ ;  /* 0xffffffa001017810 */ /* 0x000fca0007ffe0ff */
        /* <DEDUP_REMOVED lines=11> */
[----:B------:R-:W-:Y:S04]  /*02e0*/  STL [R1], R2 ;  /* 0x0000000201007387 */ /* 0x000fe80000100800 */
        /* <DEDUP_REMOVED lines=8> */
[----:B------:R4:W-:Y:S04]  /*0370*/  STL [R1+0x54], R45 ;  /* 0x0000542d01007387 */ /* 0x0009e80000100800 */
[----:B------:R5:W-:Y:S04]  /*0380*/  STL [R1+0x50], R44 ;  /* 0x0000502c01007387 */ /* 0x000be80000100800 */
[----:B------:R0:W-:Y:S01]  /*0390*/  STL [R1+0x20], R23 ;  /* 0x0000201701007387 */ /* 0x0001e20000100800 */
[----:B----4-:R-:W-:-:S03]  /*03a0*/  IMAD.MOV.U32 R45, RZ, RZ, R5 ;  /* 0x000000ffff2d7224 */ /* 0x010fc600078e0005 */
[----:B------:R4:W-:Y:S01]  /*03b0*/  STL [R1+0x1c], R22 ;  /* 0x00001c1601007387 */ /* 0x0009e20000100800 */
[----:B-----5:R-:W-:-:S03]  /*03c0*/  IMAD.MOV.U32 R44, RZ, RZ, R4 ;  /* 0x000000ffff2c7224 */ /* 0x020fc600078e0004 */
[----:B------:R5:W-:Y:S01]  /*03d0*/  STL [R1+0x10], R19 ;  /* 0x0000101301007387 */ /* 0x000be20000100800 */
[----:B0-----:R-:W-:-:S03]  /*03e0*/  MOV R23, R6 ;  /* 0x0000000600177202 */ /* 0x001fc60000000f00 */
[----:B------:R0:W-:Y:S01]  /*03f0*/  STL [R1+0xc], R18 ;  /* 0x00000c1201007387 */ /* 0x0001e20000100800 */
[----:B----4-:R-:W-:-:S03]  /*0400*/  IMAD.MOV.U32 R22, RZ, RZ, R7 ;  /* 0x000000ffff167224 */ /* 0x010fc600078e0007 */
[----:B------:R4:W-:Y:S01]  /*0410*/  STL [R1+0x8], R17 ;  /* 0x0000081101007387 */ /* 0x0009e20000100800 */
[----:B-----5:R-:W-:-:S03]  /*0420*/  IMAD.MOV.U32 R19, RZ, RZ, R8 ;  /* 0x000000ffff137224 */ /* 0x020fc600078e0008 */
[----:B------:R5:W-:Y:S01]  /*0430*/  STL [R1+0x4], R16 ;  /* 0x0000041001007387 */ /* 0x000be20000100800 */
[----:B0-----:R-:W-:Y:S02]  /*0440*/  IMAD.MOV.U32 R18, RZ, RZ, R10 ;  /* 0x000000ffff127224 */ /* 0x001fe400078e000a */
[----:B----4-:R-:W-:Y:S02]  /*0450*/  IMAD.MOV.U32 R17, RZ, RZ, R11 ;  /* 0x000000ffff117224 */ /* 0x010fe400078e000b */
[----:B-----5:R-:W-:-:S05]  /*0460*/  IMAD.MOV.U32 R16, RZ, RZ, R9 ;  /* 0x000000ffff107224 */ /* 0x020fca00078e0009 */
[----:B------:R-:W-:Y:S01]  /*0470*/  ISETP.GE.AND P1, PT, R16, 0x1, PT ;  /* 0x000000011000780c */ /* 0x000fe20003f26270 */
[----:B------:R-:W-:Y:S01]  /*0480*/  BSSY.RECONVERGENT B9, `(.L_x_376) ;  /* 0x0000051000097945 */ /* 0x000fe20003800200 */
[----:B------:R-:W-:Y:S01]  /*0490*/  PLOP3.LUT P0, PT, PT, PT, PT, 0x80, 0x8 ;  /* 0x000000000008781c */ /* 0x000fe20003f0f070 */
[----:B------:R-:W-:Y:S02]  /*04a0*/  IMAD.MOV.U32 R30, RZ, RZ, -0x1 ;  /* 0xffffffffff1e7424 */ /* 0x000fe400078e00ff */
[----:B------:R-:W-:-:S08]  /*04b0*/  IMAD.MOV.U32 R28, RZ, RZ, -0x1 ;  /* 0xffffffffff1c7424 */ /* 0x000fd000078e00ff */
[----:B-123--:R-:W-:Y:S05]  /*04c0*/  @!P1 BRA `(.L_x_377) ;  /* 0x0000000400309947 */ /* 0x00efea0003800000 */
[----:B------:R-:W0:Y:S01]  /*04d0*/  LDC.64 R46, c[0x0][0x358] ;  /* 0x0000d600ff2e7b82 */ /* 0x000e220000000a00 */
[----:B------:R-:W1:Y:S01]  /*04e0*/  LDCU UR4, c[0x0][0x2f8] ;  /* 0x00005f00ff0477ac */ /* 0x000e620008000800 */
[----:B------:R-:W-:Y:S01]  /*04f0*/  HFMA2 R29, -RZ, RZ, 0, 0 ;  /* 0x00000000ff1d7431 */ /* 0x000fe200000001ff */
[----:B------:R-:W-:Y:S01]  /*0500*/  BSSY.RECONVERGENT B8, `(.L_x_378) ;  /* 0x0000047000087945 */ /* 0x000fe20003800200 */
[----:B------:R-:W-:Y:S01]  /*0510*/  IMAD.MOV.U32 R26, RZ, RZ, 0x1 ;  /* 0x00000001ff1a7424 */ /* 0x000fe200078e00ff */
[----:B------:R-:W-:Y:S01]  /*0520*/  PRMT R25, RZ, 0x7610, R25 ;  /* 0x00007610ff197816 */ /* 0x000fe20000000019 */
[----:B------:R-:W-:Y:S02]  /*0530*/  IMAD.MOV.U32 R28, RZ, RZ, -0x1 ;  /* 0xffffffffff1c7424 */ /* 0x000fe400078e00ff */
[----:B------:R-:W-:Y:S02]  /*0540*/  IMAD.MOV.U32 R27, RZ, RZ, -0x40800000 ;  /* 0xbf800000ff1b7424 */ /* 0x000fe400078e00ff */
[----:B------:R-:W-:-:S02]  /*0550*/  IMAD.MOV.U32 R24, RZ, RZ, -0x40800000 ;  /* 0xbf800000ff187424 */ /* 0x000fc400078e00ff */
[----:B------:R-:W-:Y:S01]  /*0560*/  IMAD.MOV.U32 R30, RZ, RZ, -0x1 ;  /* 0xffffffffff1e7424 */ /* 0x000fe200078e00ff */
[----:B-1----:R-:W-:-:S07]  /*0570*/  IADD3 R2, PT, PT, R18, -UR4, RZ ;  /* 0x8000000412027c10 */ /* 0x002fce000fffe0ff */
.L_x_385:
[----:B------:R-:W2:Y:S02]  /*0580*/  LDL R6, [R2] ;  /* 0x0000000002067983 */ /* 0x000ea40000100800 */
[----:B--2---:R-:W-:-:S13]  /*0590*/  ISETP.GE.AND P0, PT, R6, R19, PT ;  /* 0x000000130600720c */ /* 0x004fda0003f06270 */
[----:B0-----:R-:W-:Y:S05]  /*05a0*/  @P0 BRA `(.L_x_379) ;  /* 0x0000000000f00947 */ /* 0x001fea0003800000 */
[----:B0-----:R-:W-:Y:S01]  /*05b0*/  R2UR UR4, R46 ;  /* 0x000000002e0472ca */ /* 0x001fe200000e0000 */
[----:B------:R-:W-:Y:S01]  /*05c0*/  IMAD.WIDE R4, R6, 0x4, R44 ;  /* 0x0000000406047825 */ /* 0x000fe200078e022c */
[----:B------:R-:W-:-:S13]  /*05d0*/  R2UR UR5, R47 ;  /* 0x000000002f0572ca */ /* 0x000fda00000e0000 */
[----:B------:R-:W2:Y:S01]  /*05e0*/  LDG.E R8, desc[UR4][R4.64] ;  /* 0x0000000404087981 */ /* 0x000ea2000c1e1900 */
[----:B------:R-:W-:Y:S01]  /*05f0*/  BSSY.RECONVERGENT B7, `(.L_x_380) ;  /* 0x0000035000077945 */ /* 0x000fe20003800200 */
[----:B--2---:R-:W-:-:S13]  /*0600*/  FSETP.GEU.AND P0, PT, |R8|, 9.5, PT ;  /* 0x411800000800780b */ /* 0x004fda0003f0e200 */
[----:B------:R-:W-:Y:S05]  /*0610*/  @P0 BRA `(.L_x_381) ;  /* 0x0000000000480947 */ /* 0x000fea0003800000 */
[----:B------:R-:W-:Y:S02]  /*0620*/  R2UR UR4, R46 ;  /* 0x000000002e0472ca */ /* 0x000fe400000e0000 */
[----:B------:R-:W-:Y:S02]  /*0630*/  R2UR UR5, R47 ;  /* 0x000000002f0572ca */ /* 0x000fe400000e0000 */
[----:B------:R-:W-:Y:S02]  /*0640*/  SHF.R.S32.HI R3, RZ, 0x1f, R6 ;  /* 0x0000001fff037819 */ /* 0x000fe40000011406 */
[----:B------:R-:W-:-:S04]  /*0650*/  LEA R4, P0, R6, R23, 0x2 ;  /* 0x0000001706047211 */ /* 0x000fc800078010ff */
[----:B------:R-:W-:-:S06]  /*0660*/  LEA.HI.X R5, R6, R22, R3, 0x2, P0 ;  /* 0x0000001606057211 */ /* 0x000fcc00000f1403 */
[----:B------:R-:W2:Y:S01]  /*0670*/  LDG.E R5, desc[UR4][R4.64] ;  /* 0x0000000404057981 */ /* 0x000ea2000c1e1900 */
[----:B------:R-:W-:Y:S01]  /*0680*/  VIADD R3, R6, 0x1 ;  /* 0x0000000106037836 */ /* 0x000fe20000000000 */
[CC--:B------:R-:W-:Y:S01]  /*0690*/  FSETP.GT.AND P0, PT, R8.reuse, R27.reuse, PT ;  /* 0x0000001b0800720b */ /* 0x0c0fe20003f04000 */
[C---:B------:R-:W-:Y:S02]  /*06a0*/  VIADD R0, R29.reuse, 0x1 ;  /* 0x000000011d007836 */ /* 0x040fe40000000000 */
[----:B------:R-:W-:Y:S01]  /*06b0*/  IMAD.MOV.U32 R25, RZ, RZ, 0x1 ;  /* 0x00000001ff197424 */ /* 0x000fe200078e00ff */
[----:B------:R0:W-:Y:S01]  /*06c0*/  STL [R2], R3 ;  /* 0x0000000302007387 */ /* 0x0001e20000100800 */
[----:B------:R-:W-:Y:S02]  /*06d0*/  SEL R28, R29, R28, P0 ;  /* 0x0000001c1d1c7207 */ /* 0x000fe40000000000 */
[----:B------:R-:W-:Y:S02]  /*06e0*/  FSEL R27, R8, R27, P0 ;  /* 0x0000001b081b7208 */ /* 0x000fe40000000000 */
[----:B--2---:R-:W-:-:S04]  /*06f0*/  FSETP.GT.AND P1, PT, R5, R24, PT ;  /* 0x000000180500720b */ /* 0x004fc80003f24000 */
[----:B------:R-:W-:Y:S01]  /*0700*/  SEL R30, R29, R30, P1 ;  /* 0x0000001e1d1e7207 */ /* 0x000fe20000800000 */
[----:B------:R-:W-:Y:S01]  /*0710*/  IMAD.MOV.U32 R29, RZ, RZ, R0 ;  /* 0x000000ffff1d7224 */ /* 0x000fe200078e0000 */
[----:B------:R-:W-:Y:S01]  /*0720*/  FSEL R24, R5, R24, P1 ;  /* 0x0000001805187208 */ /* 0x000fe20000800000 */
[----:B0-----:R-:W-:Y:S06]  /*0730*/  BRA `(.L_x_382) ;  /* 0x0000000000807947 */ /* 0x001fec0003800000 */
.L_x_381:
[C---:B------:R-:W-:Y:S01]  /*0740*/  FADD R0, |R8|.reuse, 0.5 ;  /* 0x3f00000008007421 */ /* 0x040fe20000000200 */
[----:B------:R-:W-:Y:S01]  /*0750*/  FSETP.GEU.AND P0, PT, R8, RZ, PT ;  /* 0x000000ff0800720b */ /* 0x000fe20003f0e000 */
[----:B------:R-:W-:Y:S04]  /*0760*/  BSSY.RECONVERGENT B6, `(.L_x_383) ;  /* 0x0000018000067945 */ /* 0x000fe80003800200 */
[----:B------:R-:W0:Y:S02]  /*0770*/  F2I.TRUNC.NTZ R0, R0 ;  /* 0x0000000000007305 */ /* 0x000e24000020f100 */
[----:B0-----:R-:W-:-:S05]  /*0780*/  IMAD.HI R9, R0, 0x66666667, RZ ;  /* 0x6666666700097827 */ /* 0x001fca00078e02ff */
[----:B------:R-:W-:-:S04]  /*0790*/  SHF.R.U32.HI R4, RZ, 0x1f, R9 ;  /* 0x0000001fff047819 */ /* 0x000fc80000011609 */
[----:B------:R-:W-:-:S04]  /*07a0*/  LEA.HI.SX32 R9, R9, R4, 0x1e ;  /* 0x0000000409097211 */ /* 0x000fc800078ff2ff */
[----:B------:R-:W-:-:S05]  /*07b0*/  @!P0 IADD3 R3, PT, PT, R6, R9, RZ ;  /* 0x0000000906038210 */ /* 0x000fca0007ffe0ff */
[----:B------:R0:W-:Y:S01]  /*07c0*/  @!P0 STL [R2], R3 ;  /* 0x0000000302008387 */ /* 0x0001e20000100800 */
[----:B------:R-:W-:Y:S05]  /*07d0*/  @!P0 BRA `(.L_x_384) ;  /* 0x0000000000408947 */ /* 0x000fea0003800000 */
[----:B0-----:R-:W-:Y:S01]  /*07e0*/  VIADD R3, R6, 0x1 ;  /* 0x0000000106037836 */ /* 0x001fe20000000000 */
[----:B------:R-:W-:Y:S01]  /*07f0*/  MOV R7, R22 ;  /* 0x0000001600077202 */ /* 0x000fe20000000f00 */
[----:B------:R-:W-:Y:S01]  /*0800*/  IMAD.MOV.U32 R4, RZ, RZ, R44 ;  /* 0x000000ffff047224 */ /* 0x000fe200078e002c */
[----:B------:R-:W-:Y:S01]  /*0810*/  MOV R20, 0x8a0 ;  /* 0x000008a000147802 */ /* 0x000fe20000000f00 */
[----:B------:R-:W-:Y:S01]  /*0820*/  IMAD.MOV.U32 R5, RZ, RZ, R45 ;  /* 0x000000ffff057224 */ /* 0x000fe200078e002d */
[----:B------:R0:W-:Y:S01]  /*0830*/  STL [R2], R3 ;  /* 0x0000000302007387 */ /* 0x0001e20000100800 */
[----:B------:R-:W-:Y:S02]  /*0840*/  IMAD.MOV.U32 R6, RZ, RZ, R23 ;  /* 0x000000ffff067224 */ /* 0x000fe400078e0017 */
[----:B------:R-:W-:Y:S02]  /*0850*/  IMAD.MOV.U32 R8, RZ, RZ, R19 ;  /* 0x000000ffff087224 */ /* 0x000fe400078e0013 */
[----:B------:R-:W-:-:S02]  /*0860*/  IMAD.MOV.U32 R10, RZ, RZ, R18 ;  /* 0x000000ffff0a7224 */ /* 0x000fc400078e0012 */
[----:B------:R-:W-:Y:S02]  /*0870*/  IMAD.MOV.U32 R11, RZ, RZ, R17 ;  /* 0x000000ffff0b7224 */ /* 0x000fe400078e0011 */
[----:B------:R-:W-:-:S07]  /*0880*/  IMAD.MOV.U32 R21, RZ, RZ, 0x0 ;  /* 0x00000000ff157424 */ /* 0x000fce00078e00ff */
[----:B0-----:R-:W-:Y:S05]  /*0890*/  CALL.REL.NOINC `($ComputeSingleAccuracyForCategoricalCrossentropyWithHierarchy$IsAccuratePredictionForCategoricalCrossentropyWithHierarchy) ;  /* 0xfffffff800607944 */ /* 0x001fea0003c3ffff */
[----:B------:R-:W-:Y:S02]  /*08a0*/  PRMT R0, R4, 0x9910, RZ ;  /* 0x0000991004007816 */ /* 0x000fe400000000ff */
[----:B------:R-:W-:-:S04]  /*08b0*/  LOP3.LUT P0, RZ, R26, 0xff, RZ, 0xc0, !PT ;  /* 0x000000ff1aff7812 */ /* 0x000fc8000780c0ff */
[----:B------:R-:W-:-:S04]  /*08c0*/  ISETP.NE.AND P0, PT, R0, RZ, P0 ;  /* 0x000000ff0000720c */ /* 0x000fc80000705270 */
[----:B------:R-:W-:-:S09]  /*08d0*/  SEL R26, RZ, 0x1, !P0 ;  /* 0x00000001ff1a7807 */ /* 0x000fd20004000000 */
.L_x_384:
[----:B------:R-:W-:Y:S05]  /*08e0*/  BSYNC.RECONVERGENT B6 ;  /* 0x0000000000067941 */ /* 0x000fea0003800200 */
.L_x_383:
[----:B------:R-:W-:Y:S02]  /*08f0*/  LOP3.LUT P0, RZ, R25, 0xff, RZ, 0xc0, !PT ;  /* 0x000000ff19ff7812 */ /* 0x000fe4000780c0ff */
[----:B------:R-:W-:Y:S02]  /*0900*/  IADD3 R0, PT, PT, R29, 0x1, RZ ;  /* 0x000000011d007810 */ /* 0x000fe40007ffe0ff */
[----:B------:R-:W-:-:S09]  /*0910*/  PRMT R25, RZ, 0x7610, R25 ;  /* 0x00007610ff197816 */ /* 0x000fd20000000019 */
[----:B------:R-:W-:-:S04]  /*0920*/  @P0 IMAD.MOV R0, RZ, RZ, R29 ;  /* 0x000000ffff000224 */ /* 0x000fc800078e021d */
[----:B------:R-:W-:-:S07]  /*0930*/  IMAD.MOV.U32 R29, RZ, RZ, R0 ;  /* 0x000000ffff1d7224 */ /* 0x000fce00078e0000 */
.L_x_382:
[----:B------:R-:W-:Y:S05]  /*0940*/  BSYNC.RECONVERGENT B7 ;  /* 0x0000000000077941 */ /* 0x000fea0003800200 */
.L_x_380:
[----:B------:R-:W-:-:S13]  /*0950*/  ISETP.GE.AND P0, PT, R29, R16, PT ;  /* 0x000000101d00720c */ /* 0x000fda0003f06270 */
[----:B------:R-:W-:Y:S05]  /*0960*/  @!P0 BRA `(.L_x_385) ;  /* 0xfffffffc00048947 */ /* 0x000fea000383ffff */
.L_x_379:
[----:B------:R-:W-:Y:S05]  /*0970*/  BSYNC.RECONVERGENT B8 ;  /* 0x0000000000087941 */ /* 0x000fea0003800200 */
.L_x_378:
[----:B------:R-:W-:-:S13]  /*0980*/  LOP3.LUT P0, RZ, R26, 0xff, RZ, 0xc0, !PT ;  /* 0x000000ff1aff7812 */ /* 0x000fda000780c0ff */
.L_x_377:
[----:B------:R-:W-:Y:S05]  /*0990*/  BSYNC.RECONVERGENT B9 ;  /* 0x0000000000097941 */ /* 0x000fea0003800200 */
.L_x_376:
[----:B------:R-:W2:Y:S01]  /*09a0*/  LDL R20, [R1+0x14] ;  /* 0x0000140001147983 */ /* 0x000ea20000100800 */
[----:B------:R-:W-:Y:S01]  /*09b0*/  ISETP.EQ.AND P0, PT, R28, R30, P0 ;  /* 0x0000001e1c00720c */ /* 0x000fe20000702270 */
[----:B------:R1:W-:Y:S05]  /*09c0*/  BMOV.32 B6, R31 ;  /* 0x0000001f06007356 */ /* 0x0003ea0000000000 */
[----:B------:R-:W2:Y:S01]  /*09d0*/  LDL R21, [R1+0x18] ;  /* 0x0000180001157983 */ /* 0x000ea20000100800 */
[----:B------:R3:W-:Y:S05]  /*09e0*/  BMOV.32 B7, R36 ;  /* 0x0000002407007356 */ /* 0x0007ea0000000000 */
[----:B------:R4:W-:Y:S05]  /*09f0*/  BMOV.32 B8, R37 ;  /* 0x0000002508007356 */ /* 0x0009ea0000000000 */
[----:B------:R5:W-:Y:S05]  /*0a00*/  BMOV.32 B9, R38 ;  /* 0x0000002609007356 */ /* 0x000bea0000000000 */
[----:B0-----:R-:W2:Y:S01]  /*0a10*/  LDL R2, [R1] ;  /* 0x0000000001027983 */ /* 0x001ea20000100800 */
[----:B------:R-:W-:-:S03]  /*0a20*/  SEL R4, RZ, 0x1, !P0 ;  /* 0x00000001ff047807 */ /* 0x000fc60004000000 */
[----:B------:R-:W2:Y:S04]  /*0a30*/  LDL R16, [R1+0x4] ;  /* 0x0000040001107983 */ /* 0x000ea80000100800 */
        /* <DEDUP_REMOVED lines=12> */
[----:B-1----:R-:W2:Y:S04]  /*0b00*/  LDL R31, [R1+0x40] ;  /* 0x00004000011f7983 */ /* 0x002ea80000100800 */
[----:B---3--:R-:W2:Y:S04]  /*0b10*/  LDL R36, [R1+0x44] ;  /* 0x0000440001247983 */ /* 0x008ea80000100800 */
[----:B----4-:R-:W2:Y:S04]  /*0b20*/  LDL R37, [R1+0x48] ;  /* 0x0000480001257983 */ /* 0x010ea80000100800 */
[----:B-----5:R-:W2:Y:S04]  /*0b30*/  LDL R38, [R1+0x4c] ;  /* 0x00004c0001267983 */ /* 0x020ea80000100800 */
[----:B------:R-:W2:Y:S04]  /*0b40*/  LDL R44, [R1+0x50] ;  /* 0x00005000012c7983 */ /* 0x000ea80000100800 */
[----:B------:R-:W2:Y:S04]  /*0b50*/  LDL R45, [R1+0x54] ;  /* 0x00005400012d7983 */ /* 0x000ea80000100800 */
[----:B------:R-:W2:Y:S04]  /*0b60*/  LDL R46, [R1+0x58] ;  /* 0x00005800012e7983 */ /* 0x000ea80000100800 */
[----:B------:R0:W2:Y:S02]  /*0b70*/  LDL R47, [R1+0x5c] ;  /* 0x00005c00012f7983 */ /* 0x0000a40000100800 */
[----:B0-----:R-:W-:Y:S01]  /*0b80*/  VIADD R1, R1, 0x60 ;  /* 0x0000006001017836 */ /* 0x001fe20000000000 */
[----:B--2---:R-:W-:Y:S06]  /*0b90*/  RET.REL.NODEC R20 `(ComputeSingleAccuracyForCategoricalCrossentropyWithHierarchy) ;  /* 0xfffffff414187950 */ /* 0x004fec0003c3ffff */
.L_x_386:
        /* <DEDUP_REMOVED lines=14> */
.L_x_479:


//--------------------- .text.ComputeMse          --------------------------
	.section	.text.ComputeMse,"ax",@progbits
	.align	128
        .global         ComputeMse
        .type           ComputeMse,@function
        .size           ComputeMse,(.L_x_480 - ComputeMse)
        .other          ComputeMse,@"STO_CUDA_ENTRY STV_DEFAULT"
ComputeMse:
.text.ComputeMse:
        /* <DEDUP_REMOVED lines=33> */
.L_x_390:
        /* <DEDUP_REMOVED lines=70> */
.L_x_389:
[----:B------:R-:W-:Y:S05]  /*0670*/  BSYNC.RECONVERGENT B0 ;  /* 0x0000000000007941 */ /* 0x000fea0003800200 */
.L_x_388:
        /* <DEDUP_REMOVED lines=44> */
.L_x_393:
[----:B------:R-:W-:Y:S05]  /*0940*/  BSYNC.RECONVERGENT B1 ;  /* 0x0000000000017941 */ /* 0x000fea0003800200 */
.L_x_392:
        /* <DEDUP_REMOVED lines=27> */
.L_x_395:
[----:B------:R-:W-:Y:S05]  /*0b00*/  BSYNC.RECONVERGENT B1 ;  /* 0x0000000000017941 */ /* 0x000fea0003800200 */
.L_x_394:
[----:B------:R-:W-:Y:S05]  /*0b10*/  @!P1 BRA `(.L_x_391) ;  /* 0x0000000000349947 */ /* 0x000fea0003800000 */
[----:B------:R-:W0:Y:S01]  /*0b20*/  LDC.64 R6, c[0x0][0x390] ;  /* 0x0000e400ff067b82 */ /* 0x000e220000000a00 */
[----:B------:R-:W-:-:S07]  /*0b30*/  IADD3 R0, PT, PT, -R0, RZ, RZ ;  /* 0x000000ff00007210 */ /* 0x000fce0007ffe1ff */
[----:B------:R-:W1:Y:S02]  /*0b40*/  LDC.64 R8, c[0x0][0x398] ;  /* 0x0000e600ff087b82 */ /* 0x000e640000000a00 */
.L_x_396:
[----:B0-----:R-:W-:-:S04]  /*0b50*/  IMAD.WIDE R2, R11, 0x4, R6 ;  /* 0x000000040b027825 */ /* 0x001fc800078e0206 */
[C---:B-1----:R-:W-:Y:S02]  /*0b60*/  IMAD.WIDE R4, R11.reuse, 0x4, R8 ;  /* 0x000000040b047825 */ /* 0x042fe400078e0208 */
        /* <DEDUP_REMOVED lines=8> */
.L_x_391:
[----:B------:R-:W-:Y:S05]  /*0bf0*/  BSYNC.RECONVERGENT B0 ;  /* 0x0000000000007941 */ /* 0x000fea0003800200 */
.L_x_387:
        /* <DEDUP_REMOVED lines=12> */
[----:B------:R-:W-:Y:S05]  /*0cc0*/  CALL.REL.NOINC `($__internal_10_$__cuda_sm3x_div_rn_noftz_f32_slowpath) ;  /* 0x0000000000187944 */ /* 0x000fea0003c00000 */
[----:B------:R-:W-:-:S07]  /*0cd0*/  MOV R5, R0 ;  /* 0x0000000000057202 */ /* 0x000fce0000000f00 */
.L_x_398:
[----:B------:R-:W-:Y:S05]  /*0ce0*/  BSYNC.RECONVERGENT B0 ;  /* 0x0000000000007941 */ /* 0x000fea0003800200 */
.L_x_397:
[----:B------:R-:W0:Y:S02]  /*0cf0*/  LDC.64 R2, c[0x0][0x388] ;  /* 0x0000e200ff027b82 */ /* 0x000e240000000a00 */
[----:B0-----:R-:W-:-:S05]  /*0d00*/  IMAD.WIDE R10, R10, 0x4, R2 ;  /* 0x000000040a0a7825 */ /* 0x001fca00078e0202 */
[----:B------:R-:W-:Y:S01]  /*0d10*/  STG.E desc[UR4][R10.64], R5 ;  /* 0x000000050a007986 */ /* 0x000fe2000c101904 */
[----:B------:R-:W-:Y:S05]  /*0d20*/  EXIT ;  /* 0x000000000000794d */ /* 0x000fea0003800000 */
        .weak           $__internal_10_$__cuda_sm3x_div_rn_noftz_f32_slowpath
        .type           $__internal_10_$__cuda_sm3x_div_rn_noftz_f32_slowpath,@function
        .size           $__internal_10_$__cuda_sm3x_div_rn_noftz_f32_slowpath,(.L_x_480 - $__internal_10_$__cuda_sm3x_div_rn_noftz_f32_slowpath)
$__internal_10_$__cuda_sm3x_div_rn_noftz_f32_slowpath:
        /* <DEDUP_REMOVED lines=35> */
.L_x_400:
        /* <DEDUP_REMOVED lines=51> */
.L_x_407:
[----:B------:R-:W-:-:S04]  /*1290*/  LOP3.LUT R0, R0, 0x80000000, RZ, 0xc0, !PT ;  /* 0x8000000000007812 */ /* 0x000fc800078ec0ff */
[----:B------:R-:W-:Y:S01]  /*12a0*/  LOP3.LUT R0, R0, 0x7f800000, RZ, 0xfc, !PT ;  /* 0x7f80000000007812 */ /* 0x000fe200078efcff */
[----:B------:R-:W-:Y:S06]  /*12b0*/  BRA `(.L_x_408) ;  /* 0x0000000000047947 */ /* 0x000fec0003800000 */
.L_x_406:
[----:B------:R-:W-:-:S07]  /*12c0*/  LEA R0, R5, R0, 0x17 ;  /* 0x0000000005007211 */ /* 0x000fce00078eb8ff */
.L_x_408:
[----:B------:R-:W-:Y:S05]  /*12d0*/  BSYNC.RECONVERGENT B2 ;  /* 0x0000000000027941 */ /* 0x000fea0003800200 */
.L_x_405:
[----:B------:R-:W-:Y:S05]  /*12e0*/  BRA `(.L_x_409) ;  /* 0x0000000000207947 */ /* 0x000fea0003800000 */
.L_x_404:
[----:B------:R-:W-:-:S04]  /*12f0*/  LOP3.LUT R0, R4, 0x80000000, R3, 0x48, !PT ;  /* 0x8000000004007812 */ /* 0x000fc800078e4803 */
[----:B------:R-:W-:Y:S01]  /*1300*/  LOP3.LUT R0, R0, 0x7f800000, RZ, 0xfc, !PT ;  /* 0x7f80000000007812 */ /* 0x000fe200078efcff */
[----:B------:R-:W-:Y:S06]  /*1310*/  BRA `(.L_x_409) ;  /* 0x0000000000147947 */ /* 0x000fec0003800000 */
.L_x_403:
[----:B------:R-:W-:Y:S01]  /*1320*/  LOP3.LUT R0, R4, 0x80000000, R3, 0x48, !PT ;  /* 0x8000000004007812 */ /* 0x000fe200078e4803 */
[----:B------:R-:W-:Y:S06]  /*1330*/  BRA `(.L_x_409) ;  /* 0x00000000000c7947 */ /* 0x000fec0003800000 */
.L_x_402:
[----:B------:R-:W0:Y:S01]  /*1340*/  MUFU.RSQ R0, -QNAN ;  /* 0xffc0000000007908 */ /* 0x000e220000001400 */
[----:B------:R-:W-:Y:S05]  /*1350*/  BRA `(.L_x_409) ;  /* 0x0000000000047947 */ /* 0x000fea0003800000 */
.L_x_401:
[----:B------:R-:W-:-:S07]  /*1360*/  FADD.FTZ R0, R3, R0 ;  /* 0x0000000003007221 */ /* 0x000fce0000010000 */
.L_x_409:
[----:B------:R-:W-:Y:S05]  /*1370*/  BSYNC.RECONVERGENT B1 ;  /* 0x0000000000017941 */ /* 0x000fea0003800200 */
.L_x_399:
[----:B------:R-:W-:-:S04]  /*1380*/  HFMA2 R3, -RZ, RZ, 0, 0 ;  /* 0x00000000ff037431 */ /* 0x000fc800000001ff */
[----:B0-----:R-:W-:Y:S05]  /*1390*/  RET.REL.NODEC R2 `(ComputeMse) ;  /* 0xffffffec02187950 */ /* 0x001fea0003c3ffff */
.L_x_410:
        /* <DEDUP_REMOVED lines=14> */
.L_x_480:


//--------------------- .text.ComputeMae          --------------------------
	.section	.text.ComputeMae,"ax",@progbits
	.align	128
        .global         ComputeMae
        .type           ComputeMae,@function
        .size           ComputeMae,(.L_x_481 - ComputeMae)
        .other          ComputeMae,@"STO_CUDA_ENTRY STV_DEFAULT"
ComputeMae:
.text.ComputeMae:
        /* <DEDUP_REMOVED lines=33> */
.L_x_414:
        /* <DEDUP_REMOVED lines=16> */
[----:B------:R-:W-:-:S03]  /*0310*/  FADD R16, |R16|, R13 ;  /* 0x0000000d10107221 */ /* 0x000fc60000000200 */
[----:B------:R-:W2:Y:S01]  /*0320*/  LDG.E.CONSTANT R13, desc[UR4][R8.64+-0x4] ;  /* 0xfffffc04080d7981 */ /* 0x000ea2000c1e9900 */
[----:B---3--:R-:W-:-:S03]  /*0330*/  FADD R27, R18, -R27 ;  /* 0x8000001b121b7221 */ /* 0x008fc60000000000 */
[----:B------:R-:W2:Y:S01]  /*0340*/  LDG.E.CONSTANT R18, desc[UR4][R6.64+-0x8] ;  /* 0xfffff80406127981 */ /* 0x000ea2000c1e9900 */
[----:B------:R-:W-:-:S03]  /*0350*/  FADD R16, R16, |R27| ;  /* 0x4000001b10107221 */ /* 0x000fc60000000000 */
[----:B------:R-:W3:Y:S01]  /*0360*/  LDG.E.CONSTANT R27, desc[UR4][R6.64+0x1c] ;  /* 0x00001c04061b7981 */ /* 0x000ee2000c1e9900 */
[----:B----4-:R-:W-:-:S03]  /*0370*/  FADD R15, R14, -R15 ;  /* 0x8000000f0e0f7221 */ /* 0x010fc60000000000 */
[----:B------:R-:W4:Y:S01]  /*0380*/  LDG.E.CONSTANT R14, desc[UR4][R6.64+-0x4] ;  /* 0xfffffc04060e7981 */ /* 0x000f22000c1e9900 */
[----:B------:R-:W-:-:S03]  /*0390*/  FADD R26, R16, |R15| ;  /* 0x4000000f101a7221 */ /* 0x000fc60000000000 */
[----:B------:R-:W3:Y:S04]  /*03a0*/  LDG.E.CONSTANT R15, desc[UR4][R8.64] ;  /* 0x00000004080f7981 */ /* 0x000ee8000c1e9900 */
[----:B------:R-:W3:Y:S01]  /*03b0*/  LDG.E.CONSTANT R16, desc[UR4][R6.64] ;  /* 0x0000000406107981 */ /* 0x000ee2000c1e9900 */
[----:B-----5:R-:W-:-:S03]  /*03c0*/  FADD R21, R21, -R22 ;  /* 0x8000001615157221 */ /* 0x020fc60000000000 */
[----:B------:R-:W5:Y:S01]  /*03d0*/  LDG.E.CONSTANT R22, desc[UR4][R8.64+0x4] ;  /* 0x0000040408167981 */ /* 0x000f62000c1e9900 */
[----:B------:R-:W-:Y:S01]  /*03e0*/  FADD R26, R26, |R21| ;  /* 0x400000151a1a7221 */ /* 0x000fe20000000000 */
[----:B------:R-:W-:Y:S02]  /*03f0*/  FADD R25, R24, -R25 ;  /* 0x8000001918197221 */ /* 0x000fe40000000000 */
[----:B------:R-:W5:Y:S02]  /*0400*/  LDG.E.CONSTANT R21, desc[UR4][R6.64+0x4] ;  /* 0x0000040406157981 */ /* 0x000f64000c1e9900 */
[----:B------:R-:W-:Y:S02]  /*0410*/  FADD R25, R26, |R25| ;  /* 0x400000191a197221 */ /* 0x000fe40000000000 */
[----:B------:R-:W5:Y:S01]  /*0420*/  LDG.E.CONSTANT R26, desc[UR4][R8.64+0x1c] ;  /* 0x00001c04081a7981 */ /* 0x000f62000c1e9900 */
[----:B------:R-:W-:-:S03]  /*0430*/  FADD R24, R19, -R20 ;  /* 0x8000001413187221 */ /* 0x000fc60000000000 */
[----:B------:R-:W5:Y:S01]  /*0440*/  LDG.E.CONSTANT R20, desc[UR4][R8.64+0x8] ;  /* 0x0000080408147981 */ /* 0x000f62000c1e9900 */
[----:B------:R-:W-:-:S03]  /*0450*/  FADD R24, R25, |R24| ;  /* 0x4000001819187221 */ /* 0x000fc60000000000 */
[----:B------:R-:W5:Y:S01]  /*0460*/  LDG.E.CONSTANT R19, desc[UR4][R6.64+0x8] ;  /* 0x0000080406137981 */ /* 0x000f62000c1e9900 */
[----:B--2---:R-:W-:-:S03]  /*0470*/  FADD R25, R17, -R18 ;  /* 0x8000001211197221 */ /* 0x004fc60000000000 */
[----:B------:R-:W2:Y:S01]  /*0480*/  LDG.E.CONSTANT R18, desc[UR4][R8.64+0xc] ;  /* 0x00000c0408127981 */ /* 0x000ea2000c1e9900 */
[----:B------:R-:W-:-:S03]  /*0490*/  FADD R24, R24, |R25| ;  /* 0x4000001918187221 */ /* 0x000fc60000000000 */
[----:B------:R-:W2:Y:S01]  /*04a0*/  LDG.E.CONSTANT R17, desc[UR4][R6.64+0xc] ;  /* 0x00000c0406117981 */ /* 0x000ea2000c1e9900 */
[----:B----4-:R-:W-:-:S03]  /*04b0*/  FADD R25, R13, -R14 ;  /* 0x8000000e0d197221 */ /* 0x010fc60000000000 */
[----:B------:R-:W4:Y:S01]  /*04c0*/  LDG.E.CONSTANT R13, desc[UR4][R8.64+0x10] ;  /* 0x00001004080d7981 */ /* 0x000f22000c1e9900 */
[----:B------:R-:W-:-:S03]  /*04d0*/  FADD R24, R24, |R25| ;  /* 0x4000001918187221 */ /* 0x000fc60000000000 */
[----:B------:R-:W4:Y:S01]  /*04e0*/  LDG.E.CONSTANT R14, desc[UR4][R6.64+0x10] ;  /* 0x00001004060e7981 */ /* 0x000f22000c1e9900 */
[----:B---3--:R-:W-:-:S03]  /*04f0*/  FADD R25, R15, -R16 ;  /* 0x800000100f197221 */ /* 0x008fc60000000000 */
[----:B------:R-:W3:Y:S04]  /*0500*/  LDG.E.CONSTANT R16, desc[UR4][R8.64+0x14] ;  /* 0x0000140408107981 */ /* 0x000ee8000c1e9900 */
[----:B------:R-:W3:Y:S01]  /*0510*/  LDG.E.CONSTANT R15, desc[UR4][R6.64+0x14] ;  /* 0x00001404060f7981 */ /* 0x000ee2000c1e9900 */
[----:B------:R-:W-:-:S03]  /*0520*/  FADD R28, R24, |R25| ;  /* 0x40000019181c7221 */ /* 0x000fc60000000000 */
[----:B------:R-:W3:Y:S04]  /*0530*/  LDG.E.CONSTANT R24, desc[UR4][R8.64+0x18] ;  /* 0x0000180408187981 */ /* 0x000ee8000c1e9900 */
[----:B------:R-:W3:Y:S01]  /*0540*/  LDG.E.CONSTANT R25, desc[UR4][R6.64+0x18] ;  /* 0x0000180406197981 */ /* 0x000ee2000c1e9900 */
[----:B-----5:R-:W-:-:S04]  /*0550*/  FADD R21, R22, -R21 ;  /* 0x8000001516157221 */ /* 0x020fc80000000000 */
[----:B------:R-:W-:Y:S01]  /*0560*/  FADD R21, R28, |R21| ;  /* 0x400000151c157221 */ /* 0x000fe20000000000 */
[----:B------:R-:W-:Y:S01]  /*0570*/  FADD R20, R20, -R19 ;  /* 0x8000001314147221 */ /* 0x000fe20000000000 */
[----:B------:R-:W-:-:S03]  /*0580*/  VIADD R12, R12, 0x10 ;  /* 0x000000100c0c7836 */ /* 0x000fc60000000000 */
[----:B------:R-:W-:Y:S02]  /*0590*/  FADD R20, R21, |R20| ;  /* 0x4000001415147221 */ /* 0x000fe40000000000 */
[----:B------:R-:W-:Y:S01]  /*05a0*/  ISETP.NE.AND P1, PT, R12, RZ, PT ;  /* 0x000000ff0c00720c */ /* 0x000fe20003f25270 */
[----:B------:R-:W-:Y:S01]  /*05b0*/  FADD R27, R26, -R27 ;  /* 0x8000001b1a1b7221 */ /* 0x000fe20000000000 */
[----:B------:R-:W-:Y:S01]  /*05c0*/  IADD3 R11, PT, PT, R11, 0x10, RZ ;  /* 0x000000100b0b7810 */ /* 0x000fe20007ffe0ff */
[----:B--2---:R-:W-:-:S04]  /*05d0*/  FADD R17, R18, -R17 ;  /* 0x8000001112117221 */ /* 0x004fc80000000000 */
[----:B------:R-:W-:Y:S01]  /*05e0*/  FADD R17, R20, |R17| ;  /* 0x4000001114117221 */ /* 0x000fe20000000000 */
[----:B----4-:R-:W-:-:S04]  /*05f0*/  FADD R14, R13, -R14 ;  /* 0x8000000e0d0e7221 */ /* 0x010fc80000000000 */
[----:B------:R-:W-:Y:S01]  /*0600*/  FADD R14, R17, |R14| ;  /* 0x4000000e110e7221 */ /* 0x000fe20000000000 */
[----:B---3--:R-:W-:-:S04]  /*0610*/  FADD R15, R16, -R15 ;  /* 0x8000000f100f7221 */ /* 0x008fc80000000000 */
[----:B------:R-:W-:Y:S01]  /*0620*/  FADD R14, R14, |R15| ;  /* 0x4000000f0e0e7221 */ /* 0x000fe20000000000 */
[----:B------:R-:W-:-:S04]  /*0630*/  FADD R25, R24, -R25 ;  /* 0x8000001918197221 */ /* 0x000fc80000000000 */
[----:B------:R-:W-:-:S04]  /*0640*/  FADD R14, R14, |R25| ;  /* 0x400000190e0e7221 */ /* 0x000fc80000000000 */
[----:B------:R-:W-:Y:S01]  /*0650*/  FADD R13, R14, |R27| ;  /* 0x4000001b0e0d7221 */ /* 0x000fe20000000000 */
[----:B------:R-:W-:Y:S06]  /*0660*/  @P1 BRA `(.L_x_414) ;  /* 0xfffffff800e81947 */ /* 0x000fec000383ffff */
.L_x_413:
[----:B------:R-:W-:Y:S05]  /*0670*/  BSYNC.RECONVERGENT B0 ;  /* 0x0000000000007941 */ /* 0x000fea0003800200 */
.L_x_412:
        /* <DEDUP_REMOVED lines=29> */
[----:B------:R-:W-:Y:S01]  /*0850*/  FADD R18, R13, |R18| ;  /* 0x400000120d127221 */ /* 0x000fe20000000000 */
[----:B---3--:R-:W-:-:S04]  /*0860*/  FADD R23, R22, -R23 ;  /* 0x8000001716177221 */ /* 0x008fc80000000000 */
[----:B------:R-:W-:Y:S01]  /*0870*/  FADD R18, R18, |R23| ;  /* 0x4000001712127221 */ /* 0x000fe20000000000 */
[----:B----4-:R-:W-:-:S04]  /*0880*/  FADD R25, R24, -R25 ;  /* 0x8000001918197221 */ /* 0x010fc80000000000 */
[----:B------:R-:W-:Y:S01]  /*0890*/  FADD R18, R18, |R25| ;  /* 0x4000001912127221 */ /* 0x000fe20000000000 */
[----:B-----5:R-:W-:-:S04]  /*08a0*/  FADD R17, R17, -R14 ;  /* 0x8000000e11117221 */ /* 0x020fc80000000000 */
[----:B------:R-:W-:Y:S01]  /*08b0*/  FADD R17, R18, |R17| ;  /* 0x4000001112117221 */ /* 0x000fe20000000000 */
[----:B------:R-:W-:-:S04]  /*08c0*/  FADD R12, R15, -R12 ;  /* 0x8000000c0f0c7221 */ /* 0x000fc80000000000 */
[----:B------:R-:W-:Y:S01]  /*08d0*/  FADD R12, R17, |R12| ;  /* 0x4000000c110c7221 */ /* 0x000fe20000000000 */
[----:B------:R-:W-:-:S04]  /*08e0*/  FADD R9, R9, -R8 ;  /* 0x8000000809097221 */ /* 0x000fc80000000000 */
[----:B------:R-:W-:Y:S01]  /*08f0*/  FADD R9, R12, |R9| ;  /* 0x400000090c097221 */ /* 0x000fe20000000000 */
[----:B------:R-:W-:-:S04]  /*0900*/  FADD R6, R7, -R6 ;  /* 0x8000000607067221 */ /* 0x000fc80000000000 */
[----:B------:R-:W-:Y:S01]  /*0910*/  FADD R6, R9, |R6| ;  /* 0x4000000609067221 */ /* 0x000fe20000000000 */
[----:B------:R-:W-:-:S04]  /*0920*/  FADD R19, R16, -R19 ;  /* 0x8000001310137221 */ /* 0x000fc80000000000 */
[----:B------:R-:W-:-:S07]  /*0930*/  FADD R13, R6, |R19| ;  /* 0x40000013060d7221 */ /* 0x000fce0000000000 */
.L_x_417:
[----:B------:R-:W-:Y:S05]  /*0940*/  BSYNC.RECONVERGENT B1 ;  /* 0x0000000000017941 */ /* 0x000fea0003800200 */
.L_x_416:
        /* <DEDUP_REMOVED lines=26> */
[----:B------:R-:W-:-:S07]  /*0af0*/  FADD R13, R6, |R17| ;  /* 0x40000011060d7221 */ /* 0x000fce0000000000 */
.L_x_419:
[----:B------:R-:W-:Y:S05]  /*0b00*/  BSYNC.RECONVERGENT B1 ;  /* 0x0000000000017941 */ /* 0x000fea0003800200 */
.L_x_418:
[----:B------:R-:W-:Y:S05]  /*0b10*/  @!P1 BRA `(.L_x_415) ;  /* 0x0000000000349947 */ /* 0x000fea0003800000 */
[----:B------:R-:W0:Y:S01]  /*0b20*/  LDC.64 R6, c[0x0][0x390] ;  /* 0x0000e400ff067b82 */ /* 0x000e220000000a00 */
[----:B------:R-:W-:-:S07]  /*0b30*/  IADD3 R0, PT, PT, -R0, RZ, RZ ;  /* 0x000000ff00007210 */ /* 0x000fce0007ffe1ff */
[----:B------:R-:W1:Y:S02]  /*0b40*/  LDC.64 R8, c[0x0][0x398] ;  /* 0x0000e600ff087b82 */ /* 0x000e640000000a00 */
.L_x_420:
        /* <DEDUP_REMOVED lines=8> */
[----:B------:R-:W-:-:S08]  /*0bd0*/  FADD R13, |R12|, R13 ;  /* 0x0000000d0c0d7221 */ /* 0x000fd00000000200 */
[----:B------:R-:W-:Y:S05]  /*0be0*/  @P0 BRA `(.L_x_420) ;  /* 0xfffffffc00d80947 */ /* 0x000fea000383ffff */
.L_x_415:
[----:B------:R-:W-:Y:S05]  /*0bf0*/  BSYNC.RECONVERGENT B0 ;  /* 0x0000000000007941 */ /* 0x000fea0003800200 */
.L_x_411:
        /* <DEDUP_REMOVED lines=12> */
[----:B------:R-:W-:Y:S05]  /*0cc0*/  CALL.REL.NOINC `($__internal_11_$__cuda_sm3x_div_rn_noftz_f32_slowpath) ;  /* 0x0000000000187944 */ /* 0x000fea0003c00000 */
[----:B------:R-:W-:-:S07]  /*0cd0*/  MOV R5, R0 ;  /* 0x0000000000057202 */ /* 0x000fce0000000f00 */
.L_x_422:
[----:B------:R-:W-:Y:S05]  /*0ce0*/  BSYNC.RECONVERGENT B0 ;  /* 0x0000000000007941 */ /* 0x000fea0003800200 */
.L_x_421:
[----:B------:R-:W0:Y:S02]  /*0cf0*/  LDC.64 R2, c[0x0][0x388] ;  /* 0x0000e200ff027b82 */ /* 0x000e240000000a00 */
[----:B0-----:R-:W-:-:S05]  /*0d00*/  IMAD.WIDE R10, R10, 0x4, R2 ;  /* 0x000000040a0a7825 */ /* 0x001fca00078e0202 */
[----:B------:R-:W-:Y:S01]  /*0d10*/  STG.E desc[UR4][R10.64], R5 ;  /* 0x000000050a007986 */ /* 0x000fe2000c101904 */
[----:B------:R-:W-:Y:S05]  /*0d20*/  EXIT ;  /* 0x000000000000794d */ /* 0x000fea0003800000 */
        .weak           $__internal_11_$__cuda_sm3x_div_rn_noftz_f32_slowpath
        .type           $__internal_11_$__cuda_sm3x_div_rn_noftz_f32_slowpath,@function
        .size           $__internal_11_$__cuda_sm3x_div_rn_noftz_f32_slowpath,(.L_x_481 - $__internal_11_$__cuda_sm3x_div_rn_noftz_f32_slowpath)
$__internal_11_$__cuda_sm3x_div_rn_noftz_f32_slowpath:
        /* <DEDUP_REMOVED lines=35> */
.L_x_424:
        /* <DEDUP_REMOVED lines=51> */
.L_x_431:
[----:B------:R-:W-:-:S04]  /*1290*/  LOP3.LUT R0, R0, 0x80000000, RZ, 0xc0, !PT ;  /* 0x8000000000007812 */ /* 0x000fc800078ec0ff */
[----:B------:R-:W-:Y:S01]  /*12a0*/  LOP3.LUT R0, R0, 0x7f800000, RZ, 0xfc, !PT ;  /* 0x7f80000000007812 */ /* 0x000fe200078efcff */
[----:B------:R-:W-:Y:S06]  /*12b0*/  BRA `(.L_x_432) ;  /* 0x0000000000047947 */ /* 0x000fec0003800000 */
.L_x_430:
[----:B------:R-:W-:-:S07]  /*12c0*/  LEA R0, R5, R0, 0x17 ;  /* 0x0000000005007211 */ /* 0x000fce00078eb8ff */
.L_x_432:
[----:B------:R-:W-:Y:S05]  /*12d0*/  BSYNC.RECONVERGENT B2 ;  /* 0x0000000000027941 */ /* 0x000fea0003800200 */
.L_x_429:
[----:B------:R-:W-:Y:S05]  /*12e0*/  BRA `(.L_x_433) ;  /* 0x0000000000207947 */ /* 0x000fea0003800000 */
.L_x_428:
[----:B------:R-:W-:-:S04]  /*12f0*/  LOP3.LUT R0, R4, 0x80000000, R3, 0x48, !PT ;  /* 0x8000000004007812 */ /* 0x000fc800078e4803 */
[----:B------:R-:W-:Y:S01]  /*1300*/  LOP3.LUT R0, R0, 0x7f800000, RZ, 0xfc, !PT ;  /* 0x7f80000000007812 */ /* 0x000fe200078efcff */
[----:B------:R-:W-:Y:S06]  /*1310*/  BRA `(.L_x_433) ;  /* 0x0000000000147947 */ /* 0x000fec0003800000 */
.L_x_427:
[----:B------:R-:W-:Y:S01]  /*1320*/  LOP3.LUT R0, R4, 0x80000000, R3, 0x48, !PT ;  /* 0x8000000004007812 */ /* 0x000fe200078e4803 */
[----:B------:R-:W-:Y:S06]  /*1330*/  BRA `(.L_x_433) ;  /* 0x00000000000c7947 */ /* 0x000fec0003800000 */
.L_x_426:
[----:B------:R-:W0:Y:S01]  /*1340*/  MUFU.RSQ R0, -QNAN ;  /* 0xffc0000000007908 */ /* 0x000e220000001400 */
[----:B------:R-:W-:Y:S05]  /*1350*/  BRA `(.L_x_433) ;  /* 0x0000000000047947 */ /* 0x000fea0003800000 */
.L_x_425:
[----:B------:R-:W-:-:S07]  /*1360*/  FADD.FTZ R0, R3, R0 ;  /* 0x0000000003007221 */ /* 0x000fce0000010000 */
.L_x_433:
[----:B------:R-:W-:Y:S05]  /*1370*/  BSYNC.RECONVERGENT B1 ;  /* 0x0000000000017941 */ /* 0x000fea0003800200 */
.L_x_423:
[----:B------:R-:W-:-:S04]  /*1380*/  HFMA2 R3, -RZ, RZ, 0, 0 ;  /* 0x00000000ff037431 */ /* 0x000fc800000001ff */
[----:B0-----:R-:W-:Y:S05]  /*1390*/  RET.REL.NODEC R2 `(ComputeMae) ;  /* 0xffffffec02187950 */ /* 0x001fea0003c3ffff */
.L_x_434:
        /* <DEDUP_REMOVED lines=14> */
.L_x_481:


//--------------------- .text.ComputeAccuracy     --------------------------
	.section	.text.ComputeAccuracy,"ax",@progbits
	.align	128
        .global         ComputeAccuracy
        .type           ComputeAccuracy,@function
        .size           ComputeAccuracy,(.L_x_514 - ComputeAccuracy)
        .other          ComputeAccuracy,@"STO_CUDA_ENTRY STV_DEFAULT"
ComputeAccuracy:
.text.ComputeAccuracy:
        /* <DEDUP_REMOVED lines=9> */
[----:B------:R-:W1:Y:S01]  /*0090*/  LDCU.64 UR4, c[0x0][0x358] ;  /* 0x00006b00ff0477ac */ /* 0x000e620008000a00 */
[----:B0-----:R-:W-:-:S09]  /*00a0*/  UISETP.NE.AND UP0, UPT, UR6, 0x1, UPT ;  /* 0x000000010600788c */ /* 0x001fd2000bf05270 */
[----:B-1----:R-:W-:Y:S05]  /*00b0*/  BRA.U UP0, `(.L_x_435) ;  /* 0x0000000100307547 */ /* 0x002fea000b800000 */
[----:B------:R-:W0:Y:S08]  /*00c0*/  LDC.64 R2, c[0x0][0x390] ;  /* 0x0000e400ff027b82 */ /* 0x000e300000000a00 */
[----:B------:R-:W1:Y:S08]  /*00d0*/  LDC.64 R4, c[0x0][0x398] ;  /* 0x0000e600ff047b82 */ /* 0x000e700000000a00 */
[----:B------:R-:W2:Y:S01]  /*00e0*/  LDC.64 R6, c[0x0][0x388] ;  /* 0x0000e200ff067b82 */ /* 0x000ea20000000a00 */
[----:B0-----:R-:W-:-:S06]  /*00f0*/  IMAD.WIDE R2, R0, 0x4, R2 ;  /* 0x0000000400027825 */ /* 0x001fcc00078e0202 */
[----:B------:R-:W3:Y:S01]  /*0100*/  LDG.E.CONSTANT R2, desc[UR4][R2.64] ;  /* 0x0000000402027981 */ /* 0x000ee2000c1e9900 */
[----:B-1----:R-:W-:-:S06]  /*0110*/  IMAD.WIDE R4, R0, 0x4, R4 ;  /* 0x0000000400047825 */ /* 0x002fcc00078e0204 */
[----:B------:R-:W3:Y:S01]  /*0120*/  LDG.E.CONSTANT R5, desc[UR4][R4.64] ;  /* 0x0000000404057981 */ /* 0x000ee2000c1e9900 */
[----:B--2---:R-:W-:-:S04]  /*0130*/  IMAD.WIDE R6, R0, 0x4, R6 ;  /* 0x0000000400067825 */ /* 0x004fc800078e0206 */
[----:B---3--:R-:W-:-:S05]  /*0140*/  FADD R8, R2, -R5 ;  /* 0x8000000502087221 */ /* 0x008fca0000000000 */
[----:B------:R-:W-:-:S05]  /*0150*/  FSET.BF.LT.AND R9, |R8|, 0.5, PT ;  /* 0x3f0000000809780a */ /* 0x000fca0003801200 */
[----:B------:R-:W-:Y:S01]  /*0160*/  STG.E desc[UR4][R6.64], R9 ;  /* 0x0000000906007986 */ /* 0x000fe2000c101904 */
[----:B------:R-:W-:Y:S05]  /*0170*/  EXIT ;  /* 0x000000000000794d */ /* 0x000fea0003800000 */
.L_x_435:
[----:B------:R-:W-:Y:S02]  /*0180*/  UISETP.GE.AND UP0, UPT, UR6, 0x2, UPT ;  /* 0x000000020600788c */ /* 0x000fe4000bf06270 */
[----:B------:R-:W-:-:S04]  /*0190*/  IMAD R3, R0, UR6, RZ ;  /* 0x0000000600037c24 */ /* 0x000fc8000f8e02ff */
[----:B------:R-:W-:-:S03]  /*01a0*/  IMAD.MOV.U32 R12, RZ, RZ, R3 ;  /* 0x000000ffff0c7224 */ /* 0x000fc600078e0003 */
[----:B------:R-:W-:Y:S05]  /*01b0*/  BRA.U !UP0, `(.L_x_436) ;  /* 0x0000000d08707547 */ /* 0x000fea000b800000 */
[C---:B------:R-:W-:Y:S01]  /*01c0*/  VIADD R2, R3.reuse, 0x2 ;  /* 0x0000000203027836 */ /* 0x040fe20000000000 */
[----:B------:R-:W-:Y:S01]  /*01d0*/  LOP3.LUT R5, RZ, R3, RZ, 0x33, !PT ;  /* 0x00000003ff057212 */ /* 0x000fe200078e33ff */
[----:B------:R-:W-:Y:S01]  /*01e0*/  BSSY.RECONVERGENT B0, `(.L_x_437) ;  /* 0x000006f000007945 */ /* 0x000fe20003800200 */
[C---:B------:R-:W-:Y:S02]  /*01f0*/  VIADD R13, R3.reuse, 0x1 ;  /* 0x00000001030d7836 */ /* 0x040fe40000000000 */
[----:B------:R-:W-:Y:S01]  /*0200*/  VIADDMNMX R2, R3, UR6, R2, !PT ;  /* 0x0000000603027c46 */ /* 0x000fe2000f800102 */
[----:B------:R-:W-:-:S03]  /*0210*/  IMAD.MOV.U32 R12, RZ, RZ, R3 ;  /* 0x000000ffff0c7224 */ /* 0x000fc600078e0003 */
[C---:B------:R-:W-:Y:S01]  /*0220*/  IADD3 R4, PT, PT, R2.reuse, -0x2, -R3 ;  /* 0xfffffffe02047810 */ /* 0x040fe20007ffe803 */
[----:B------:R-:W-:-:S03]  /*0230*/  IMAD.IADD R2, R2, 0x1, R5 ;  /* 0x0000000102027824 */ /* 0x000fc600078e0205 */
[----:B------:R-:W-:Y:S02]  /*0240*/  ISETP.GE.U32.AND P0, PT, R4, 0x7, PT ;  /* 0x000000070400780c */ /* 0x000fe40003f06070 */
[----:B------:R-:W-:-:S11]  /*0250*/  LOP3.LUT R15, R2, 0x7, RZ, 0xc0, !PT ;  /* 0x00000007020f7812 */ /* 0x000fd600078ec0ff */
[----:B------:R-:W-:Y:S05]  /*0260*/  @!P0 BRA `(.L_x_438) ;  /* 0x0000000400988947 */ /* 0x000fea0003800000 */
[----:B------:R-:W-:Y:S01]  /*0270*/  LOP3.LUT R14, R2, 0xfffffff8, RZ, 0xc0, !PT ;  /* 0xfffffff8020e7812 */ /* 0x000fe200078ec0ff */
[----:B------:R-:W-:Y:S01]  /*0280*/  BSSY.RECONVERGENT B1, `(.L_x_439) ;  /* 0x0000063000017945 */ /* 0x000fe20003800200 */
[----:B------:R-:W-:Y:S02]  /*0290*/  VIADD R13, R3, 0x4 ;  /* 0x00000004030d7836 */ /* 0x000fe40000000000 */
[----:B------:R-:W-:Y:S02]  /*02a0*/  IMAD.MOV.U32 R12, RZ, RZ, R3 ;  /* 0x000000ffff0c7224 */ /* 0x000fe400078e0003 */
[----:B------:R-:W-:-:S07]  /*02b0*/  IMAD.MOV R14, RZ, RZ, -R14 ;  /* 0x000000ffff0e7224 */ /* 0x000fce00078e0a0e */
.L_x_440:
[----:B------:R-:W0:Y:S01]  /*02c0*/  LDC.64 R4, c[0x0][0x398] ;  /* 0x0000e600ff047b82 */ /* 0x000e220000000a00 */
[----:B------:R-:W-:-:S07]  /*02d0*/  VIADD R19, R13, 0xfffffffd ;  /* 0xfffffffd0d137836 */ /* 0x000fce0000000000 */
[----:B------:R-:W1:Y:S01]  /*02e0*/  LDC.64 R8, c[0x0][0x390] ;  /* 0x0000e400ff087b82 */ /* 0x000e620000000a00 */
[----:B0-----:R-:W-:-:S04]  /*02f0*/  IMAD.WIDE R20, R3, 0x4, R4 ;  /* 0x0000000403147825 */ /* 0x001fc800078e0204 */
[C---:B------:R-:W-:Y:S02]  /*0300*/  IMAD.WIDE R6, R19.reuse, 0x4, R4 ;  /* 0x0000000413067825 */ /* 0x040fe400078e0204 */
[----:B------:R-:W2:Y:S02]  /*0310*/  LDG.E.CONSTANT R21, desc[UR4][R20.64] ;  /* 0x0000000414157981 */ /* 0x000ea4000c1e9900 */
[--C-:B-1----:R-:W-:Y:S02]  /*0320*/  IMAD.WIDE R16, R12, 0x4, R8.reuse ;  /* 0x000000040c107825 */ /* 0x102fe400078e0208 */
[----:B------:R-:W2:Y:S02]  /*0330*/  LDG.E.CONSTANT R18, desc[UR4][R6.64] ;  /* 0x0000000406127981 */ /* 0x000ea4000c1e9900 */
[----:B------:R-:W-:Y:S02]  /*0340*/  IMAD.WIDE R10, R19, 0x4, R8 ;  /* 0x00000004130a7825 */ /* 0x000fe400078e0208 */
[----:B------:R-:W3:Y:S04]  /*0350*/  LDG.E.CONSTANT R17, desc[UR4][R16.64] ;  /* 0x0000000410117981 */ /* 0x000ee8000c1e9900 */
[----:B------:R-:W3:Y:S04]  /*0360*/  LDG.E.CONSTANT R22, desc[UR4][R10.64] ;  /* 0x000000040a167981 */ /* 0x000ee8000c1e9900 */
[----:B------:R-:W4:Y:S04]  /*0370*/  LDG.E.CONSTANT R24, desc[UR4][R6.64+0xc] ;  /* 0x00000c0406187981 */ /* 0x000f28000c1e9900 */
[----:B------:R-:W5:Y:S01]  /*0380*/  LDG.E.CONSTANT R16, desc[UR4][R10.64+0x4] ;  /* 0x000004040a107981 */ /* 0x000f62000c1e9900 */
[----:B--2---:R-:W-:-:S04]  /*0390*/  FSETP.GT.AND P0, PT, R18, R21, PT ;  /* 0x000000151200720b */ /* 0x004fc80003f04000 */
[----:B------:R-:W-:Y:S02]  /*03a0*/  SEL R3, R19, R3, P0 ;  /* 0x0000000313037207 */ /* 0x000fe40000000000 */
[----:B---3--:R-:W-:-:S03]  /*03b0*/  FSETP.GT.AND P1, PT, R22, R17, PT ;  /* 0x000000111600720b */ /* 0x008fc60003f24000 */
[----:B------:R-:W-:Y:S01]  /*03c0*/  IMAD.WIDE R22, R3, 0x4, R4 ;  /* 0x0000000403167825 */ /* 0x000fe200078e0204 */
[----:B------:R-:W-:Y:S02]  /*03d0*/  SEL R25, R19, R12, P1 ;  /* 0x0000000c13197207 */ /* 0x000fe40000800000 */
[----:B------:R-:W2:Y:S04]  /*03e0*/  LDG.E.CONSTANT R12, desc[UR4][R6.64+0x4] ;  /* 0x00000404060c7981 */ /* 0x000ea8000c1e9900 */
[----:B------:R-:W2:Y:S01]  /*03f0*/  LDG.E.CONSTANT R23, desc[UR4][R22.64] ;  /* 0x0000000416177981 */ /* 0x000ea2000c1e9900 */
[----:B------:R-:W-:-:S06]  /*0400*/  IMAD.WIDE R18, R25, 0x4, R8 ;  /* 0x0000000419127825 */ /* 0x000fcc00078e0208 */
[----:B------:R-:W5:Y:S04]  /*0410*/  LDG.E.CONSTANT R19, desc[UR4][R18.64] ;  /* 0x0000000412137981 */ /* 0x000f68000c1e9900 */
[----:B------:R-:W3:Y:S01]  /*0420*/  LDG.E.CONSTANT R18, desc[UR4][R10.64+0x8] ;  /* 0x000008040a127981 */ /* 0x000ee2000c1e9900 */
[----:B--2---:R-:W-:Y:S01]  /*0430*/  FSETP.GT.AND P0, PT, R12, R23, PT ;  /* 0x000000170c00720b */ /* 0x004fe20003f04000 */
[----:B------:R-:W-:-:S05]  /*0440*/  VIADD R12, R13, 0xfffffffe ;  /* 0xfffffffe0d0c7836 */ /* 0x000fca0000000000 */
[----:B------:R-:W-:Y:S02]  /*0450*/  SEL R3, R12, R3, P0 ;  /* 0x000000030c037207 */ /* 0x000fe40000000000 */
[----:B-----5:R-:W-:-:S03]  /*0460*/  FSETP.GT.AND P1, PT, R16, R19, PT ;  /* 0x000000131000720b */ /* 0x020fc60003f24000 */
[----:B------:R-:W-:Y:S01]  /*0470*/  IMAD.WIDE R20, R3, 0x4, R4 ;  /* 0x0000000403147825 */ /* 0x000fe200078e0204 */
[----:B------:R-:W-:Y:S02]  /*0480*/  SEL R25, R12, R25, P1 ;  /* 0x000000190c197207 */ /* 0x000fe40000800000 */
[----:B------:R-:W2:Y:S04]  /*0490*/  LDG.E.CONSTANT R12, desc[UR4][R6.64+0x8] ;  /* 0x00000804060c7981 */ /* 0x000ea8000c1e9900 */
[----:B------:R-:W2:Y:S01]  /*04a0*/  LDG.E.CONSTANT R21, desc[UR4][R20.64] ;  /* 0x0000000414157981 */ /* 0x000ea2000c1e9900 */
[----:B------:R-:W-:-:S06]  /*04b0*/  IMAD.WIDE R16, R25, 0x4, R8 ;  /* 0x0000000419107825 */ /* 0x000fcc00078e0208 */
[----:B------:R-:W3:Y:S04]  /*04c0*/  LDG.E.CONSTANT R17, desc[UR4][R16.64] ;  /* 0x0000000410117981 */ /* 0x000ee8000c1e9900 */
[----:B------:R-:W5:Y:S01]  /*04d0*/  LDG.E.CONSTANT R16, desc[UR4][R10.64+0xc] ;  /* 0x00000c040a107981 */ /* 0x000f62000c1e9900 */
[----:B--2---:R-:W-:Y:S01]  /*04e0*/  FSETP.GT.AND P0, PT, R12, R21, PT ;  /* 0x000000150c00720b */ /* 0x004fe20003f04000 */
[----:B------:R-:W-:-:S05]  /*04f0*/  VIADD R12, R13, 0xffffffff ;  /* 0xffffffff0d0c7836 */ /* 0x000fca0000000000 */
[----:B------:R-:W-:Y:S02]  /*0500*/  SEL R3, R12, R3, P0 ;  /* 0x000000030c037207 */ /* 0x000fe40000000000 */
[----:B---3--:R-:W-:-:S03]  /*0510*/  FSETP.GT.AND P1, PT, R18, R17, PT ;  /* 0x000000111200720b */ /* 0x008fc60003f24000 */
[----:B------:R-:W-:Y:S01]  /*0520*/  IMAD.WIDE R22, R3, 0x4, R4 ;  /* 0x0000000403167825 */ /* 0x000fe200078e0204 */
[----:B------:R-:W-:-:S05]  /*0530*/  SEL R12, R12, R25, P1 ;  /* 0x000000190c0c7207 */ /* 0x000fca0000800000 */
[----:B------:R-:W-:Y:S01]  /*0540*/  IMAD.WIDE R18, R12, 0x4, R8 ;  /* 0x000000040c127825 */ /* 0x000fe200078e0208 */
[----:B------:R-:W4:Y:S05]  /*0550*/  LDG.E.CONSTANT R23, desc[UR4][R22.64] ;  /* 0x0000000416177981 */ /* 0x000f2a000c1e9900 */
[----:B------:R-:W5:Y:S04]  /*0560*/  LDG.E.CONSTANT R19, desc[UR4][R18.64] ;  /* 0x0000000412137981 */ /* 0x000f68000c1e9900 */
[----:B------:R-:W2:Y:S01]  /*0570*/  LDG.E.CONSTANT R18, desc[UR4][R10.64+0x10] ;  /* 0x000010040a127981 */ /* 0x000ea2000c1e9900 */
[----:B----4-:R-:W-:-:S04]  /*0580*/  FSETP.GT.AND P0, PT, R24, R23, PT ;  /* 0x000000171800720b */ /* 0x010fc80003f04000 */
[----:B------:R-:W-:Y:S02]  /*0590*/  SEL R3, R13, R3, P0 ;  /* 0x000000030d037207 */ /* 0x000fe40000000000 */
[----:B-----5:R-:W-:-:S03]  /*05a0*/  FSETP.GT.AND P1, PT, R16, R19, PT ;  /* 0x000000131000720b */ /* 0x020fc60003f24000 */
[----:B------:R-:W-:Y:S01]  /*05b0*/  IMAD.WIDE R20, R3, 0x4, R4 ;  /* 0x0000000403147825 */ /* 0x000fe200078e0204 */
[----:B------:R-:W-:Y:S02]  /*05c0*/  SEL R25, R13, R12, P1 ;  /* 0x0000000c0d197207 */ /* 0x000fe40000800000 */
[----:B------:R-:W3:Y:S03]  /*05d0*/  LDG.E.CONSTANT R12, desc[UR4][R6.64+0x10] ;  /* 0x00001004060c7981 */ /* 0x000ee6000c1e9900 */
[----:B------:R-:W-:Y:S01]  /*05e0*/  IMAD.WIDE R16, R25, 0x4, R8 ;  /* 0x0000000419107825 */ /* 0x000fe200078e0208 */
[----:B------:R-:W3:Y:S05]  /*05f0*/  LDG.E.CONSTANT R21, desc[UR4][R20.64] ;  /* 0x0000000414157981 */ /* 0x000eea000c1e9900 */
[----:B------:R-:W2:Y:S04]  /*0600*/  LDG.E.CONSTANT R17, desc[UR4][R16.64] ;  /* 0x0000000410117981 */ /* 0x000ea8000c1e9900 */
[----:B------:R-:W4:Y:S01]  /*0610*/  LDG.E.CONSTANT R16, desc[UR4][R10.64+0x14] ;  /* 0x000014040a107981 */ /* 0x000f22000c1e9900 */
[----:B---3--:R-:W-:Y:S01]  /*0620*/  FSETP.GT.AND P0, PT, R12, R21, PT ;  /* 0x000000150c00720b */ /* 0x008fe20003f04000 */
[----:B------:R-:W-:Y:S01]  /*0630*/  VIADD R12, R13, 0x1 ;  /* 0x000000010d0c7836 */ /* 0x000fe20000000000 */
[----:B--2---:R-:W-:-:S04]  /*0640*/  FSETP.GT.AND P1, PT, R18, R17, PT ;  /* 0x000000111200720b */ /* 0x004fc80003f24000 */
[C---:B------:R-:W-:Y:S02]  /*0650*/  SEL R3, R12.reuse, R3, P0 ;  /* 0x000000030c037207 */ /* 0x040fe40000000000 */
[----:B------:R-:W-:Y:S02]  /*0660*/  SEL R25, R12, R25, P1 ;  /* 0x000000190c197207 */ /* 0x000fe40000800000 */
[----:B------:R-:W2:Y:S01]  /*0670*/  LDG.E.CONSTANT R12, desc[UR4][R6.64+0x14] ;  /* 0x00001404060c7981 */ /* 0x000ea2000c1e9900 */
[----:B------:R-:W-:-:S04]  /*0680*/  IMAD.WIDE R22, R3, 0x4, R4 ;  /* 0x0000000403167825 */ /* 0x000fc800078e0204 */
[----:B------:R-:W-:Y:S02]  /*0690*/  IMAD.WIDE R18, R25, 0x4, R8 ;  /* 0x0000000419127825 */ /* 0x000fe400078e0208 */
[----:B------:R-:W2:Y:S04]  /*06a0*/  LDG.E.CONSTANT R23, desc[UR4][R22.64] ;  /* 0x0000000416177981 */ /* 0x000ea8000c1e9900 */
[----:B------:R-:W4:Y:S04]  /*06b0*/  LDG.E.CONSTANT R19, desc[UR4][R18.64] ;  /* 0x0000000412137981 */ /* 0x000f28000c1e9900 */
[----:B------:R-:W3:Y:S01]  /*06c0*/  LDG.E.CONSTANT R18, desc[UR4][R10.64+0x18] ;  /* 0x000018040a127981 */ /* 0x000ee2000c1e9900 */
[----:B--2---:R-:W-:Y:S01]  /*06d0*/  FSETP.GT.AND P0, PT, R12, R23, PT ;  /* 0x000000170c00720b */ /* 0x004fe20003f04000 */
[----:B------:R-:W-:Y:S01]  /*06e0*/  VIADD R12, R13, 0x2 ;  /* 0x000000020d0c7836 */ /* 0x000fe20000000000 */
[----:B----4-:R-:W-:-:S04]  /*06f0*/  FSETP.GT.AND P1, PT, R16, R19, PT ;  /* 0x000000131000720b */ /* 0x010fc80003f24000 */
[C---:B------:R-:W-:Y:S02]  /*0700*/  SEL R3, R12.reuse, R3, P0 ;  /* 0x000000030c037207 */ /* 0x040fe40000000000 */
[----:B------:R-:W-:Y:S02]  /*0710*/  SEL R25, R12, R25, P1 ;  /* 0x000000190c197207 */ /* 0x000fe40000800000 */
[----:B------:R-:W2:Y:S01]  /*0720*/  LDG.E.CONSTANT R12, desc[UR4][R6.64+0x18] ;  /* 0x00001804060c7981 */ /* 0x000ea2000c1e9900 */
[----:B------:R-:W-:-:S04]  /*0730*/  IMAD.WIDE R20, R3, 0x4, R4 ;  /* 0x0000000403147825 */ /* 0x000fc800078e0204 */
[----:B------:R-:W-:Y:S02]  /*0740*/  IMAD.WIDE R16, R25, 0x4, R8 ;  /* 0x0000000419107825 */ /* 0x000fe400078e0208 */
[----:B------:R-:W2:Y:S04]  /*0750*/  LDG.E.CONSTANT R21, desc[UR4][R20.64] ;  /* 0x0000000414157981 */ /* 0x000ea8000c1e9900 */
[----:B------:R-:W3:Y:S04]  /*0760*/  LDG.E.CONSTANT R17, desc[UR4][R16.64] ;  /* 0x0000000410117981 */ /* 0x000ee8000c1e9900 */
[----:B------:R-:W4:Y:S01]  /*0770*/  LDG.E.CONSTANT R6, desc[UR4][R6.64+0x1c] ;  /* 0x00001c0406067981 */ /* 0x000f22000c1e9900 */
[----:B--2---:R-:W-:Y:S01]  /*0780*/  FSETP.GT.AND P0, PT, R12, R21, PT ;  /* 0x000000150c00720b */ /* 0x004fe20003f04000 */
[----:B------:R-:W-:Y:S01]  /*0790*/  VIADD R12, R13, 0x3 ;  /* 0x000000030d0c7836 */ /* 0x000fe20000000000 */
[----:B---3--:R-:W-:-:S04]  /*07a0*/  FSETP.GT.AND P1, PT, R18, R17, PT ;  /* 0x000000111200720b */ /* 0x008fc80003f24000 */
[C---:B------:R-:W-:Y:S02]  /*07b0*/  SEL R3, R12.reuse, R3, P0 ;  /* 0x000000030c037207 */ /* 0x040fe40000000000 */
[----:B------:R-:W-:Y:S02]  /*07c0*/  SEL R25, R12, R25, P1 ;  /* 0x000000190c197207 */ /* 0x000fe40000800000 */
[----:B------:R-:W2:Y:S01]  /*07d0*/  LDG.E.CONSTANT R12, desc[UR4][R10.64+0x1c] ;  /* 0x00001c040a0c7981 */ /* 0x000ea2000c1e9900 */
[----:B------:R-:W-:-:S04]  /*07e0*/  IMAD.WIDE R4, R3, 0x4, R4 ;  /* 0x0000000403047825 */ /* 0x000fc800078e0204 */
[----:B------:R-:W-:Y:S02]  /*07f0*/  IMAD.WIDE R8, R25, 0x4, R8 ;  /* 0x0000000419087825 */ /* 0x000fe400078e0208 */
[----:B------:R-:W4:Y:S04]  /*0800*/  LDG.E.CONSTANT R5, desc[UR4][R4.64] ;  /* 0x0000000404057981 */ /* 0x000f28000c1e9900 */
[----:B------:R-:W2:Y:S01]  /*0810*/  LDG.E.CONSTANT R9, desc[UR4][R8.64] ;  /* 0x0000000408097981 */ /* 0x000ea2000c1e9900 */
[----:B------:R-:W-:-:S05]  /*0820*/  VIADD R14, R14, 0x8 ;  /* 0x000000080e0e7836 */ /* 0x000fca0000000000 */
[----:B------:R-:W-:Y:S02]  /*0830*/  ISETP.NE.AND P2, PT, R14, RZ, PT ;  /* 0x000000ff0e00720c */ /* 0x000fe40003f45270 */
[----:B----4-:R-:W-:Y:S02]  /*0840*/  FSETP.GT.AND P0, PT, R6, R5, PT ;  /* 0x000000050600720b */ /* 0x010fe40003f04000 */
[----:B--2---:R-:W-:Y:S01]  /*0850*/  FSETP.GT.AND P1, PT, R12, R9, PT ;  /* 0x000000090c00720b */ /* 0x004fe20003f24000 */
[C---:B------:R-:W-:Y:S02]  /*0860*/  VIADD R12, R13.reuse, 0x4 ;  /* 0x000000040d0c7836 */ /* 0x040fe40000000000 */
[----:B------:R-:W-:-:S03]  /*0870*/  VIADD R13, R13, 0x8 ;  /* 0x000000080d0d7836 */ /* 0x000fc60000000000 */
[C---:B------:R-:W-:Y:S02]  /*0880*/  SEL R3, R12.reuse, R3, P0 ;  /* 0x000000030c037207 */ /* 0x040fe40000000000 */
[----:B------:R-:W-:Y:S01]  /*0890*/  SEL R12, R12, R25, P1 ;  /* 0x000000190c0c7207 */ /* 0x000fe20000800000 */
[----:B------:R-:W-:Y:S06]  /*08a0*/  @P2 BRA `(.L_x_440) ;  /* 0xfffffff800842947 */ /* 0x000fec000383ffff */
[----:B------:R-:W-:Y:S05]  /*08b0*/  BSYNC.RECONVERGENT B1 ;  /* 0x0000000000017941 */ /* 0x000fea0003800200 */
.L_x_439:
[----:B------:R-:W-:-:S07]  /*08c0*/  VIADD R13, R13, 0xfffffffd ;  /* 0xfffffffd0d0d7836 */ /* 0x000fce0000000000 */
.L_x_438:
[----:B------:R-:W-:Y:S05]  /*08d0*/  BSYNC.RECONVERGENT B0 ;  /* 0x0000000000007941 */ /* 0x000fea0003800200 */
.L_x_437:
[----:B------:R-:W-:Y:S01]  /*08e0*/  ISETP.NE.AND P0, PT, R15, RZ, PT ;  /* 0x000000ff0f00720c */ /* 0x000fe20003f05270 */
[----:B------:R-:W-:-:S12]  /*08f0*/  BSSY.RECONVERGENT B0, `(.L_x_436) ;  /* 0x0000068000007945 */ /* 0x000fd80003800200 */
        /* <DEDUP_REMOVED lines=16> */
[----:B------:R-:W4:Y:S01]  /*0a00*/  LDG.E.CONSTANT R14, desc[UR4][R8.64+0x4] ;  /* 0x00000404080e7981 */ /* 0x000f22000c1e9900 */
[----:B--2---:R-:W-:-:S04]  /*0a10*/  FSETP.GT.AND P1, PT, R18, R15, PT ;  /* 0x0000000f1200720b */ /* 0x004fc80003f24000 */
[----:B------:R-:W-:Y:S02]  /*0a20*/  SEL R3, R13, R3, P1 ;  /* 0x000000030d037207 */ /* 0x000fe40000800000 */
[----:B---3--:R-:W-:-:S03]  /*0a30*/  FSETP.GT.AND P2, PT, R19, R16, PT ;  /* 0x000000101300720b */ /* 0x008fc60003f44000 */
[----:B------:R-:W-:Y:S01]  /*0a40*/  IMAD.WIDE R18, R3, 0x4, R4 ;  /* 0x0000000403127825 */ /* 0x000fe200078e0204 */
[----:B------:R-:W-:Y:S02]  /*0a50*/  SEL R23, R13, R12, P2 ;  /* 0x0000000c0d177207 */ /* 0x000fe40001000000 */
[----:B------:R-:W2:Y:S03]  /*0a60*/  LDG.E.CONSTANT R12, desc[UR4][R6.64+0x4] ;  /* 0x00000404060c7981 */ /* 0x000ea6000c1e9900 */
[----:B------:R-:W-:Y:S01]  /*0a70*/  IMAD.WIDE R20, R23, 0x4, R10 ;  /* 0x0000000417147825 */ /* 0x000fe200078e020a */
[----:B------:R-:W2:Y:S05]  /*0a80*/  LDG.E.CONSTANT R19, desc[UR4][R18.64] ;  /* 0x0000000412137981 */ /* 0x000eaa000c1e9900 */
        /* <DEDUP_REMOVED lines=23> */
[----:B----4-:R-:W-:Y:S02]  /*0c00*/  FSETP.GT.AND P1, PT, R6, R5, PT ;  /* 0x000000050600720b */ /* 0x010fe40003f24000 */
[----:B--2---:R-:W-:Y:S01]  /*0c10*/  FSETP.GT.AND P2, PT, R12, R11, PT ;  /* 0x0000000b0c00720b */ /* 0x004fe20003f44000 */
[----:B------:R-:W-:-:S02]  /*0c20*/  VIADD R12, R13, 0x3 ;  /* 0x000000030d0c7836 */ /* 0x000fc40000000000 */
[----:B------:R-:W-:-:S03]  /*0c30*/  VIADD R13, R13, 0x4 ;  /* 0x000000040d0d7836 */ /* 0x000fc60000000000 */
[C---:B------:R-:W-:Y:S02]  /*0c40*/  SEL R3, R12.reuse, R3, P1 ;  /* 0x000000030c037207 */ /* 0x040fe40000800000 */
[----:B------:R-:W-:-:S07]  /*0c50*/  SEL R12, R12, R23, P2 ;  /* 0x000000170c0c7207 */ /* 0x000fce0001000000 */
.L_x_443:
[----:B------:R-:W-:Y:S05]  /*0c60*/  BSYNC.RECONVERGENT B1 ;  /* 0x0000000000017941 */ /* 0x000fea0003800200 */
.L_x_442:
        /* <DEDUP_REMOVED lines=15> */
[----:B------:R-:W3:Y:S01]  /*0d60*/  LDG.E.CONSTANT R18, desc[UR4][R4.64] ;  /* 0x0000000404127981 */ /* 0x000ee2000c1e9900 */
[----:B--2---:R-:W-:-:S03]  /*0d70*/  FSETP.GT.AND P1, PT, R2, R15, PT ;  /* 0x0000000f0200720b */ /* 0x004fc60003f24000 */
[----:B------:R-:W2:Y:S01]  /*0d80*/  LDG.E.CONSTANT R2, desc[UR4][R6.64+0x4] ;  /* 0x0000040406027981 */ /* 0x000ea2000c1e9900 */
[----:B------:R-:W-:Y:S02]  /*0d90*/  SEL R3, R13, R3, P1 ;  /* 0x000000030d037207 */ /* 0x000fe40000800000 */
[----:B---3--:R-:W-:-:S03]  /*0da0*/  FSETP.GT.AND P2, PT, R18, R17, PT ;  /* 0x000000111200720b */ /* 0x008fc60003f44000 */
[----:B------:R-:W-:Y:S01]  /*0db0*/  IMAD.WIDE R8, R3, 0x4, R8 ;  /* 0x0000000403087825 */ /* 0x000fe200078e0208 */
[----:B------:R-:W-:Y:S02]  /*0dc0*/  SEL R19, R13, R12, P2 ;  /* 0x0000000c0d137207 */ /* 0x000fe40001000000 */
[----:B------:R-:W3:Y:S03]  /*0dd0*/  LDG.E.CONSTANT R12, desc[UR4][R4.64+0x4] ;  /* 0x00000404040c7981 */ /* 0x000ee6000c1e9900 */
[----:B------:R-:W-:Y:S01]  /*0de0*/  IMAD.WIDE R10, R19, 0x4, R10 ;  /* 0x00000004130a7825 */ /* 0x000fe200078e020a */
[----:B------:R-:W2:Y:S05]  /*0df0*/  LDG.E.CONSTANT R9, desc[UR4][R8.64] ;  /* 0x0000000408097981 */ /* 0x000eaa000c1e9900 */
[----:B------:R-:W3:Y:S01]  /*0e00*/  LDG.E.CONSTANT R11, desc[UR4][R10.64] ;  /* 0x000000040a0b7981 */ /* 0x000ee2000c1e9900 */
[----:B--2---:R-:W-:Y:S01]  /*0e10*/  FSETP.GT.AND P1, PT, R2, R9, PT ;  /* 0x000000090200720b */ /* 0x004fe20003f24000 */
[C---:B------:R-:W-:Y:S01]  /*0e20*/  VIADD R2, R13.reuse, 0x1 ;  /* 0x000000010d027836 */ /* 0x040fe20000000000 */
[----:B---3--:R-:W-:Y:S01]  /*0e30*/  FSETP.GT.AND P2, PT, R12, R11, PT ;  /* 0x0000000b0c00720b */ /* 0x008fe20003f44000 */
[----:B------:R-:W-:-:S03]  /*0e40*/  VIADD R13, R13, 0x2 ;  /* 0x000000020d0d7836 */ /* 0x000fc60000000000 */
[C---:B------:R-:W-:Y:S02]  /*0e50*/  SEL R3, R2.reuse, R3, P1 ;  /* 0x0000000302037207 */ /* 0x040fe40000800000 */
[----:B------:R-:W-:-:S07]  /*0e60*/  SEL R12, R2, R19, P2 ;  /* 0x00000013020c7207 */ /* 0x000fce0001000000 */
.L_x_445:
[----:B------:R-:W-:Y:S05]  /*0e70*/  BSYNC.RECONVERGENT B1 ;  /* 0x0000000000017941 */ /* 0x000fea0003800200 */
.L_x_444:
[----:B------:R-:W-:Y:S05]  /*0e80*/  @P0 BRA `(.L_x_441) ;  /* 0x0000000000380947 */ /* 0x000fea0003800000 */
[----:B------:R-:W0:Y:S08]  /*0e90*/  LDC.64 R4, c[0x0][0x390] ;  /* 0x0000e400ff047b82 */ /* 0x000e300000000a00 */
[----:B------:R-:W1:Y:S01]  /*0ea0*/  LDC.64 R8, c[0x0][0x398] ;  /* 0x0000e600ff087b82 */ /* 0x000e620000000a00 */
[----:B0-----:R-:W-:-:S04]  /*0eb0*/  IMAD.WIDE R6, R13, 0x4, R4 ;  /* 0x000000040d067825 */ /* 0x001fc800078e0204 */
[----:B------:R-:W-:Y:S02]  /*0ec0*/  IMAD.WIDE R10, R12, 0x4, R4 ;  /* 0x000000040c0a7825 */ /* 0x000fe400078e0204 */
[----:B------:R-:W2:Y:S02]  /*0ed0*/  LDG.E.CONSTANT R6, desc[UR4][R6.64] ;  /* 0x0000000406067981 */ /* 0x000ea4000c1e9900 */
[--C-:B-1----:R-:W-:Y:S02]  /*0ee0*/  IMAD.WIDE R4, R13, 0x4, R8.reuse ;  /* 0x000000040d047825 */ /* 0x102fe400078e0208 */
[----:B------:R-:W2:Y:S02]  /*0ef0*/  LDG.E.CONSTANT R11, desc[UR4][R10.64] ;  /* 0x000000040a0b7981 */ /* 0x000ea4000c1e9900 */
[----:B------:R-:W-:Y:S02]  /*0f00*/  IMAD.WIDE R8, R3, 0x4, R8 ;  /* 0x0000000403087825 */ /* 0x000fe400078e0208 */
[----:B------:R-:W3:Y:S04]  /*0f10*/  LDG.E.CONSTANT R4, desc[UR4][R4.64] ;  /* 0x0000000404047981 */ /* 0x000ee8000c1e9900 */
[----:B------:R-:W3:Y:S01]  /*0f20*/  LDG.E.CONSTANT R9, desc[UR4][R8.64] ;  /* 0x0000000408097981 */ /* 0x000ee2000c1e9900 */
[----:B--2---:R-:W-:-:S04]  /*0f30*/  FSETP.GT.AND P1, PT, R6, R11, PT ;  /* 0x0000000b0600720b */ /* 0x004fc80003f24000 */
[----:B------:R-:W-:Y:S02]  /*0f40*/  SEL R12, R13, R12, P1 ;  /* 0x0000000c0d0c7207 */ /* 0x000fe40000800000 */
[----:B---3--:R-:W-:-:S04]  /*0f50*/  FSETP.GT.AND P0, PT, R4, R9, PT ;  /* 0x000000090400720b */ /* 0x008fc80003f04000 */
[----:B------:R-:W-:-:S09]  /*0f60*/  SEL R3, R13, R3, P0 ;  /* 0x000000030d037207 */ /* 0x000fd20000000000 */
.L_x_441:
[----:B------:R-:W-:Y:S05]  /*0f70*/  BSYNC.RECONVERGENT B0 ;  /* 0x0000000000007941 */ /* 0x000fea0003800200 */
.L_x_436:
[----:B------:R-:W0:Y:S01]  /*0f80*/  LDC.64 R4, c[0x0][0x388] ;  /* 0x0000e200ff047b82 */ /* 0x000e220000000a00 */
[----:B------:R-:W-:-:S04]  /*0f90*/  ISETP.NE.AND P0, PT, R3, R12, PT ;  /* 0x0000000c0300720c */ /* 0x000fc80003f05270 */
[----:B------:R-:W-:Y:S01]  /*0fa0*/  FSEL R3, RZ, 1, P0 ;  /* 0x3f800000ff037808 */ /* 0x000fe20000000000 */
[----:B0-----:R-:W-:-:S05]  /*0fb0*/  IMAD.WIDE R4, R0, 0x4, R4 ;  /* 0x0000000400047825 */ /* 0x001fca00078e0204 */
[----:B------:R-:W-:Y:S01]  /*0fc0*/  STG.E desc[UR4][R4.64], R3 ;  /* 0x0000000304007986 */ /* 0x000fe2000c101904 */
[----:B------:R-:W-:Y:S05]  /*0fd0*/  EXIT ;  /* 0x000000000000794d */ /* 0x000fea0003800000 */
.L_x_446:
        /* <DEDUP_REMOVED lines=10> */
.L_x_514:


//--------------------- .text.UpdateAdamOptimizer --------------------------
	.section	.text.UpdateAdamOptimizer,"ax",@progbits
	.align	128
        .global         UpdateAdamOptimizer
        .type           UpdateAdamOptimizer,@function
        .size           UpdateAdamOptimizer,(.L_x_483 - UpdateAdamOptimizer)
        .other          UpdateAdamOptimizer,@"STO_CUDA_ENTRY STV_DEFAULT"
UpdateAdamOptimizer:
.text.UpdateAdamOptimizer:
        /* <DEDUP_REMOVED lines=10> */
[----:B------:R-:W2:Y:S06]  /*00a0*/  LDCU.64 UR6, c[0x0][0x358] ;  /* 0x00006b00ff0677ac */ /* 0x000eac0008000a00 */
[----:B------:R-:W3:Y:S01]  /*00b0*/  LDC R12, c[0x0][0x388] ;  /* 0x0000e200ff0c7b82 */ /* 0x000ee20000000800 */
[----:B------:R-:W4:Y:S01]  /*00c0*/  LDCU UR9, c[0x0][0x388] ;  /* 0x00007100ff0977ac */ /* 0x000f220008000800 */
[----:B------:R-:W0:Y:S06]  /*00d0*/  LDCU UR5, c[0x0][0x390] ;  /* 0x00007200ff0577ac */ /* 0x000e2c0008000800 */
[----:B------:R-:W2:Y:S01]  /*00e0*/  LDC.64 R4, c[0x0][0x398] ;  /* 0x0000e600ff047b82 */ /* 0x000ea20000000a00 */
[----:B------:R-:W0:Y:S01]  /*00f0*/  LDCU UR8, c[0x0][0x38c] ;  /* 0x00007180ff0877ac */ /* 0x000e220008000800 */
[----:B-1----:R-:W-:Y:S01]  /*0100*/  IMAD R14, R14, UR4, RZ ;  /* 0x000000040e0e7c24 */ /* 0x002fe2000f8e02ff */
[----:B------:R-:W1:Y:S05]  /*0110*/  LDCU.64 UR10, c[0x0][0x380] ;  /* 0x00007000ff0a77ac */ /* 0x000e6a0008000a00 */
[----:B------:R-:W1:Y:S01]  /*0120*/  LDC.64 R6, c[0x0][0x3a8] ;  /* 0x0000ea00ff067b82 */ /* 0x000e620000000a00 */
[----:B0-----:R-:W-:-:S07]  /*0130*/  FADD R13, -R13, 1 ;  /* 0x3f8000000d0d7421 */ /* 0x001fce0000000100 */
[----:B------:R-:W0:Y:S01]  /*0140*/  LDC.64 R8, c[0x0][0x3b0] ;  /* 0x0000ec00ff087b82 */ /* 0x000e220000000a00 */
[----:B---3--:R-:W-:-:S07]  /*0150*/  FADD R12, -R12, 1 ;  /* 0x3f8000000c0c7421 */ /* 0x008fce0000000100 */
[----:B----4-:R-:W3:Y:S02]  /*0160*/  LDC.64 R10, c[0x0][0x3a0] ;  /* 0x0000e800ff0a7b82 */ /* 0x010ee40000000a00 */
.L_x_452:
[----:B-1--4-:R-:W-:-:S04]  /*0170*/  IMAD.WIDE R2, R15, 0x4, R6 ;  /* 0x000000040f027825 */ /* 0x012fc800078e0206 */
[C---:B--2---:R-:W-:Y:S01]  /*0180*/  IMAD.WIDE R20, R15.reuse, 0x4, R4 ;  /* 0x000000040f147825 */ /* 0x044fe200078e0204 */
[----:B------:R-:W2:Y:S05]  /*0190*/  LDG.E R0, desc[UR6][R2.64] ;  /* 0x0000000602007981 */ /* 0x000eaa000c1e1900 */
[----:B------:R-:W4:Y:S01]  /*01a0*/  LDG.E.CONSTANT R20, desc[UR6][R20.64] ;  /* 0x0000000614147981 */ /* 0x000f22000c1e9900 */
[----:B0-----:R-:W-:-:S04]  /*01b0*/  IMAD.WIDE R18, R15, 0x4, R8 ;  /* 0x000000040f127825 */ /* 0x001fc800078e0208 */
[----:B--2---:R-:W-:-:S04]  /*01c0*/  FMUL R0, R0, UR11 ;  /* 0x0000000b00007c20 */ /* 0x004fc80008400000 */
[----:B----4-:R-:W-:-:S05]  /*01d0*/  FFMA R23, R13, R20, R0 ;  /* 0x000000140d177223 */ /* 0x010fca0000000000 */
[----:B------:R0:W-:Y:S04]  /*01e0*/  STG.E desc[UR6][R2.64], R23 ;  /* 0x0000001702007986 */ /* 0x0001e8000c101906 */
[----:B------:R-:W2:Y:S01]  /*01f0*/  LDG.E R0, desc[UR6][R18.64] ;  /* 0x0000000612007981 */ /* 0x000ea2000c1e1900 */
[----:B------:R-:W-:Y:S01]  /*0200*/  FMUL R16, R12, R20 ;  /* 0x000000140c107220 */ /* 0x000fe20000400000 */
[----:B------:R-:W-:Y:S01]  /*0210*/  BSSY.RECONVERGENT B0, `(.L_x_447) ;  /* 0x0000014000007945 */ /* 0x000fe20003800200 */
[----:B--2---:R-:W-:-:S04]  /*0220*/  FMUL R17, R0, UR9 ;  /* 0x0000000900117c20 */ /* 0x004fc80008400000 */
[----:B------:R-:W-:Y:S01]  /*0230*/  FFMA R22, R20, R16, R17 ;  /* 0x0000001014167223 */ /* 0x000fe20000000011 */
[--C-:B------:R-:W-:Y:S02]  /*0240*/  IMAD.MOV.U32 R17, RZ, RZ, R15.reuse ;  /* 0x000000ffff117224 */ /* 0x100fe400078e000f */
[----:B------:R-:W-:Y:S01]  /*0250*/  IMAD.IADD R15, R14, 0x1, R15 ;  /* 0x000000010e0f7824 */ /* 0x000fe200078e020f */
[----:B------:R0:W1:Y:S01]  /*0260*/  MUFU.RSQ R21, R22 ;  /* 0x0000001600157308 */ /* 0x0000620000001400 */
[----:B------:R0:W-:Y:S01]  /*0270*/  STG.E desc[UR6][R18.64], R22 ;  /* 0x0000001612007986 */ /* 0x0001e2000c101906 */
[----:B------:R-:W-:Y:S02]  /*0280*/  IADD3 R0, PT, PT, R22, -0xd000000, RZ ;  /* 0xf300000016007810 */ /* 0x000fe40007ffe0ff */
[----:B------:R-:W-:Y:S02]  /*0290*/  ISETP.GE.AND P2, PT, R15, UR10, PT ;  /* 0x0000000a0f007c0c */ /* 0x000fe4000bf46270 */
[----:B------:R-:W-:Y:S01]  /*02a0*/  ISETP.GT.U32.AND P0, PT, R0, 0x727fffff, PT ;  /* 0x727fffff0000780c */ /* 0x000fe20003f04070 */
[----:B------:R-:W-:-:S12]  /*02b0*/  FMUL R0, R23, UR5 ;  /* 0x0000000517007c20 */ /* 0x000fd80008400000 */
[----:B01----:R-:W-:Y:S05]  /*02c0*/  @!P0 BRA `(.L_x_448) ;  /* 0x0000000000108947 */ /* 0x003fea0003800000 */
[----:B------:R-:W-:-:S07]  /*02d0*/  MOV R21, 0x2f0 ;  /* 0x000002f000157802 */ /* 0x000fce0000000f00 */
[----:B---3--:R-:W-:Y:S05]  /*02e0*/  CALL.REL.NOINC `($__internal_12_$__cuda_sm20_sqrt_rn_f32_slowpath) ;  /* 0x00000000006c7944 */ /* 0x008fea0003c00000 */
[----:B------:R-:W-:Y:S01]  /*02f0*/  IMAD.MOV.U32 R3, RZ, RZ, R16 ;  /* 0x000000ffff037224 */ /* 0x000fe200078e0010 */
[----:B------:R-:W-:Y:S06]  /*0300*/  BRA `(.L_x_449) ;  /* 0x0000000000107947 */ /* 0x000fec0003800000 */
.L_x_448:
[----:B------:R-:W-:Y:S01]  /*0310*/  FMUL.FTZ R3, R22, R21 ;  /* 0x0000001516037220 */ /* 0x000fe20000410000 */
[----:B------:R-:W-:-:S03]  /*0320*/  FMUL.FTZ R16, R21, 0.5 ;  /* 0x3f00000015107820 */ /* 0x000fc60000410000 */
[----:B------:R-:W-:-:S04]  /*0330*/  FFMA R2, -R3, R3, R22 ;  /* 0x0000000303027223 */ /* 0x000fc80000000116 */
[----:B------:R-:W-:-:S07]  /*0340*/  FFMA R3, R2, R16, R3 ;  /* 0x0000001002037223 */ /* 0x000fce0000000003 */
.L_x_449:
[----:B------:R-:W-:Y:S05]  /*0350*/  BSYNC.RECONVERGENT B0 ;  /* 0x0000000000007941 */ /* 0x000fea0003800200 */
.L_x_447:
[----:B------:R-:W-:Y:S01]  /*0360*/  FADD R3, R3, UR8 ;  /* 0x0000000803037e21 */ /* 0x000fe20008000000 */
        /* <DEDUP_REMOVED lines=9> */
[----:B------:R-:W-:-:S07]  /*0400*/  MOV R2, 0x420 ;  /* 0x0000042000027802 */ /* 0x000fce0000000f00 */
[----:B---3--:R-:W-:Y:S05]  /*0410*/  CALL.REL.NOINC `($__internal_13_$__cuda_sm3x_div_rn_noftz_f32_slowpath) ;  /* 0x0000000000807944 */ /* 0x008fea0003c00000 */
[----:B------:R-:W-:-:S07]  /*0420*/  IMAD.MOV.U32 R16, RZ, RZ, R0 ;  /* 0x000000ffff107224 */ /* 0x000fce00078e0000 */
.L_x_451:
[----:B------:R-:W-:Y:S05]  /*0430*/  BSYNC.RECONVERGENT B0 ;  /* 0x0000000000007941 */ /* 0x000fea0003800200 */
.L_x_450:
[----:B---3--:R-:W-:-:S05]  /*0440*/  IMAD.WIDE R2, R17, 0x4, R10 ;  /* 0x0000000411027825 */ /* 0x008fca00078e020a */
[----:B------:R-:W2:Y:S02]  /*0450*/  LDG.E R17, desc[UR6][R2.64] ;  /* 0x0000000602117981 */ /* 0x000ea4000c1e1900 */
[----:B--2---:R-:W-:-:S05]  /*0460*/  FADD R17, R17, -R16 ;  /* 0x8000001011117221 */ /* 0x004fca0000000000 */
[----:B------:R4:W-:Y:S01]  /*0470*/  STG.E desc[UR6][R2.64], R17 ;  /* 0x0000001102007986 */ /* 0x0009e2000c101906 */
[----:B------:R-:W-:Y:S05]  /*0480*/  @!P2 BRA `(.L_x_452) ;  /* 0xfffffffc0038a947 */ /* 0x000fea000383ffff */
[----:B------:R-:W-:Y:S05]  /*0490*/  EXIT ;  /* 0x000000000000794d */ /* 0x000fea0003800000 */
        .weak           $__internal_12_$__cuda_sm20_sqrt_rn_f32_slowpath
        .type           $__internal_12_$__cuda_sm20_sqrt_rn_f32_slowpath,@function
        .size           $__internal_12_$__cuda_sm20_sqrt_rn_f32_slowpath,($__internal_13_$__cuda_sm3x_div_rn_noftz_f32_slowpath - $__internal_12_$__cuda_sm20_sqrt_rn_f32_slowpath)
$__internal_12_$__cuda_sm20_sqrt_rn_f32_slowpath:
[----:B------:R-:W-:-:S13]  /*04a0*/  LOP3.LUT P0, RZ, R22, 0x7fffffff, RZ, 0xc0, !PT ;  /* 0x7fffffff16ff7812 */ /* 0x000fda000780c0ff */
[----:B------:R-:W-:Y:S01]  /*04b0*/  @!P0 MOV R3, R22 ;  /* 0x0000001600038202 */ /* 0x000fe20000000f00 */
[----:B------:R-:W-:Y:S06]  /*04c0*/  @!P0 BRA `(.L_x_453) ;  /* 0x0000000000448947 */ /* 0x000fec0003800000 */
[----:B------:R-:W-:Y:S01]  /*04d0*/  FSETP.GEU.FTZ.AND P0, PT, R22, RZ, PT ;  /* 0x000000ff1600720b */ /* 0x000fe20003f1e000 */
[----:B------:R-:W-:-:S12]  /*04e0*/  IMAD.MOV.U32 R2, RZ, RZ, R22 ;  /* 0x000000ffff027224 */ /* 0x000fd800078e0016 */
[----:B------:R-:W-:Y:S01]  /*04f0*/  @!P0 IMAD.MOV.U32 R3, RZ, RZ, 0x7fffffff ;  /* 0x7fffffffff038424 */ /* 0x000fe200078e00ff */
[----:B------:R-:W-:Y:S06]  /*0500*/  @!P0 BRA `(.L_x_453) ;  /* 0x0000000000348947 */ /* 0x000fec0003800000 */
[----:B------:R-:W-:-:S13]  /*0510*/  FSETP.GTU.FTZ.AND P0, PT, |R2|, +INF , PT ;  /* 0x7f8000000200780b */ /* 0x000fda0003f1c200 */
[----:B------:R-:W-:Y:S01]  /*0520*/  @P0 FADD.FTZ R3, R2, 1 ;  /* 0x3f80000002030421 */ /* 0x000fe20000010000 */
[----:B------:R-:W-:Y:S06]  /*0530*/  @P0 BRA `(.L_x_453) ;  /* 0x0000000000280947 */ /* 0x000fec0003800000 */
[----:B------:R-:W-:-:S13]  /*0540*/  FSETP.NEU.FTZ.AND P0, PT, |R2|, +INF , PT ;  /* 0x7f8000000200780b */ /* 0x000fda0003f1d200 */
[----:B------:R-:W-:-:S04]  /*0550*/  @P0 FFMA R16, R2, 1.84467440737095516160e+19, RZ ;  /* 0x5f80000002100823 */ /* 0x000fc800000000ff */
[----:B------:R-:W0:Y:S02]  /*0560*/  @P0 MUFU.RSQ R3, R16 ;  /* 0x0000001000030308 */ /* 0x000e240000001400 */
[----:B0-----:R-:W-:Y:S01]  /*0570*/  @P0 FMUL.FTZ R19, R16, R3 ;  /* 0x0000000310130220 */ /* 0x001fe20000410000 */
[----:B------:R-:W-:Y:S01]  /*0580*/  @P0 FMUL.FTZ R20, R3, 0.5 ;  /* 0x3f00000003140820 */ /* 0x000fe20000410000 */
[----:B------:R-:W-:Y:S02]  /*0590*/  @!P0 MOV R3, R2 ;  /* 0x0000000200038202 */ /* 0x000fe40000000f00 */
[----:B------:R-:W-:-:S04]  /*05a0*/  @P0 FADD.FTZ R18, -R19, -RZ ;  /* 0x800000ff13120221 */ /* 0x000fc80000010100 */
[----:B------:R-:W-:-:S04]  /*05b0*/  @P0 FFMA R18, R19, R18, R16 ;  /* 0x0000001213120223 */ /* 0x000fc80000000010 */
[----:B------:R-:W-:-:S04]  /*05c0*/  @P0 FFMA R18, R18, R20, R19 ;  /* 0x0000001412120223 */ /* 0x000fc80000000013 */
[----:B------:R-:W-:-:S07]  /*05d0*/  @P0 FMUL.FTZ R3, R18, 2.3283064365386962891e-10 ;  /* 0x2f80000012030820 */ /* 0x000fce0000410000 */
.L_x_453:
[----:B------:R-:W-:Y:S02]  /*05e0*/  IMAD.MOV.U32 R16, RZ, RZ, R3 ;  /* 0x000000ffff107224 */ /* 0x000fe400078e0003 */
[----:B------:R-:W-:Y:S02]  /*05f0*/  HFMA2 R3, -RZ, RZ, 0, 0 ;  /* 0x00000000ff037431 */ /* 0x000fe400000001ff */
[----:B------:R-:W-:-:S04]  /*0600*/  IMAD.MOV.U32 R2, RZ, RZ, R21 ;  /* 0x000000ffff027224 */ /* 0x000fc800078e0015 */
[----:B------:R-:W-:Y:S05]  /*0610*/  RET.REL.NODEC R2 `(UpdateAdamOptimizer) ;  /* 0xfffffff802787950 */ /* 0x000fea0003c3ffff */
        .weak           $__internal_13_$__cuda_sm3x_div_rn_noftz_f32_slowpath
        .type           $__internal_13_$__cuda_sm3x_div_rn_noftz_f32_slowpath,@function
        .size           $__internal_13_$__cuda_sm3x_div_rn_noftz_f32_slowpath,(.L_x_483 - $__internal_13_$__cuda_sm3x_div_rn_noftz_f32_slowpath)
$__internal_13_$__cuda_sm3x_div_rn_noftz_f32_slowpath:
[--C-:B------:R-:W-:Y:S01]  /*0620*/  SHF.R.U32.HI R16, RZ, 0x17, R3.reuse ;  /* 0x00000017ff107819 */ /* 0x100fe20000011603 */
[----:B------:R-:W-:Y:S01]  /*0630*/  BSSY.RECONVERGENT B1, `(.L_x_454) ;  /* 0x0000064000017945 */ /* 0x000fe20003800200 */
[----:B------:R-:W-:Y:S01]  /*0640*/  SHF.R.U32.HI R18, RZ, 0x17, R0 ;  /* 0x00000017ff127819 */ /* 0x000fe20000011600 */
[----:B------:R-:W-:Y:S01]  /*0650*/  IMAD.MOV.U32 R20, RZ, RZ, R3 ;  /* 0x000000ffff147224 */ /* 0x000fe200078e0003 */
[----:B------:R-:W-:Y:S02]  /*0660*/  LOP3.LUT R16, R16, 0xff, RZ, 0xc0, !PT ;  /* 0x000000ff10107812 */ /* 0x000fe400078ec0ff */
[----:B------:R-:W-:Y:S02]  /*0670*/  LOP3.LUT R21, R18, 0xff, RZ, 0xc0, !PT ;  /* 0x000000ff12157812 */ /* 0x000fe400078ec0ff */
[----:B------:R-:W-:Y:S01]  /*0680*/  MOV R19, R0 ;  /* 0x0000000000137202 */ /* 0x000fe20000000f00 */
        /* <DEDUP_REMOVED lines=29> */
.L_x_455:
[----:B------:R-:W-:Y:S01]  /*0860*/  LEA R3, R16, 0xc0800000, 0x17 ;  /* 0xc080000010037811 */ /* 0x000fe200078eb8ff */
[----:B------:R-:W-:Y:S01]  /*0870*/  BSSY.RECONVERGENT B2, `(.L_x_460) ;  /* 0x0000036000027945 */ /* 0x000fe20003800200 */
[----:B------:R-:W-:-:S03]  /*0880*/  IADD3 R21, PT, PT, R21, -0x7f, RZ ;  /* 0xffffff8115157810 */ /* 0x000fc60007ffe0ff */
[----:B------:R-:W-:Y:S02]  /*0890*/  IMAD.IADD R22, R20, 0x1, -R3 ;  /* 0x0000000114167824 */ /* 0x000fe400078e0a03 */
[C---:B------:R-:W-:Y:S01]  /*08a0*/  IMAD R0, R21.reuse, -0x800000, R19 ;  /* 0xff80000015007824 */ /* 0x040fe200078e0213 */
[----:B------:R-:W-:Y:S01]  /*08b0*/  IADD3 R21, PT, PT, R21, 0x7f, -R16 ;  /* 0x0000007f15157810 */ /* 0x000fe20007ffe810 */
[----:B------:R-:W0:Y:S01]  /*08c0*/  MUFU.RCP R3, R22 ;  /* 0x0000001600037308 */ /* 0x000e220000001000 */
[----:B------:R-:W-:-:S03]  /*08d0*/  FADD.FTZ R23, -R22, -RZ ;  /* 0x800000ff16177221 */ /* 0x000fc60000010100 */
        /* <DEDUP_REMOVED lines=22> */
[C---:B------:R-:W-:Y:S02]  /*0a40*/  ISETP.NE.AND P3, PT, R22.reuse, RZ, PT ;  /* 0x000000ff1600720c */ /* 0x040fe40003f65270 */
[----:B------:R-:W-:Y:S02]  /*0a50*/  ISETP.NE.AND P1, PT, R22, RZ, PT ;  /* 0x000000ff1600720c */ /* 0x000fe40003f25270 */
[----:B------:R-:W-:Y:S01]  /*0a60*/  LOP3.LUT R18, R16, 0x7fffff, RZ, 0xc0, !PT ;  /* 0x007fffff10127812 */ /* 0x000fe200078ec0ff */
[CCC-:B------:R-:W-:Y:S01]  /*0a70*/  FFMA.RP R16, R3.reuse, R19.reuse, R20.reuse ;  /* 0x0000001303107223 */ /* 0x1c0fe20000008014 */
[----:B------:R-:W-:Y:S01]  /*0a80*/  FFMA.RM R3, R3, R19, R20 ;  /* 0x0000001303037223 */ /* 0x000fe20000004014 */
        /* <DEDUP_REMOVED lines=16> */
.L_x_462:
[----:B------:R-:W-:-:S04]  /*0b90*/  LOP3.LUT R0, R0, 0x80000000, RZ, 0xc0, !PT ;  /* 0x8000000000007812 */ /* 0x000fc800078ec0ff */
[----:B------:R-:W-:Y:S01]  /*0ba0*/  LOP3.LUT R0, R0, 0x7f800000, RZ, 0xfc, !PT ;  /* 0x7f80000000007812 */ /* 0x000fe200078efcff */
[----:B------:R-:W-:Y:S06]  /*0bb0*/  BRA `(.L_x_463) ;  /* 0x0000000000047947 */ /* 0x000fec0003800000 */
.L_x_461:
[----:B------:R-:W-:-:S07]  /*0bc0*/  IMAD R0, R21, 0x800000, R0 ;  /* 0x0080000015007824 */ /* 0x000fce00078e0200 */
.L_x_463:
[----:B------:R-:W-:Y:S05]  /*0bd0*/  BSYNC.RECONVERGENT B2 ;  /* 0x0000000000027941 */ /* 0x000fea0003800200 */
.L_x_460:
[----:B------:R-:W-:Y:S05]  /*0be0*/  BRA `(.L_x_464) ;  /* 0x0000000000207947 */ /* 0x000fea0003800000 */
.L_x_459:
[----:B------:R-:W-:-:S04]  /*0bf0*/  LOP3.LUT R0, R20, 0x80000000, R19, 0x48, !PT ;  /* 0x8000000014007812 */ /* 0x000fc800078e4813 */
[----:B------:R-:W-:Y:S01]  /*0c00*/  LOP3.LUT R0, R0, 0x7f800000, RZ, 0xfc, !PT ;  /* 0x7f80000000007812 */ /* 0x000fe200078efcff */
[----:B------:R-:W-:Y:S06]  /*0c10*/  BRA `(.L_x_464) ;  /* 0x0000000000147947 */ /* 0x000fec0003800000 */
.L_x_458:
[----:B------:R-:W-:Y:S01]  /*0c20*/  LOP3.LUT R0, R20, 0x80000000, R19, 0x48, !PT ;  /* 0x8000000014007812 */ /* 0x000fe200078e4813 */
[----:B------:R-:W-:Y:S06]  /*0c30*/  BRA `(.L_x_464) ;  /* 0x00000000000c7947 */ /* 0x000fec0003800000 */
.L_x_457:
[----:B------:R-:W0:Y:S01]  /*0c40*/  MUFU.RSQ R0, -QNAN ;  /* 0xffc0000000007908 */ /* 0x000e220000001400 */
[----:B------:R-:W-:Y:S05]  /*0c50*/  BRA `(.L_x_464) ;  /* 0x0000000000047947 */ /* 0x000fea0003800000 */
.L_x_456:
[----:B------:R-:W-:-:S07]  /*0c60*/  FADD.FTZ R0, R0, R3 ;  /* 0x0000000300007221 */ /* 0x000fce0000010000 */
.L_x_464:
[----:B------:R-:W-:Y:S05]  /*0c70*/  BSYNC.RECONVERGENT B1 ;  /* 0x0000000000017941 */ /* 0x000fea0003800200 */
.L_x_454:
[----:B------:R-:W-:-:S04]  /*0c80*/  HFMA2 R3, -RZ, RZ, 0, 0 ;  /* 0x00000000ff037431 */ /* 0x000fc800000001ff */
[----:B0-----:R-:W-:Y:S05]  /*0c90*/  RET.REL.NODEC R2 `(UpdateAdamOptimizer) ;  /* 0xfffffff002d87950 */ /* 0x001fea0003c3ffff */
.L_x_465:
        /* <DEDUP_REMOVED lines=14> */
.L_x_483:


//--------------------- .text.Sum                 --------------------------
	.section	.text.Sum,"ax",@progbits
	.align	128
        .global         Sum
        .type           Sum,@function
        .size           Sum,(.L_x_516 - Sum)
        .other          Sum,@"STO_CUDA_ENTRY STV_DEFAULT"
Sum:
.text.Sum:
        /* <DEDUP_REMOVED lines=9> */
[----:B------:R-:W1:Y:S01]  /*0090*/  LDCU UR4, c[0x0][0x370] ;  /* 0x00006e00ff0477ac */ /* 0x000e620008000800 */
[----:B------:R-:W2:Y:S06]  /*00a0*/  LDCU.64 UR6, c[0x0][0x358] ;  /* 0x00006b00ff0677ac */ /* 0x000eac0008000a00 */
[----:B------:R-:W3:Y:S08]  /*00b0*/  LDC.64 R10, c[0x0][0x390] ;  /* 0x0000e400ff0a7b82 */ /* 0x000ef00000000a00 */
[----:B------:R-:W4:Y:S01]  /*00c0*/  LDC.64 R12, c[0x0][0x398] ;  /* 0x0000e600ff0c7b82 */ /* 0x000f220000000a00 */
[----:B-1----:R-:W-:-:S07]  /*00d0*/  IMAD R15, R15, UR4, RZ ;  /* 0x000000040f0f7c24 */ /* 0x002fce000f8e02ff */
.L_x_466:
[----:B0-----:R-:W-:-:S04]  /*00e0*/  IMAD.WIDE R2, R0, 0x4, R8 ;  /* 0x0000000400027825 */ /* 0x001fc800078e0208 */
[C---:B---3--:R-:W-:Y:S02]  /*00f0*/  IMAD.WIDE R4, R0.reuse, 0x4, R10 ;  /* 0x0000000400047825 */ /* 0x048fe400078e020a */
[----:B--2---:R-:W2:Y:S04]  /*0100*/  LDG.E.CONSTANT R2, desc[UR6][R2.64] ;  /* 0x0000000602027981 */ /* 0x004ea8000c1e9900 */
[----:B------:R-:W2:Y:S01]  /*0110*/  LDG.E.CONSTANT R5, desc[UR6][R4.64] ;  /* 0x0000000604057981 */ /* 0x000ea2000c1e9900 */
[----:B-1--4-:R-:W-:Y:S01]  /*0120*/  IMAD.WIDE R6, R0, 0x4, R12 ;  /* 0x0000000400067825 */ /* 0x012fe200078e020c */
[----:B------:R-:W-:-:S04]  /*0130*/  IADD3 R0, PT, PT, R15, R0, RZ ;  /* 0x000000000f007210 */ /* 0x000fc80007ffe0ff */
[----:B------:R-:W-:Y:S01]  /*0140*/  ISETP.GE.AND P0, PT, R0, UR5, PT ;  /* 0x0000000500007c0c */ /* 0x000fe2000bf06270 */
[----:B--2---:R-:W-:-:S05]  /*0150*/  FADD R17, R2, R5 ;  /* 0x0000000502117221 */ /* 0x004fca0000000000 */
[----:B------:R1:W-:Y:S07]  /*0160*/  STG.E desc[UR6][R6.64], R17 ;  /* 0x0000001106007986 */ /* 0x0003ee000c101906 */
[----:B------:R-:W-:Y:S05]  /*0170*/  @!P0 BRA `(.L_x_466) ;  /* 0xfffffffc00d88947 */ /* 0x000fea000383ffff */
[----:B------:R-:W-:Y:S05]  /*0180*/  EXIT ;  /* 0x000000000000794d */ /* 0x000fea0003800000 */
.L_x_467:
        /* <DEDUP_REMOVED lines=15> */
.L_x_516:


//--------------------- .nv.shared.reserved.0     --------------------------
	.section	.nv.shared.reserved.0,"aw",@nobits
	.weak		__nv_reservedSMEM_offset_0_alias
	.size		__nv_reservedSMEM_offset_0_alias, 0, 64
	.other		__nv_reservedSMEM_offset_0_alias,@"STO_CUDA_RESERVED_SHARED STV_DEFAULT"
__nv_reservedSMEM_offset_0_alias:
	.zero		0
	.zero		64


//--------------------- .nv.constant0.Switch_First_2_axis --------------------------
	.section	.nv.constant0.Switch_First_2_axis,"a",@progbits
	.sectionflags	@""
	.align	4
.nv.constant0.Switch_First_2_axis:
	.zero		928


//--------------------- .nv.constant0.Split3      --------------------------
	.section	.nv.constant0.Split3,"a",@progbits
	.sectionflags	@""
	.align	4
.nv.constant0.Split3:
	.zero		964


//--------------------- .nv.constant0.Split       --------------------------
	.section	.nv.constant0.Split,"a",@progbits
	.sectionflags	@""
	.align	4
.nv.constant0.Split:
	.zero		948


//--------------------- .nv.constant0.Concatenate3 --------------------------
	.section	.nv.constant0.Concatenate3,"a",@progbits
	.sectionflags	@""
	.align	4
.nv.constant0.Concatenate3:
	.zero		964


//--------------------- .nv.constant0.Concatenate --------------------------
	.section	.nv.constant0.Concatenate,"a",@progbits
	.sectionflags	@""
	.align	4
.nv.constant0.Concatenate:
	.zero		948


//--------------------- .nv.constant0.LinearFunction --------------------------
	.section	.nv.constant0.LinearFunction,"a",@progbits
	.sectionflags	@""
	.align	4
.nv.constant0.LinearFunction:
	.zero		932


//--------------------- .nv.constant0.MseOfLogGradient --------------------------
	.section	.nv.constant0.MseOfLogGradient,"a",@progbits
	.sectionflags	@""
	.align	4
.nv.constant0.MseOfLogGradient:
	.zero		932


//--------------------- .nv.constant0.MseOfLogLoss --------------------------
	.section	.nv.constant0.MseOfLogLoss,"a",@progbits
	.sectionflags	@""
	.align	4
.nv.constant0.MseOfLogLoss:
	.zero		932


//--------------------- .nv.constant0.MseGradient --------------------------
	.section	.nv.constant0.MseGradient,"a",@progbits
	.sectionflags	@""
	.align	4
.nv.constant0.MseGradient:
	.zero		928


//--------------------- .nv.constant0.MseLoss     --------------------------
	.section	.nv.constant0.MseLoss,"a",@progbits
	.sectionflags	@""
	.align	4
.nv.constant0.MseLoss:
	.zero		928


//--------------------- .nv.constant0.HuberGradient --------------------------
	.section	.nv.constant0.HuberGradient,"a",@progbits
	.sectionflags	@""
	.align	4
.nv.constant0.HuberGradient:
	.zero		936


//--------------------- .nv.constant0.HuberLoss   --------------------------
	.section	.nv.constant0.HuberLoss,"a",@progbits
	.sectionflags	@""
	.align	4
.nv.constant0.HuberLoss:
	.zero		936


//--------------------- .nv.constant0.CategoricalCrossentropyWithHierarchyGradient --------------------------
	.section	.nv.constant0.CategoricalCrossentropyWithHierarchyGradient,"a",@progbits
	.sectionflags	@""
	.align	4
.nv.constant0.CategoricalCrossentropyWithHierarchyGradient:
	.zero		928


//--------------------- .nv.constant0.CategoricalCrossentropyWithHierarchyLoss --------------------------
	.section	.nv.constant0.CategoricalCrossentropyWithHierarchyLoss,"a",@progbits
	.sectionflags	@""
	.align	4
.nv.constant0.CategoricalCrossentropyWithHierarchyLoss:
	.zero		928


//--------------------- .nv.constant0.CategoricalCrossentropyLoss --------------------------
	.section	.nv.constant0.CategoricalCrossentropyLoss,"a",@progbits
	.sectionflags	@""
	.align	4
.nv.constant0.CategoricalCrossentropyLoss:
	.zero		928


//--------------------- .nv.constant0.BinaryCrossentropyLoss --------------------------
	.section	.nv.constant0.BinaryCrossentropyLoss,"a",@progbits
	.sectionflags	@""
	.align	4
.nv.constant0.BinaryCrossentropyLoss:
	.zero		928


//--------------------- .nv.constant0.UpSampling2D --------------------------
	.section	.nv.constant0.UpSampling2D,"a",@progbits
	.sectionflags	@""
	.align	4
.nv.constant0.UpSampling2D:
	.zero		937


//--------------------- .nv.constant0.YOLOV3Forward --------------------------
	.section	.nv.constant0.YOLOV3Forward,"a",@progbits
	.sectionflags	@""
	.align	4
.nv.constant0.YOLOV3Forward:
	.zero		964


//--------------------- .nv.constant0.WordEmbeddingBackwardPropagation --------------------------
	.section	.nv.constant0.WordEmbeddingBackwardPropagation,"a",@progbits
	.sectionflags	@""
	.align	4
.nv.constant0.WordEmbeddingBackwardPropagation:
	.zero		944


//--------------------- .nv.constant0.WordEmbeddingForwardPropagation --------------------------
	.section	.nv.constant0.WordEmbeddingForwardPropagation,"a",@progbits
	.sectionflags	@""
	.align	4
.nv.constant0.WordEmbeddingForwardPropagation:
	.zero		936


//--------------------- .nv.constant0.ApplyZeroPaddingForRowId --------------------------
	.section	.nv.constant0.ApplyZeroPaddingForRowId,"a",@progbits
	.sectionflags	@""
	.align	4
.nv.constant0.ApplyZeroPaddingForRowId:
	.zero		945


//--------------------- .nv.constant0.MultiplyEachRowIntoSingleValue --------------------------
	.section	.nv.constant0.MultiplyEachRowIntoSingleValue,"a",@progbits
	.sectionflags	@""
	.align	4
.nv.constant0.MultiplyEachRowIntoSingleValue:
	.zero		928


//--------------------- .nv.constant0.LnGradient  --------------------------
	.section	.nv.constant0.LnGradient,"a",@progbits
	.sectionflags	@""
	.align	4
.nv.constant0.LnGradient:
	.zero		928


//--------------------- .nv.constant0.ComputeLn   --------------------------
	.section	.nv.constant0.ComputeLn,"a",@progbits
	.sectionflags	@""
	.align	4
.nv.constant0.ComputeLn:
	.zero		920


//--------------------- .nv.constant0.SwishGradient --------------------------
	.section	.nv.constant0.SwishGradient,"a",@progbits
	.sectionflags	@""
	.align	4
.nv.constant0.SwishGradient:
	.zero		936


//--------------------- .nv.constant0.ComputeSoftmaxGradientWitHierarchy --------------------------
	.section	.nv.constant0.ComputeSoftmaxGradientWitHierarchy,"a",@progbits
	.sectionflags	@""
	.align	4
.nv.constant0.ComputeSoftmaxGradientWitHierarchy:
	.zero		936


//--------------------- .nv.constant0.ComputeSoftmaxWithHierarchy --------------------------
	.section	.nv.constant0.ComputeSoftmaxWithHierarchy,"a",@progbits
	.sectionflags	@""
	.align	4
.nv.constant0.ComputeSoftmaxWithHierarchy:
	.zero		920


//--------------------- .nv.constant0.ComputeSingleAccuracyForCategoricalCrossentropyWithHierarchy --------------------------
	.section	.nv.constant0.ComputeSingleAccuracyForCategoricalCrossentropyWithHierarchy,"a",@progbits
	.sectionflags	@""
	.align	4
.nv.constant0.ComputeSingleAccuracyForCategoricalCrossentropyWithHierarchy:
	.zero		928


//--------------------- .nv.constant0.ComputeMse  --------------------------
	.section	.nv.constant0.ComputeMse,"a",@progbits
	.sectionflags	@""
	.align	4
.nv.constant0.ComputeMse:
	.zero		928


//--------------------- .nv.constant0.ComputeMae  --------------------------
	.section	.nv.constant0.ComputeMae,"a",@progbits
	.sectionflags	@""
	.align	4
.nv.constant0.ComputeMae:
	.zero		928


//--------------------- .nv.constant0.ComputeAccuracy --------------------------
	.section	.nv.constant0.ComputeAccuracy,"a",@progbits
	.sectionflags	@""
	.align	4
.nv.constant0.ComputeAccuracy:
	.zero		928


//--------------------- .nv.constant0.UpdateAdamOptimizer --------------------------
	.section	.nv.constant0.UpdateAdamOptimizer,"a",@progbits
	.sectionflags	@""
	.align	4
.nv.constant0.UpdateAdamOptimizer:
	.zero		952


//--------------------- .nv.constant0.Sum         --------------------------
	.section	.nv.constant0.Sum,"a",@progbits
	.sectionflags	@""
	.align	4
.nv.constant0.Sum:
	.zero		928


//--------------------- SYMBOLS --------------------------

	.type		.nv.reservedSmem.offset0,@object
	.size		.nv.reservedSmem.offset0,0x4
	.type		malloc,@function
	.type		free,@function
